//
// Generated by NVIDIA NVVM Compiler
//
// Compiler Build ID: CL-36424714
// Cuda compilation tools, release 13.0, V13.0.88
// Based on NVVM 20.0.0
//

.version 9.0
.target sm_100
.address_size 64

	// .globl	_Z4mcmciiiiiiiffP17curandStateXORWOWPfS1_S1_S1_S1_PiS1_S1_S1_S2_S1_S1_S1_S1_S1_S1_
.global .align 4 .b8 precalc_xorwow_matrix[102400];
.global .align 4 .b8 precalc_xorwow_offset_matrix[102400];
.global .align 4 .b8 mrg32k3aM1[2304];
.global .align 4 .b8 mrg32k3aM2[2304];
.global .align 4 .b8 mrg32k3aM1SubSeq[2016];
.global .align 4 .b8 mrg32k3aM2SubSeq[2016];
.global .align 4 .b8 mrg32k3aM1Seq[2304];
.global .align 4 .b8 mrg32k3aM2Seq[2304];
.const .align 8 .b8 __cr_lgamma_table[72];
.extern .shared .align 16 .b8 s_data[];

.visible .entry _Z4mcmciiiiiiiffP17curandStateXORWOWPfS1_S1_S1_S1_PiS1_S1_S1_S2_S1_S1_S1_S1_S1_S1_(
	.param .u32 _Z4mcmciiiiiiiffP17curandStateXORWOWPfS1_S1_S1_S1_PiS1_S1_S1_S2_S1_S1_S1_S1_S1_S1__param_0,
	.param .u32 _Z4mcmciiiiiiiffP17curandStateXORWOWPfS1_S1_S1_S1_PiS1_S1_S1_S2_S1_S1_S1_S1_S1_S1__param_1,
	.param .u32 _Z4mcmciiiiiiiffP17curandStateXORWOWPfS1_S1_S1_S1_PiS1_S1_S1_S2_S1_S1_S1_S1_S1_S1__param_2,
	.param .u32 _Z4mcmciiiiiiiffP17curandStateXORWOWPfS1_S1_S1_S1_PiS1_S1_S1_S2_S1_S1_S1_S1_S1_S1__param_3,
	.param .u32 _Z4mcmciiiiiiiffP17curandStateXORWOWPfS1_S1_S1_S1_PiS1_S1_S1_S2_S1_S1_S1_S1_S1_S1__param_4,
	.param .u32 _Z4mcmciiiiiiiffP17curandStateXORWOWPfS1_S1_S1_S1_PiS1_S1_S1_S2_S1_S1_S1_S1_S1_S1__param_5,
	.param .u32 _Z4mcmciiiiiiiffP17curandStateXORWOWPfS1_S1_S1_S1_PiS1_S1_S1_S2_S1_S1_S1_S1_S1_S1__param_6,
	.param .f32 _Z4mcmciiiiiiiffP17curandStateXORWOWPfS1_S1_S1_S1_PiS1_S1_S1_S2_S1_S1_S1_S1_S1_S1__param_7,
	.param .f32 _Z4mcmciiiiiiiffP17curandStateXORWOWPfS1_S1_S1_S1_PiS1_S1_S1_S2_S1_S1_S1_S1_S1_S1__param_8,
	.param .u64 .ptr .align 1 _Z4mcmciiiiiiiffP17curandStateXORWOWPfS1_S1_S1_S1_PiS1_S1_S1_S2_S1_S1_S1_S1_S1_S1__param_9,
	.param .u64 .ptr .align 1 _Z4mcmciiiiiiiffP17curandStateXORWOWPfS1_S1_S1_S1_PiS1_S1_S1_S2_S1_S1_S1_S1_S1_S1__param_10,
	.param .u64 .ptr .align 1 _Z4mcmciiiiiiiffP17curandStateXORWOWPfS1_S1_S1_S1_PiS1_S1_S1_S2_S1_S1_S1_S1_S1_S1__param_11,
	.param .u64 .ptr .align 1 _Z4mcmciiiiiiiffP17curandStateXORWOWPfS1_S1_S1_S1_PiS1_S1_S1_S2_S1_S1_S1_S1_S1_S1__param_12,
	.param .u64 .ptr .align 1 _Z4mcmciiiiiiiffP17curandStateXORWOWPfS1_S1_S1_S1_PiS1_S1_S1_S2_S1_S1_S1_S1_S1_S1__param_13,
	.param .u64 .ptr .align 1 _Z4mcmciiiiiiiffP17curandStateXORWOWPfS1_S1_S1_S1_PiS1_S1_S1_S2_S1_S1_S1_S1_S1_S1__param_14,
	.param .u64 .ptr .align 1 _Z4mcmciiiiiiiffP17curandStateXORWOWPfS1_S1_S1_S1_PiS1_S1_S1_S2_S1_S1_S1_S1_S1_S1__param_15,
	.param .u64 .ptr .align 1 _Z4mcmciiiiiiiffP17curandStateXORWOWPfS1_S1_S1_S1_PiS1_S1_S1_S2_S1_S1_S1_S1_S1_S1__param_16,
	.param .u64 .ptr .align 1 _Z4mcmciiiiiiiffP17curandStateXORWOWPfS1_S1_S1_S1_PiS1_S1_S1_S2_S1_S1_S1_S1_S1_S1__param_17,
	.param .u64 .ptr .align 1 _Z4mcmciiiiiiiffP17curandStateXORWOWPfS1_S1_S1_S1_PiS1_S1_S1_S2_S1_S1_S1_S1_S1_S1__param_18,
	.param .u64 .ptr .align 1 _Z4mcmciiiiiiiffP17curandStateXORWOWPfS1_S1_S1_S1_PiS1_S1_S1_S2_S1_S1_S1_S1_S1_S1__param_19,
	.param .u64 .ptr .align 1 _Z4mcmciiiiiiiffP17curandStateXORWOWPfS1_S1_S1_S1_PiS1_S1_S1_S2_S1_S1_S1_S1_S1_S1__param_20,
	.param .u64 .ptr .align 1 _Z4mcmciiiiiiiffP17curandStateXORWOWPfS1_S1_S1_S1_PiS1_S1_S1_S2_S1_S1_S1_S1_S1_S1__param_21,
	.param .u64 .ptr .align 1 _Z4mcmciiiiiiiffP17curandStateXORWOWPfS1_S1_S1_S1_PiS1_S1_S1_S2_S1_S1_S1_S1_S1_S1__param_22,
	.param .u64 .ptr .align 1 _Z4mcmciiiiiiiffP17curandStateXORWOWPfS1_S1_S1_S1_PiS1_S1_S1_S2_S1_S1_S1_S1_S1_S1__param_23,
	.param .u64 .ptr .align 1 _Z4mcmciiiiiiiffP17curandStateXORWOWPfS1_S1_S1_S1_PiS1_S1_S1_S2_S1_S1_S1_S1_S1_S1__param_24,
	.param .u64 .ptr .align 1 _Z4mcmciiiiiiiffP17curandStateXORWOWPfS1_S1_S1_S1_PiS1_S1_S1_S2_S1_S1_S1_S1_S1_S1__param_25
)
{
	.reg .pred 	%p<240>;
	.reg .b32 	%r<834>;
	.reg .b32 	%f<1350>;
	.reg .b64 	%rd<428>;
	.reg .b64 	%fd<475>;

	ld.param.u32 	%r295, [_Z4mcmciiiiiiiffP17curandStateXORWOWPfS1_S1_S1_S1_PiS1_S1_S1_S2_S1_S1_S1_S1_S1_S1__param_1];
	ld.param.u64 	%rd42, [_Z4mcmciiiiiiiffP17curandStateXORWOWPfS1_S1_S1_S1_PiS1_S1_S1_S2_S1_S1_S1_S1_S1_S1__param_10];
	ld.param.u64 	%rd43, [_Z4mcmciiiiiiiffP17curandStateXORWOWPfS1_S1_S1_S1_PiS1_S1_S1_S2_S1_S1_S1_S1_S1_S1__param_11];
	ld.param.u64 	%rd30, [_Z4mcmciiiiiiiffP17curandStateXORWOWPfS1_S1_S1_S1_PiS1_S1_S1_S2_S1_S1_S1_S1_S1_S1__param_12];
	ld.param.u64 	%rd44, [_Z4mcmciiiiiiiffP17curandStateXORWOWPfS1_S1_S1_S1_PiS1_S1_S1_S2_S1_S1_S1_S1_S1_S1__param_13];
	ld.param.u64 	%rd45, [_Z4mcmciiiiiiiffP17curandStateXORWOWPfS1_S1_S1_S1_PiS1_S1_S1_S2_S1_S1_S1_S1_S1_S1__param_20];
	cvta.to.global.u64 	%rd1, %rd44;
	cvta.to.global.u64 	%rd2, %rd43;
	cvta.to.global.u64 	%rd3, %rd42;
	cvta.to.global.u64 	%rd4, %rd30;
	cvta.to.global.u64 	%rd5, %rd45;
	mov.u32 	%r300, %ctaid.x;
	mov.u32 	%r301, %ntid.x;
	mov.u32 	%r302, %tid.x;
	mad.lo.s32 	%r1, %r300, %r301, %r302;
	mul.lo.s32 	%r2, %r295, %r1;
	add.s32 	%r3, %r2, %r295;
	setp.lt.s32 	%p2, %r295, 1;
	@%p2 bra 	$L__BB0_25;
	add.s32 	%r303, %r2, 1;
	max.s32 	%r304, %r3, %r303;
	sub.s32 	%r4, %r304, %r2;
	and.b32  	%r5, %r4, 15;
	sub.s32 	%r6, %r2, %r304;
	setp.gt.u32 	%p3, %r6, -16;
	mov.u32 	%r733, %r2;
	@%p3 bra 	$L__BB0_4;
	and.b32  	%r7, %r4, -16;
	mov.b32 	%r734, 0;
	mov.u32 	%r733, %r2;
$L__BB0_3:
	.pragma "nounroll";
	mul.wide.s32 	%rd46, %r733, 4;
	add.s64 	%rd47, %rd3, %rd46;
	mov.b32 	%r306, 1056964608;
	st.global.u32 	[%rd47], %r306;
	st.global.u32 	[%rd47+4], %r306;
	st.global.u32 	[%rd47+8], %r306;
	st.global.u32 	[%rd47+12], %r306;
	st.global.u32 	[%rd47+16], %r306;
	st.global.u32 	[%rd47+20], %r306;
	st.global.u32 	[%rd47+24], %r306;
	st.global.u32 	[%rd47+28], %r306;
	st.global.u32 	[%rd47+32], %r306;
	st.global.u32 	[%rd47+36], %r306;
	st.global.u32 	[%rd47+40], %r306;
	st.global.u32 	[%rd47+44], %r306;
	st.global.u32 	[%rd47+48], %r306;
	st.global.u32 	[%rd47+52], %r306;
	st.global.u32 	[%rd47+56], %r306;
	st.global.u32 	[%rd47+60], %r306;
	add.s32 	%r733, %r733, 16;
	add.s32 	%r734, %r734, 16;
	setp.eq.s32 	%p4, %r734, %r7;
	@%p4 bra 	$L__BB0_4;
	bra.uni 	$L__BB0_3;
$L__BB0_4:
	setp.eq.s32 	%p5, %r5, 0;
	@%p5 bra 	$L__BB0_13;
	and.b32  	%r9, %r4, 7;
	setp.lt.u32 	%p6, %r5, 8;
	@%p6 bra 	$L__BB0_7;
	mul.wide.s32 	%rd48, %r733, 4;
	add.s64 	%rd49, %rd3, %rd48;
	mov.b32 	%r307, 1056964608;
	st.global.u32 	[%rd49], %r307;
	st.global.u32 	[%rd49+4], %r307;
	st.global.u32 	[%rd49+8], %r307;
	st.global.u32 	[%rd49+12], %r307;
	st.global.u32 	[%rd49+16], %r307;
	st.global.u32 	[%rd49+20], %r307;
	st.global.u32 	[%rd49+24], %r307;
	st.global.u32 	[%rd49+28], %r307;
	add.s32 	%r733, %r733, 8;
$L__BB0_7:
	setp.eq.s32 	%p7, %r9, 0;
	@%p7 bra 	$L__BB0_13;
	and.b32  	%r12, %r4, 3;
	setp.lt.u32 	%p8, %r9, 4;
	@%p8 bra 	$L__BB0_10;
	mul.wide.s32 	%rd50, %r733, 4;
	add.s64 	%rd51, %rd3, %rd50;
	mov.b32 	%r308, 1056964608;
	st.global.u32 	[%rd51], %r308;
	st.global.u32 	[%rd51+4], %r308;
	st.global.u32 	[%rd51+8], %r308;
	st.global.u32 	[%rd51+12], %r308;
	add.s32 	%r733, %r733, 4;
$L__BB0_10:
	setp.eq.s32 	%p9, %r12, 0;
	@%p9 bra 	$L__BB0_13;
	mov.b32 	%r732, 0;
$L__BB0_12:
	.pragma "nounroll";
	mul.wide.s32 	%rd52, %r733, 4;
	add.s64 	%rd53, %rd3, %rd52;
	mov.b32 	%r310, 1056964608;
	st.global.u32 	[%rd53], %r310;
	add.s32 	%r733, %r733, 1;
	add.s32 	%r732, %r732, 1;
	setp.ne.s32 	%p10, %r732, %r12;
	@%p10 bra 	$L__BB0_12;
$L__BB0_13:
	setp.gt.u32 	%p11, %r6, -16;
	mov.u32 	%r737, %r2;
	@%p11 bra 	$L__BB0_16;
	and.b32  	%r19, %r4, -16;
	mov.b32 	%r736, 0;
	mov.u32 	%r737, %r2;
$L__BB0_15:
	.pragma "nounroll";
	mul.wide.s32 	%rd54, %r737, 4;
	add.s64 	%rd55, %rd4, %rd54;
	mov.b32 	%r312, 1073741824;
	st.global.u32 	[%rd55], %r312;
	st.global.u32 	[%rd55+4], %r312;
	st.global.u32 	[%rd55+8], %r312;
	st.global.u32 	[%rd55+12], %r312;
	st.global.u32 	[%rd55+16], %r312;
	st.global.u32 	[%rd55+20], %r312;
	st.global.u32 	[%rd55+24], %r312;
	st.global.u32 	[%rd55+28], %r312;
	st.global.u32 	[%rd55+32], %r312;
	st.global.u32 	[%rd55+36], %r312;
	st.global.u32 	[%rd55+40], %r312;
	st.global.u32 	[%rd55+44], %r312;
	st.global.u32 	[%rd55+48], %r312;
	st.global.u32 	[%rd55+52], %r312;
	st.global.u32 	[%rd55+56], %r312;
	st.global.u32 	[%rd55+60], %r312;
	add.s32 	%r737, %r737, 16;
	add.s32 	%r736, %r736, 16;
	setp.ne.s32 	%p12, %r736, %r19;
	@%p12 bra 	$L__BB0_15;
$L__BB0_16:
	setp.eq.s32 	%p13, %r5, 0;
	@%p13 bra 	$L__BB0_25;
	and.b32  	%r29, %r4, 7;
	setp.lt.u32 	%p14, %r5, 8;
	@%p14 bra 	$L__BB0_19;
	mul.wide.s32 	%rd56, %r737, 4;
	add.s64 	%rd57, %rd4, %rd56;
	mov.b32 	%r313, 1073741824;
	st.global.u32 	[%rd57], %r313;
	st.global.u32 	[%rd57+4], %r313;
	st.global.u32 	[%rd57+8], %r313;
	st.global.u32 	[%rd57+12], %r313;
	st.global.u32 	[%rd57+16], %r313;
	st.global.u32 	[%rd57+20], %r313;
	st.global.u32 	[%rd57+24], %r313;
	st.global.u32 	[%rd57+28], %r313;
	add.s32 	%r737, %r737, 8;
$L__BB0_19:
	setp.eq.s32 	%p15, %r29, 0;
	@%p15 bra 	$L__BB0_25;
	and.b32  	%r32, %r4, 3;
	setp.lt.u32 	%p16, %r29, 4;
	@%p16 bra 	$L__BB0_22;
	mul.wide.s32 	%rd58, %r737, 4;
	add.s64 	%rd59, %rd4, %rd58;
	mov.b32 	%r314, 1073741824;
	st.global.u32 	[%rd59], %r314;
	st.global.u32 	[%rd59+4], %r314;
	st.global.u32 	[%rd59+8], %r314;
	st.global.u32 	[%rd59+12], %r314;
	add.s32 	%r737, %r737, 4;
$L__BB0_22:
	setp.eq.s32 	%p17, %r32, 0;
	@%p17 bra 	$L__BB0_25;
	mov.b32 	%r741, 0;
$L__BB0_24:
	.pragma "nounroll";
	mul.wide.s32 	%rd60, %r737, 4;
	add.s64 	%rd61, %rd4, %rd60;
	mov.b32 	%r316, 1073741824;
	st.global.u32 	[%rd61], %r316;
	add.s32 	%r737, %r737, 1;
	add.s32 	%r741, %r741, 1;
	setp.ne.s32 	%p18, %r741, %r32;
	@%p18 bra 	$L__BB0_24;
$L__BB0_25:
	ld.param.u64 	%rd409, [_Z4mcmciiiiiiiffP17curandStateXORWOWPfS1_S1_S1_S1_PiS1_S1_S1_S2_S1_S1_S1_S1_S1_S1__param_9];
	ld.param.u32 	%r706, [_Z4mcmciiiiiiiffP17curandStateXORWOWPfS1_S1_S1_S1_PiS1_S1_S1_S2_S1_S1_S1_S1_S1_S1__param_0];
	cvta.to.global.u64 	%rd62, %rd409;
	mul.wide.s32 	%rd63, %r1, 48;
	add.s64 	%rd64, %rd62, %rd63;
	xor.b32  	%r317, %r1, -1429050551;
	mul.lo.s32 	%r318, %r317, 1099087573;
	add.s32 	%r319, %r318, -638133224;
	add.s32 	%r320, %r318, 123456789;
	st.global.v2.u32 	[%rd64], {%r319, %r320};
	xor.b32  	%r321, %r318, 362436069;
	mov.b32 	%r322, -123459836;
	st.global.v2.u32 	[%rd64+8], {%r321, %r322};
	add.s32 	%r323, %r318, 5783321;
	mov.b32 	%r324, -589760388;
	st.global.v2.u32 	[%rd64+16], {%r324, %r323};
	mov.b32 	%r325, 0;
	st.global.v2.u32 	[%rd64+24], {%r325, %r325};
	st.global.u32 	[%rd64+32], %r325;
	mov.b64 	%rd65, 0;
	st.global.u64 	[%rd64+40], %rd65;
	setp.eq.s32 	%p19, %r706, 1;
	@%p19 bra 	$L__BB0_57;
	setp.lt.s32 	%p20, %r295, 1;
	mov.f32 	%f1288, 0f3F800000;
	@%p20 bra 	$L__BB0_39;
	add.s32 	%r326, %r2, 1;
	max.s32 	%r327, %r3, %r326;
	sub.s32 	%r39, %r327, %r2;
	and.b32  	%r40, %r39, 15;
	sub.s32 	%r328, %r2, %r327;
	setp.gt.u32 	%p21, %r328, -16;
	mov.f32 	%f1288, 0f3F800000;
	mov.u32 	%r761, %r2;
	@%p21 bra 	$L__BB0_30;
	and.b32  	%r41, %r39, -16;
	mov.b32 	%r760, 0;
	mov.f32 	%f1288, 0f3F800000;
	mov.u32 	%r761, %r2;
$L__BB0_29:
	.pragma "nounroll";
	mul.wide.s32 	%rd66, %r761, 4;
	add.s64 	%rd67, %rd3, %rd66;
	ld.global.f32 	%f164, [%rd67];
	mul.f32 	%f165, %f1288, %f164;
	ld.global.f32 	%f166, [%rd67+4];
	mul.f32 	%f167, %f165, %f166;
	ld.global.f32 	%f168, [%rd67+8];
	mul.f32 	%f169, %f167, %f168;
	ld.global.f32 	%f170, [%rd67+12];
	mul.f32 	%f171, %f169, %f170;
	ld.global.f32 	%f172, [%rd67+16];
	mul.f32 	%f173, %f171, %f172;
	ld.global.f32 	%f174, [%rd67+20];
	mul.f32 	%f175, %f173, %f174;
	ld.global.f32 	%f176, [%rd67+24];
	mul.f32 	%f177, %f175, %f176;
	ld.global.f32 	%f178, [%rd67+28];
	mul.f32 	%f179, %f177, %f178;
	ld.global.f32 	%f180, [%rd67+32];
	mul.f32 	%f181, %f179, %f180;
	ld.global.f32 	%f182, [%rd67+36];
	mul.f32 	%f183, %f181, %f182;
	ld.global.f32 	%f184, [%rd67+40];
	mul.f32 	%f185, %f183, %f184;
	ld.global.f32 	%f186, [%rd67+44];
	mul.f32 	%f187, %f185, %f186;
	ld.global.f32 	%f188, [%rd67+48];
	mul.f32 	%f189, %f187, %f188;
	ld.global.f32 	%f190, [%rd67+52];
	mul.f32 	%f191, %f189, %f190;
	ld.global.f32 	%f192, [%rd67+56];
	mul.f32 	%f193, %f191, %f192;
	ld.global.f32 	%f194, [%rd67+60];
	mul.f32 	%f1288, %f193, %f194;
	add.s32 	%r761, %r761, 16;
	add.s32 	%r760, %r760, 16;
	setp.ne.s32 	%p22, %r760, %r41;
	@%p22 bra 	$L__BB0_29;
$L__BB0_30:
	setp.eq.s32 	%p23, %r40, 0;
	@%p23 bra 	$L__BB0_39;
	and.b32  	%r97, %r39, 7;
	setp.lt.u32 	%p24, %r40, 8;
	@%p24 bra 	$L__BB0_33;
	mul.wide.s32 	%rd68, %r761, 4;
	add.s64 	%rd69, %rd3, %rd68;
	ld.global.f32 	%f196, [%rd69];
	mul.f32 	%f197, %f1288, %f196;
	ld.global.f32 	%f198, [%rd69+4];
	mul.f32 	%f199, %f197, %f198;
	ld.global.f32 	%f200, [%rd69+8];
	mul.f32 	%f201, %f199, %f200;
	ld.global.f32 	%f202, [%rd69+12];
	mul.f32 	%f203, %f201, %f202;
	ld.global.f32 	%f204, [%rd69+16];
	mul.f32 	%f205, %f203, %f204;
	ld.global.f32 	%f206, [%rd69+20];
	mul.f32 	%f207, %f205, %f206;
	ld.global.f32 	%f208, [%rd69+24];
	mul.f32 	%f209, %f207, %f208;
	ld.global.f32 	%f210, [%rd69+28];
	mul.f32 	%f1288, %f209, %f210;
	add.s32 	%r761, %r761, 8;
$L__BB0_33:
	setp.eq.s32 	%p25, %r97, 0;
	@%p25 bra 	$L__BB0_39;
	and.b32  	%r100, %r39, 3;
	setp.lt.u32 	%p26, %r97, 4;
	@%p26 bra 	$L__BB0_36;
	mul.wide.s32 	%rd70, %r761, 4;
	add.s64 	%rd71, %rd3, %rd70;
	ld.global.f32 	%f212, [%rd71];
	mul.f32 	%f213, %f1288, %f212;
	ld.global.f32 	%f214, [%rd71+4];
	mul.f32 	%f215, %f213, %f214;
	ld.global.f32 	%f216, [%rd71+8];
	mul.f32 	%f217, %f215, %f216;
	ld.global.f32 	%f218, [%rd71+12];
	mul.f32 	%f1288, %f217, %f218;
	add.s32 	%r761, %r761, 4;
$L__BB0_36:
	setp.eq.s32 	%p27, %r100, 0;
	@%p27 bra 	$L__BB0_39;
	mov.b32 	%r765, 0;
$L__BB0_38:
	.pragma "nounroll";
	mul.wide.s32 	%rd72, %r761, 4;
	add.s64 	%rd73, %rd3, %rd72;
	ld.global.f32 	%f219, [%rd73];
	mul.f32 	%f1288, %f1288, %f219;
	add.s32 	%r761, %r761, 1;
	add.s32 	%r765, %r765, 1;
	setp.ne.s32 	%p28, %r765, %r100;
	@%p28 bra 	$L__BB0_38;
$L__BB0_39:
	ld.param.u32 	%r708, [_Z4mcmciiiiiiiffP17curandStateXORWOWPfS1_S1_S1_S1_PiS1_S1_S1_S2_S1_S1_S1_S1_S1_S1__param_3];
	mul.lo.s32 	%r766, %r708, %r2;
	mul.lo.s32 	%r108, %r708, %r295;
	setp.lt.s32 	%p29, %r108, 1;
	mov.f32 	%f1299, 0f00000000;
	@%p29 bra 	$L__BB0_93;
	setp.lt.f32 	%p30, %f1288, 0f00800000;
	mul.f32 	%f222, %f1288, 0f4B000000;
	selp.f32 	%f223, %f222, %f1288, %p30;
	mov.b32 	%r331, %f223;
	add.s32 	%r332, %r331, -1059760811;
	and.b32  	%r333, %r332, -8388608;
	sub.s32 	%r334, %r331, %r333;
	mov.b32 	%f224, %r334;
	add.f32 	%f225, %f224, 0fBF800000;
	setp.eq.f32 	%p31, %f223, 0f00000000;
	fma.rn.f32 	%f226, %f223, 0f7F800000, 0f7F800000;
	setp.gt.u32 	%p32, %r331, 2139095039;
	fma.rn.f32 	%f227, %f225, 0fBE055027, 0f3E1039F6;
	fma.rn.f32 	%f228, %f227, %f225, 0fBDF8CDCC;
	fma.rn.f32 	%f229, %f228, %f225, 0f3E0F2955;
	fma.rn.f32 	%f230, %f229, %f225, 0fBE2AD8B9;
	fma.rn.f32 	%f231, %f230, %f225, 0f3E4CED0B;
	fma.rn.f32 	%f232, %f231, %f225, 0fBE7FFF22;
	fma.rn.f32 	%f233, %f232, %f225, 0f3EAAAA78;
	fma.rn.f32 	%f234, %f233, %f225, 0fBF000000;
	mul.f32 	%f235, %f225, %f234;
	fma.rn.f32 	%f236, %f235, %f225, %f225;
	cvt.rn.f32.s32 	%f237, %r333;
	selp.f32 	%f238, 0fC1B80000, 0f00000000, %p30;
	fma.rn.f32 	%f239, %f237, 0f34000000, %f238;
	fma.rn.f32 	%f240, %f239, 0f3F317218, %f236;
	selp.f32 	%f241, %f226, %f240, %p32;
	mul.f32 	%f242, %f241, 0fBF000000;
	selp.f32 	%f44, 0f7F800000, %f242, %p31;
	cvt.rn.f64.s32 	%fd24, %r295;
	mul.f64 	%fd8, %fd24, 0dBFE0000000000000;
	mov.f64 	%fd25, 0d401921FB54442D18;
	{
	.reg .b32 %temp; 
	mov.b64 	{%temp, %r335}, %fd25;
	}
	{
	.reg .b32 %temp; 
	mov.b64 	{%r336, %temp}, %fd25;
	}
	setp.lt.s32 	%p33, %r335, 1048576;
	mov.f64 	%fd26, 0d437921FB54442D18;
	{
	.reg .b32 %temp; 
	mov.b64 	{%temp, %r337}, %fd26;
	}
	{
	.reg .b32 %temp; 
	mov.b64 	{%r338, %temp}, %fd26;
	}
	mov.b32 	%r339, 1127219200;
	mov.b32 	%r340, -2147483648;
	mov.b64 	%fd9, {%r340, %r339};
	add.s32 	%r341, %r2, 1;
	max.s32 	%r342, %r3, %r341;
	sub.s32 	%r343, %r342, %r2;
	and.b32  	%r109, %r343, 7;
	and.b32  	%r110, %r343, 3;
	sub.s32 	%r111, %r2, %r342;
	and.b32  	%r112, %r343, -8;
	and.b32  	%r113, %r343, 1;
	selp.b32 	%r344, %r337, %r335, %p33;
	selp.b32 	%r345, %r338, %r336, %p33;
	add.s32 	%r114, %r344, -1;
	selp.f64 	%fd27, 0d437921FB54442D18, 0d401921FB54442D18, %p33;
	fma.rn.f64 	%fd28, %fd27, 0d7FF0000000000000, 0d7FF0000000000000;
	{
	.reg .b32 %temp; 
	mov.b64 	{%temp, %r346}, %fd27;
	}
	and.b32  	%r347, %r346, 2147483647;
	setp.eq.s32 	%p34, %r347, 0;
	selp.f64 	%fd10, 0dFFF0000000000000, %fd28, %p34;
	selp.b32 	%r348, -1077, -1023, %p33;
	shr.u32 	%r349, %r344, 20;
	add.s32 	%r115, %r348, %r349;
	and.b32  	%r350, %r344, 1048575;
	or.b32  	%r116, %r350, 1072693248;
	mov.b64 	%fd11, {%r345, %r116};
	{
	.reg .b32 %temp; 
	mov.b64 	{%r351, %temp}, %fd11;
	}
	{
	.reg .b32 %temp; 
	mov.b64 	{%temp, %r352}, %fd11;
	}
	add.s32 	%r353, %r352, -1048576;
	mov.b64 	%fd12, {%r351, %r353};
	add.s32 	%r117, %r766, %r108;
	mov.f32 	%f1299, 0f00000000;
$L__BB0_41:
	setp.lt.s32 	%p35, %r295, 1;
	mov.f32 	%f1298, 0f00000000;
	@%p35 bra 	$L__BB0_54;
	setp.gt.u32 	%p36, %r111, -8;
	sub.s32 	%r119, %r766, %r2;
	mov.f32 	%f1297, 0f00000000;
	mov.u32 	%r769, %r2;
	@%p36 bra 	$L__BB0_45;
	mov.b32 	%r768, 0;
	mov.f32 	%f1297, 0f00000000;
	mov.u32 	%r769, %r2;
$L__BB0_44:
	.pragma "nounroll";
	add.s32 	%r355, %r119, %r769;
	mul.wide.s32 	%rd74, %r355, 4;
	add.s64 	%rd75, %rd5, %rd74;
	ld.global.f32 	%f247, [%rd75];
	mul.wide.s32 	%rd76, %r769, 4;
	add.s64 	%rd77, %rd4, %rd76;
	ld.global.f32 	%f248, [%rd77];
	sub.f32 	%f249, %f247, %f248;
	mul.f32 	%f250, %f249, %f249;
	cvt.f64.f32 	%fd29, %f250;
	add.s64 	%rd78, %rd3, %rd76;
	ld.global.f32 	%f251, [%rd78];
	cvt.f64.f32 	%fd30, %f251;
	div.rn.f64 	%fd31, %fd29, %fd30;
	cvt.f64.f32 	%fd32, %f1297;
	add.f64 	%fd33, %fd31, %fd32;
	cvt.rn.f32.f64 	%f252, %fd33;
	ld.global.f32 	%f253, [%rd75+4];
	ld.global.f32 	%f254, [%rd77+4];
	sub.f32 	%f255, %f253, %f254;
	mul.f32 	%f256, %f255, %f255;
	cvt.f64.f32 	%fd34, %f256;
	ld.global.f32 	%f257, [%rd78+4];
	cvt.f64.f32 	%fd35, %f257;
	div.rn.f64 	%fd36, %fd34, %fd35;
	cvt.f64.f32 	%fd37, %f252;
	add.f64 	%fd38, %fd36, %fd37;
	cvt.rn.f32.f64 	%f258, %fd38;
	ld.global.f32 	%f259, [%rd75+8];
	ld.global.f32 	%f260, [%rd77+8];
	sub.f32 	%f261, %f259, %f260;
	mul.f32 	%f262, %f261, %f261;
	cvt.f64.f32 	%fd39, %f262;
	ld.global.f32 	%f263, [%rd78+8];
	cvt.f64.f32 	%fd40, %f263;
	div.rn.f64 	%fd41, %fd39, %fd40;
	cvt.f64.f32 	%fd42, %f258;
	add.f64 	%fd43, %fd41, %fd42;
	cvt.rn.f32.f64 	%f264, %fd43;
	ld.global.f32 	%f265, [%rd75+12];
	ld.global.f32 	%f266, [%rd77+12];
	sub.f32 	%f267, %f265, %f266;
	mul.f32 	%f268, %f267, %f267;
	cvt.f64.f32 	%fd44, %f268;
	ld.global.f32 	%f269, [%rd78+12];
	cvt.f64.f32 	%fd45, %f269;
	div.rn.f64 	%fd46, %fd44, %fd45;
	cvt.f64.f32 	%fd47, %f264;
	add.f64 	%fd48, %fd46, %fd47;
	cvt.rn.f32.f64 	%f270, %fd48;
	ld.global.f32 	%f271, [%rd75+16];
	ld.global.f32 	%f272, [%rd77+16];
	sub.f32 	%f273, %f271, %f272;
	mul.f32 	%f274, %f273, %f273;
	cvt.f64.f32 	%fd49, %f274;
	ld.global.f32 	%f275, [%rd78+16];
	cvt.f64.f32 	%fd50, %f275;
	div.rn.f64 	%fd51, %fd49, %fd50;
	cvt.f64.f32 	%fd52, %f270;
	add.f64 	%fd53, %fd51, %fd52;
	cvt.rn.f32.f64 	%f276, %fd53;
	ld.global.f32 	%f277, [%rd75+20];
	ld.global.f32 	%f278, [%rd77+20];
	sub.f32 	%f279, %f277, %f278;
	mul.f32 	%f280, %f279, %f279;
	cvt.f64.f32 	%fd54, %f280;
	ld.global.f32 	%f281, [%rd78+20];
	cvt.f64.f32 	%fd55, %f281;
	div.rn.f64 	%fd56, %fd54, %fd55;
	cvt.f64.f32 	%fd57, %f276;
	add.f64 	%fd58, %fd56, %fd57;
	cvt.rn.f32.f64 	%f282, %fd58;
	ld.global.f32 	%f283, [%rd75+24];
	ld.global.f32 	%f284, [%rd77+24];
	sub.f32 	%f285, %f283, %f284;
	mul.f32 	%f286, %f285, %f285;
	cvt.f64.f32 	%fd59, %f286;
	ld.global.f32 	%f287, [%rd78+24];
	cvt.f64.f32 	%fd60, %f287;
	div.rn.f64 	%fd61, %fd59, %fd60;
	cvt.f64.f32 	%fd62, %f282;
	add.f64 	%fd63, %fd61, %fd62;
	cvt.rn.f32.f64 	%f288, %fd63;
	ld.global.f32 	%f289, [%rd75+28];
	ld.global.f32 	%f290, [%rd77+28];
	sub.f32 	%f291, %f289, %f290;
	mul.f32 	%f292, %f291, %f291;
	cvt.f64.f32 	%fd64, %f292;
	ld.global.f32 	%f293, [%rd78+28];
	cvt.f64.f32 	%fd65, %f293;
	div.rn.f64 	%fd66, %fd64, %fd65;
	cvt.f64.f32 	%fd67, %f288;
	add.f64 	%fd68, %fd66, %fd67;
	cvt.rn.f32.f64 	%f1297, %fd68;
	add.s32 	%r769, %r769, 8;
	add.s32 	%r768, %r768, 8;
	setp.ne.s32 	%p37, %r768, %r112;
	@%p37 bra 	$L__BB0_44;
$L__BB0_45:
	setp.eq.s32 	%p38, %r109, 0;
	@%p38 bra 	$L__BB0_53;
	add.s32 	%r356, %r109, -1;
	setp.lt.u32 	%p39, %r356, 3;
	@%p39 bra 	$L__BB0_48;
	add.s32 	%r357, %r119, %r769;
	mul.wide.s32 	%rd79, %r357, 4;
	add.s64 	%rd80, %rd5, %rd79;
	ld.global.f32 	%f295, [%rd80];
	mul.wide.s32 	%rd81, %r769, 4;
	add.s64 	%rd82, %rd4, %rd81;
	ld.global.f32 	%f296, [%rd82];
	sub.f32 	%f297, %f295, %f296;
	mul.f32 	%f298, %f297, %f297;
	cvt.f64.f32 	%fd69, %f298;
	add.s64 	%rd83, %rd3, %rd81;
	ld.global.f32 	%f299, [%rd83];
	cvt.f64.f32 	%fd70, %f299;
	div.rn.f64 	%fd71, %fd69, %fd70;
	cvt.f64.f32 	%fd72, %f1297;
	add.f64 	%fd73, %fd71, %fd72;
	cvt.rn.f32.f64 	%f300, %fd73;
	ld.global.f32 	%f301, [%rd80+4];
	ld.global.f32 	%f302, [%rd82+4];
	sub.f32 	%f303, %f301, %f302;
	mul.f32 	%f304, %f303, %f303;
	cvt.f64.f32 	%fd74, %f304;
	ld.global.f32 	%f305, [%rd83+4];
	cvt.f64.f32 	%fd75, %f305;
	div.rn.f64 	%fd76, %fd74, %fd75;
	cvt.f64.f32 	%fd77, %f300;
	add.f64 	%fd78, %fd76, %fd77;
	cvt.rn.f32.f64 	%f306, %fd78;
	ld.global.f32 	%f307, [%rd80+8];
	ld.global.f32 	%f308, [%rd82+8];
	sub.f32 	%f309, %f307, %f308;
	mul.f32 	%f310, %f309, %f309;
	cvt.f64.f32 	%fd79, %f310;
	ld.global.f32 	%f311, [%rd83+8];
	cvt.f64.f32 	%fd80, %f311;
	div.rn.f64 	%fd81, %fd79, %fd80;
	cvt.f64.f32 	%fd82, %f306;
	add.f64 	%fd83, %fd81, %fd82;
	cvt.rn.f32.f64 	%f312, %fd83;
	ld.global.f32 	%f313, [%rd80+12];
	ld.global.f32 	%f314, [%rd82+12];
	sub.f32 	%f315, %f313, %f314;
	mul.f32 	%f316, %f315, %f315;
	cvt.f64.f32 	%fd84, %f316;
	ld.global.f32 	%f317, [%rd83+12];
	cvt.f64.f32 	%fd85, %f317;
	div.rn.f64 	%fd86, %fd84, %fd85;
	cvt.f64.f32 	%fd87, %f312;
	add.f64 	%fd88, %fd86, %fd87;
	cvt.rn.f32.f64 	%f1297, %fd88;
	add.s32 	%r769, %r769, 4;
$L__BB0_48:
	setp.eq.s32 	%p40, %r110, 0;
	@%p40 bra 	$L__BB0_53;
	setp.eq.s32 	%p41, %r110, 1;
	@%p41 bra 	$L__BB0_51;
	add.s32 	%r358, %r119, %r769;
	mul.wide.s32 	%rd84, %r358, 4;
	add.s64 	%rd85, %rd5, %rd84;
	ld.global.f32 	%f319, [%rd85];
	mul.wide.s32 	%rd86, %r769, 4;
	add.s64 	%rd87, %rd4, %rd86;
	ld.global.f32 	%f320, [%rd87];
	sub.f32 	%f321, %f319, %f320;
	mul.f32 	%f322, %f321, %f321;
	cvt.f64.f32 	%fd89, %f322;
	add.s64 	%rd88, %rd3, %rd86;
	ld.global.f32 	%f323, [%rd88];
	cvt.f64.f32 	%fd90, %f323;
	div.rn.f64 	%fd91, %fd89, %fd90;
	cvt.f64.f32 	%fd92, %f1297;
	add.f64 	%fd93, %fd91, %fd92;
	cvt.rn.f32.f64 	%f324, %fd93;
	ld.global.f32 	%f325, [%rd85+4];
	ld.global.f32 	%f326, [%rd87+4];
	sub.f32 	%f327, %f325, %f326;
	mul.f32 	%f328, %f327, %f327;
	cvt.f64.f32 	%fd94, %f328;
	ld.global.f32 	%f329, [%rd88+4];
	cvt.f64.f32 	%fd95, %f329;
	div.rn.f64 	%fd96, %fd94, %fd95;
	cvt.f64.f32 	%fd97, %f324;
	add.f64 	%fd98, %fd96, %fd97;
	cvt.rn.f32.f64 	%f1297, %fd98;
	add.s32 	%r769, %r769, 2;
$L__BB0_51:
	setp.eq.s32 	%p42, %r113, 0;
	@%p42 bra 	$L__BB0_53;
	add.s32 	%r359, %r119, %r769;
	mul.wide.s32 	%rd89, %r359, 4;
	add.s64 	%rd90, %rd5, %rd89;
	ld.global.f32 	%f330, [%rd90];
	mul.wide.s32 	%rd91, %r769, 4;
	add.s64 	%rd92, %rd4, %rd91;
	ld.global.f32 	%f331, [%rd92];
	sub.f32 	%f332, %f330, %f331;
	mul.f32 	%f333, %f332, %f332;
	cvt.f64.f32 	%fd99, %f333;
	add.s64 	%rd93, %rd3, %rd91;
	ld.global.f32 	%f334, [%rd93];
	cvt.f64.f32 	%fd100, %f334;
	div.rn.f64 	%fd101, %fd99, %fd100;
	cvt.f64.f32 	%fd102, %f1297;
	add.f64 	%fd103, %fd101, %fd102;
	cvt.rn.f32.f64 	%f1297, %fd103;
$L__BB0_53:
	mul.f32 	%f1298, %f1297, 0f3F000000;
$L__BB0_54:
	setp.gt.u32 	%p43, %r114, 2146435070;
	mov.f64 	%fd472, %fd10;
	@%p43 bra 	$L__BB0_56;
	setp.gt.u32 	%p44, %r116, 1073127582;
	selp.f64 	%fd104, %fd12, %fd11, %p44;
	selp.u32 	%r360, 1, 0, %p44;
	add.s32 	%r361, %r115, %r360;
	add.f64 	%fd105, %fd104, 0dBFF0000000000000;
	add.f64 	%fd106, %fd104, 0d3FF0000000000000;
	rcp.approx.ftz.f64 	%fd107, %fd106;
	neg.f64 	%fd108, %fd106;
	fma.rn.f64 	%fd109, %fd108, %fd107, 0d3FF0000000000000;
	fma.rn.f64 	%fd110, %fd109, %fd109, %fd109;
	fma.rn.f64 	%fd111, %fd110, %fd107, %fd107;
	mul.f64 	%fd112, %fd105, %fd111;
	fma.rn.f64 	%fd113, %fd105, %fd111, %fd112;
	mul.f64 	%fd114, %fd113, %fd113;
	fma.rn.f64 	%fd115, %fd114, 0d3EB1380B3AE80F1E, 0d3ED0EE258B7A8B04;
	fma.rn.f64 	%fd116, %fd115, %fd114, 0d3EF3B2669F02676F;
	fma.rn.f64 	%fd117, %fd116, %fd114, 0d3F1745CBA9AB0956;
	fma.rn.f64 	%fd118, %fd117, %fd114, 0d3F3C71C72D1B5154;
	fma.rn.f64 	%fd119, %fd118, %fd114, 0d3F624924923BE72D;
	fma.rn.f64 	%fd120, %fd119, %fd114, 0d3F8999999999A3C4;
	fma.rn.f64 	%fd121, %fd120, %fd114, 0d3FB5555555555554;
	sub.f64 	%fd122, %fd105, %fd113;
	add.f64 	%fd123, %fd122, %fd122;
	neg.f64 	%fd124, %fd113;
	fma.rn.f64 	%fd125, %fd124, %fd105, %fd123;
	mul.f64 	%fd126, %fd111, %fd125;
	mul.f64 	%fd127, %fd114, %fd121;
	fma.rn.f64 	%fd128, %fd127, %fd113, %fd126;
	xor.b32  	%r362, %r361, -2147483648;
	mov.b32 	%r363, 1127219200;
	mov.b64 	%fd129, {%r362, %r363};
	sub.f64 	%fd130, %fd129, %fd9;
	fma.rn.f64 	%fd131, %fd130, 0d3FE62E42FEFA39EF, %fd113;
	fma.rn.f64 	%fd132, %fd130, 0dBFE62E42FEFA39EF, %fd131;
	sub.f64 	%fd133, %fd132, %fd113;
	sub.f64 	%fd134, %fd128, %fd133;
	fma.rn.f64 	%fd135, %fd130, 0d3C7ABC9E3B39803F, %fd134;
	add.f64 	%fd472, %fd131, %fd135;
$L__BB0_56:
	mul.f64 	%fd136, %fd8, %fd472;
	cvt.rn.f32.f64 	%f335, %fd136;
	sub.f32 	%f336, %f44, %f1298;
	add.f32 	%f337, %f336, %f335;
	abs.f32 	%f338, %f337;
	setp.num.f32 	%p45, %f338, %f338;
	selp.f32 	%f339, %f337, 0fDF0AC723, %p45;
	add.f32 	%f1299, %f1299, %f339;
	add.s32 	%r766, %r766, %r295;
	setp.lt.s32 	%p46, %r766, %r117;
	@%p46 bra 	$L__BB0_41;
	bra.uni 	$L__BB0_93;
$L__BB0_57:
	ld.param.u32 	%r709, [_Z4mcmciiiiiiiffP17curandStateXORWOWPfS1_S1_S1_S1_PiS1_S1_S1_S2_S1_S1_S1_S1_S1_S1__param_3];
	mul.lo.s32 	%r753, %r709, %r2;
	mul.lo.s32 	%r43, %r709, %r295;
	add.s32 	%r44, %r753, %r43;
	setp.lt.s32 	%p47, %r43, 1;
	@%p47 bra 	$L__BB0_62;
	add.s32 	%r364, %r753, 1;
	max.s32 	%r45, %r44, %r364;
	sub.s32 	%r365, %r45, %r753;
	and.b32  	%r46, %r365, 3;
	setp.eq.s32 	%p48, %r46, 0;
	mov.u32 	%r744, %r753;
	@%p48 bra 	$L__BB0_61;
	mov.b32 	%r743, 0;
	mov.u32 	%r368, s_data;
	mov.u32 	%r744, %r753;
$L__BB0_60:
	.pragma "nounroll";
	mul.wide.s32 	%rd94, %r744, 4;
	add.s64 	%rd95, %rd5, %rd94;
	ld.global.f32 	%f340, [%rd95];
	shl.b32 	%r367, %r744, 2;
	add.s32 	%r369, %r368, %r367;
	st.shared.f32 	[%r369], %f340;
	add.s32 	%r744, %r744, 1;
	add.s32 	%r743, %r743, 1;
	setp.ne.s32 	%p49, %r743, %r46;
	@%p49 bra 	$L__BB0_60;
$L__BB0_61:
	sub.s32 	%r370, %r753, %r45;
	setp.gt.u32 	%p50, %r370, -4;
	@%p50 bra 	$L__BB0_62;
	bra.uni 	$L__BB0_294;
$L__BB0_62:
	setp.lt.s32 	%p52, %r295, 1;
	mov.f32 	%f1269, 0f3F800000;
	@%p52 bra 	$L__BB0_75;
	add.s32 	%r374, %r2, 1;
	max.s32 	%r375, %r3, %r374;
	sub.s32 	%r52, %r375, %r2;
	and.b32  	%r53, %r52, 15;
	sub.s32 	%r376, %r2, %r375;
	setp.gt.u32 	%p53, %r376, -16;
	mov.f32 	%f1269, 0f3F800000;
	mov.u32 	%r748, %r2;
	@%p53 bra 	$L__BB0_66;
	and.b32  	%r54, %r52, -16;
	mov.b32 	%r747, 0;
	mov.f32 	%f1269, 0f3F800000;
	mov.u32 	%r748, %r2;
$L__BB0_65:
	.pragma "nounroll";
	mul.wide.s32 	%rd98, %r748, 4;
	add.s64 	%rd99, %rd3, %rd98;
	ld.global.f32 	%f349, [%rd99];
	mul.f32 	%f350, %f1269, %f349;
	ld.global.f32 	%f351, [%rd99+4];
	mul.f32 	%f352, %f350, %f351;
	ld.global.f32 	%f353, [%rd99+8];
	mul.f32 	%f354, %f352, %f353;
	ld.global.f32 	%f355, [%rd99+12];
	mul.f32 	%f356, %f354, %f355;
	ld.global.f32 	%f357, [%rd99+16];
	mul.f32 	%f358, %f356, %f357;
	ld.global.f32 	%f359, [%rd99+20];
	mul.f32 	%f360, %f358, %f359;
	ld.global.f32 	%f361, [%rd99+24];
	mul.f32 	%f362, %f360, %f361;
	ld.global.f32 	%f363, [%rd99+28];
	mul.f32 	%f364, %f362, %f363;
	ld.global.f32 	%f365, [%rd99+32];
	mul.f32 	%f366, %f364, %f365;
	ld.global.f32 	%f367, [%rd99+36];
	mul.f32 	%f368, %f366, %f367;
	ld.global.f32 	%f369, [%rd99+40];
	mul.f32 	%f370, %f368, %f369;
	ld.global.f32 	%f371, [%rd99+44];
	mul.f32 	%f372, %f370, %f371;
	ld.global.f32 	%f373, [%rd99+48];
	mul.f32 	%f374, %f372, %f373;
	ld.global.f32 	%f375, [%rd99+52];
	mul.f32 	%f376, %f374, %f375;
	ld.global.f32 	%f377, [%rd99+56];
	mul.f32 	%f378, %f376, %f377;
	ld.global.f32 	%f379, [%rd99+60];
	mul.f32 	%f1269, %f378, %f379;
	add.s32 	%r748, %r748, 16;
	add.s32 	%r747, %r747, 16;
	setp.ne.s32 	%p54, %r747, %r54;
	@%p54 bra 	$L__BB0_65;
$L__BB0_66:
	setp.eq.s32 	%p55, %r53, 0;
	@%p55 bra 	$L__BB0_75;
	and.b32  	%r62, %r52, 7;
	setp.lt.u32 	%p56, %r53, 8;
	@%p56 bra 	$L__BB0_69;
	mul.wide.s32 	%rd100, %r748, 4;
	add.s64 	%rd101, %rd3, %rd100;
	ld.global.f32 	%f381, [%rd101];
	mul.f32 	%f382, %f1269, %f381;
	ld.global.f32 	%f383, [%rd101+4];
	mul.f32 	%f384, %f382, %f383;
	ld.global.f32 	%f385, [%rd101+8];
	mul.f32 	%f386, %f384, %f385;
	ld.global.f32 	%f387, [%rd101+12];
	mul.f32 	%f388, %f386, %f387;
	ld.global.f32 	%f389, [%rd101+16];
	mul.f32 	%f390, %f388, %f389;
	ld.global.f32 	%f391, [%rd101+20];
	mul.f32 	%f392, %f390, %f391;
	ld.global.f32 	%f393, [%rd101+24];
	mul.f32 	%f394, %f392, %f393;
	ld.global.f32 	%f395, [%rd101+28];
	mul.f32 	%f1269, %f394, %f395;
	add.s32 	%r748, %r748, 8;
$L__BB0_69:
	setp.eq.s32 	%p57, %r62, 0;
	@%p57 bra 	$L__BB0_75;
	and.b32  	%r65, %r52, 3;
	setp.lt.u32 	%p58, %r62, 4;
	@%p58 bra 	$L__BB0_72;
	mul.wide.s32 	%rd102, %r748, 4;
	add.s64 	%rd103, %rd3, %rd102;
	ld.global.f32 	%f397, [%rd103];
	mul.f32 	%f398, %f1269, %f397;
	ld.global.f32 	%f399, [%rd103+4];
	mul.f32 	%f400, %f398, %f399;
	ld.global.f32 	%f401, [%rd103+8];
	mul.f32 	%f402, %f400, %f401;
	ld.global.f32 	%f403, [%rd103+12];
	mul.f32 	%f1269, %f402, %f403;
	add.s32 	%r748, %r748, 4;
$L__BB0_72:
	setp.eq.s32 	%p59, %r65, 0;
	@%p59 bra 	$L__BB0_75;
	mov.b32 	%r752, 0;
$L__BB0_74:
	.pragma "nounroll";
	mul.wide.s32 	%rd104, %r748, 4;
	add.s64 	%rd105, %rd3, %rd104;
	ld.global.f32 	%f404, [%rd105];
	mul.f32 	%f1269, %f1269, %f404;
	add.s32 	%r748, %r748, 1;
	add.s32 	%r752, %r752, 1;
	setp.ne.s32 	%p60, %r752, %r65;
	@%p60 bra 	$L__BB0_74;
$L__BB0_75:
	setp.lt.s32 	%p61, %r43, 1;
	mov.f32 	%f1299, 0f00000000;
	@%p61 bra 	$L__BB0_93;
	setp.lt.f32 	%p62, %f1269, 0f00800000;
	mul.f32 	%f407, %f1269, 0f4B000000;
	selp.f32 	%f408, %f407, %f1269, %p62;
	mov.b32 	%r379, %f408;
	add.s32 	%r380, %r379, -1059760811;
	and.b32  	%r381, %r380, -8388608;
	sub.s32 	%r382, %r379, %r381;
	mov.b32 	%f409, %r382;
	add.f32 	%f410, %f409, 0fBF800000;
	setp.eq.f32 	%p63, %f408, 0f00000000;
	fma.rn.f32 	%f411, %f408, 0f7F800000, 0f7F800000;
	setp.gt.u32 	%p64, %r379, 2139095039;
	fma.rn.f32 	%f412, %f410, 0fBE055027, 0f3E1039F6;
	fma.rn.f32 	%f413, %f412, %f410, 0fBDF8CDCC;
	fma.rn.f32 	%f414, %f413, %f410, 0f3E0F2955;
	fma.rn.f32 	%f415, %f414, %f410, 0fBE2AD8B9;
	fma.rn.f32 	%f416, %f415, %f410, 0f3E4CED0B;
	fma.rn.f32 	%f417, %f416, %f410, 0fBE7FFF22;
	fma.rn.f32 	%f418, %f417, %f410, 0f3EAAAA78;
	fma.rn.f32 	%f419, %f418, %f410, 0fBF000000;
	mul.f32 	%f420, %f410, %f419;
	fma.rn.f32 	%f421, %f420, %f410, %f410;
	cvt.rn.f32.s32 	%f422, %r381;
	selp.f32 	%f423, 0fC1B80000, 0f00000000, %p62;
	fma.rn.f32 	%f424, %f422, 0f34000000, %f423;
	fma.rn.f32 	%f425, %f424, 0f3F317218, %f421;
	selp.f32 	%f426, %f411, %f425, %p64;
	mul.f32 	%f427, %f426, 0fBF000000;
	selp.f32 	%f14, 0f7F800000, %f427, %p63;
	cvt.rn.f64.s32 	%fd137, %r295;
	mul.f64 	%fd1, %fd137, 0dBFE0000000000000;
	mov.f64 	%fd138, 0d401921FB54442D18;
	{
	.reg .b32 %temp; 
	mov.b64 	{%temp, %r383}, %fd138;
	}
	{
	.reg .b32 %temp; 
	mov.b64 	{%r384, %temp}, %fd138;
	}
	setp.lt.s32 	%p65, %r383, 1048576;
	mov.f64 	%fd139, 0d437921FB54442D18;
	{
	.reg .b32 %temp; 
	mov.b64 	{%temp, %r385}, %fd139;
	}
	{
	.reg .b32 %temp; 
	mov.b64 	{%r386, %temp}, %fd139;
	}
	mov.b32 	%r387, 1127219200;
	mov.b32 	%r388, -2147483648;
	mov.b64 	%fd2, {%r388, %r387};
	add.s32 	%r389, %r2, 1;
	max.s32 	%r390, %r3, %r389;
	sub.s32 	%r391, %r390, %r2;
	and.b32  	%r72, %r391, 7;
	and.b32  	%r73, %r391, 3;
	sub.s32 	%r74, %r2, %r390;
	and.b32  	%r75, %r391, -8;
	and.b32  	%r76, %r391, 1;
	selp.b32 	%r392, %r385, %r383, %p65;
	selp.b32 	%r393, %r386, %r384, %p65;
	add.s32 	%r77, %r392, -1;
	selp.f64 	%fd140, 0d437921FB54442D18, 0d401921FB54442D18, %p65;
	fma.rn.f64 	%fd141, %fd140, 0d7FF0000000000000, 0d7FF0000000000000;
	{
	.reg .b32 %temp; 
	mov.b64 	{%temp, %r394}, %fd140;
	}
	and.b32  	%r395, %r394, 2147483647;
	setp.eq.s32 	%p66, %r395, 0;
	selp.f64 	%fd3, 0dFFF0000000000000, %fd141, %p66;
	selp.b32 	%r396, -1077, -1023, %p65;
	shr.u32 	%r397, %r392, 20;
	add.s32 	%r78, %r396, %r397;
	and.b32  	%r398, %r392, 1048575;
	or.b32  	%r79, %r398, 1072693248;
	mov.b64 	%fd4, {%r393, %r79};
	{
	.reg .b32 %temp; 
	mov.b64 	{%r399, %temp}, %fd4;
	}
	{
	.reg .b32 %temp; 
	mov.b64 	{%temp, %r400}, %fd4;
	}
	add.s32 	%r401, %r400, -1048576;
	mov.b64 	%fd5, {%r399, %r401};
	mov.f32 	%f1299, 0f00000000;
$L__BB0_77:
	setp.lt.s32 	%p67, %r295, 1;
	mov.f32 	%f1279, 0f00000000;
	@%p67 bra 	$L__BB0_90;
	setp.gt.u32 	%p68, %r74, -8;
	sub.s32 	%r81, %r753, %r2;
	mov.f32 	%f1278, 0f00000000;
	mov.u32 	%r756, %r2;
	@%p68 bra 	$L__BB0_81;
	mov.b32 	%r755, 0;
	mov.f32 	%f1278, 0f00000000;
	mov.u32 	%r756, %r2;
$L__BB0_80:
	.pragma "nounroll";
	add.s32 	%r403, %r81, %r756;
	shl.b32 	%r404, %r403, 2;
	mov.u32 	%r405, s_data;
	add.s32 	%r406, %r405, %r404;
	ld.shared.f32 	%f432, [%r406];
	mul.wide.s32 	%rd106, %r756, 4;
	add.s64 	%rd107, %rd4, %rd106;
	ld.global.f32 	%f433, [%rd107];
	sub.f32 	%f434, %f432, %f433;
	mul.f32 	%f435, %f434, %f434;
	cvt.f64.f32 	%fd142, %f435;
	add.s64 	%rd108, %rd3, %rd106;
	ld.global.f32 	%f436, [%rd108];
	cvt.f64.f32 	%fd143, %f436;
	div.rn.f64 	%fd144, %fd142, %fd143;
	cvt.f64.f32 	%fd145, %f1278;
	add.f64 	%fd146, %fd144, %fd145;
	cvt.rn.f32.f64 	%f437, %fd146;
	ld.shared.f32 	%f438, [%r406+4];
	ld.global.f32 	%f439, [%rd107+4];
	sub.f32 	%f440, %f438, %f439;
	mul.f32 	%f441, %f440, %f440;
	cvt.f64.f32 	%fd147, %f441;
	ld.global.f32 	%f442, [%rd108+4];
	cvt.f64.f32 	%fd148, %f442;
	div.rn.f64 	%fd149, %fd147, %fd148;
	cvt.f64.f32 	%fd150, %f437;
	add.f64 	%fd151, %fd149, %fd150;
	cvt.rn.f32.f64 	%f443, %fd151;
	ld.shared.f32 	%f444, [%r406+8];
	ld.global.f32 	%f445, [%rd107+8];
	sub.f32 	%f446, %f444, %f445;
	mul.f32 	%f447, %f446, %f446;
	cvt.f64.f32 	%fd152, %f447;
	ld.global.f32 	%f448, [%rd108+8];
	cvt.f64.f32 	%fd153, %f448;
	div.rn.f64 	%fd154, %fd152, %fd153;
	cvt.f64.f32 	%fd155, %f443;
	add.f64 	%fd156, %fd154, %fd155;
	cvt.rn.f32.f64 	%f449, %fd156;
	ld.shared.f32 	%f450, [%r406+12];
	ld.global.f32 	%f451, [%rd107+12];
	sub.f32 	%f452, %f450, %f451;
	mul.f32 	%f453, %f452, %f452;
	cvt.f64.f32 	%fd157, %f453;
	ld.global.f32 	%f454, [%rd108+12];
	cvt.f64.f32 	%fd158, %f454;
	div.rn.f64 	%fd159, %fd157, %fd158;
	cvt.f64.f32 	%fd160, %f449;
	add.f64 	%fd161, %fd159, %fd160;
	cvt.rn.f32.f64 	%f455, %fd161;
	ld.shared.f32 	%f456, [%r406+16];
	ld.global.f32 	%f457, [%rd107+16];
	sub.f32 	%f458, %f456, %f457;
	mul.f32 	%f459, %f458, %f458;
	cvt.f64.f32 	%fd162, %f459;
	ld.global.f32 	%f460, [%rd108+16];
	cvt.f64.f32 	%fd163, %f460;
	div.rn.f64 	%fd164, %fd162, %fd163;
	cvt.f64.f32 	%fd165, %f455;
	add.f64 	%fd166, %fd164, %fd165;
	cvt.rn.f32.f64 	%f461, %fd166;
	ld.shared.f32 	%f462, [%r406+20];
	ld.global.f32 	%f463, [%rd107+20];
	sub.f32 	%f464, %f462, %f463;
	mul.f32 	%f465, %f464, %f464;
	cvt.f64.f32 	%fd167, %f465;
	ld.global.f32 	%f466, [%rd108+20];
	cvt.f64.f32 	%fd168, %f466;
	div.rn.f64 	%fd169, %fd167, %fd168;
	cvt.f64.f32 	%fd170, %f461;
	add.f64 	%fd171, %fd169, %fd170;
	cvt.rn.f32.f64 	%f467, %fd171;
	ld.shared.f32 	%f468, [%r406+24];
	ld.global.f32 	%f469, [%rd107+24];
	sub.f32 	%f470, %f468, %f469;
	mul.f32 	%f471, %f470, %f470;
	cvt.f64.f32 	%fd172, %f471;
	ld.global.f32 	%f472, [%rd108+24];
	cvt.f64.f32 	%fd173, %f472;
	div.rn.f64 	%fd174, %fd172, %fd173;
	cvt.f64.f32 	%fd175, %f467;
	add.f64 	%fd176, %fd174, %fd175;
	cvt.rn.f32.f64 	%f473, %fd176;
	ld.shared.f32 	%f474, [%r406+28];
	ld.global.f32 	%f475, [%rd107+28];
	sub.f32 	%f476, %f474, %f475;
	mul.f32 	%f477, %f476, %f476;
	cvt.f64.f32 	%fd177, %f477;
	ld.global.f32 	%f478, [%rd108+28];
	cvt.f64.f32 	%fd178, %f478;
	div.rn.f64 	%fd179, %fd177, %fd178;
	cvt.f64.f32 	%fd180, %f473;
	add.f64 	%fd181, %fd179, %fd180;
	cvt.rn.f32.f64 	%f1278, %fd181;
	add.s32 	%r756, %r756, 8;
	add.s32 	%r755, %r755, 8;
	setp.ne.s32 	%p69, %r755, %r75;
	@%p69 bra 	$L__BB0_80;
$L__BB0_81:
	setp.eq.s32 	%p70, %r72, 0;
	@%p70 bra 	$L__BB0_89;
	add.s32 	%r407, %r72, -1;
	setp.lt.u32 	%p71, %r407, 3;
	@%p71 bra 	$L__BB0_84;
	add.s32 	%r408, %r81, %r756;
	shl.b32 	%r409, %r408, 2;
	mov.u32 	%r410, s_data;
	add.s32 	%r411, %r410, %r409;
	ld.shared.f32 	%f480, [%r411];
	mul.wide.s32 	%rd109, %r756, 4;
	add.s64 	%rd110, %rd4, %rd109;
	ld.global.f32 	%f481, [%rd110];
	sub.f32 	%f482, %f480, %f481;
	mul.f32 	%f483, %f482, %f482;
	cvt.f64.f32 	%fd182, %f483;
	add.s64 	%rd111, %rd3, %rd109;
	ld.global.f32 	%f484, [%rd111];
	cvt.f64.f32 	%fd183, %f484;
	div.rn.f64 	%fd184, %fd182, %fd183;
	cvt.f64.f32 	%fd185, %f1278;
	add.f64 	%fd186, %fd184, %fd185;
	cvt.rn.f32.f64 	%f485, %fd186;
	ld.shared.f32 	%f486, [%r411+4];
	ld.global.f32 	%f487, [%rd110+4];
	sub.f32 	%f488, %f486, %f487;
	mul.f32 	%f489, %f488, %f488;
	cvt.f64.f32 	%fd187, %f489;
	ld.global.f32 	%f490, [%rd111+4];
	cvt.f64.f32 	%fd188, %f490;
	div.rn.f64 	%fd189, %fd187, %fd188;
	cvt.f64.f32 	%fd190, %f485;
	add.f64 	%fd191, %fd189, %fd190;
	cvt.rn.f32.f64 	%f491, %fd191;
	ld.shared.f32 	%f492, [%r411+8];
	ld.global.f32 	%f493, [%rd110+8];
	sub.f32 	%f494, %f492, %f493;
	mul.f32 	%f495, %f494, %f494;
	cvt.f64.f32 	%fd192, %f495;
	ld.global.f32 	%f496, [%rd111+8];
	cvt.f64.f32 	%fd193, %f496;
	div.rn.f64 	%fd194, %fd192, %fd193;
	cvt.f64.f32 	%fd195, %f491;
	add.f64 	%fd196, %fd194, %fd195;
	cvt.rn.f32.f64 	%f497, %fd196;
	ld.shared.f32 	%f498, [%r411+12];
	ld.global.f32 	%f499, [%rd110+12];
	sub.f32 	%f500, %f498, %f499;
	mul.f32 	%f501, %f500, %f500;
	cvt.f64.f32 	%fd197, %f501;
	ld.global.f32 	%f502, [%rd111+12];
	cvt.f64.f32 	%fd198, %f502;
	div.rn.f64 	%fd199, %fd197, %fd198;
	cvt.f64.f32 	%fd200, %f497;
	add.f64 	%fd201, %fd199, %fd200;
	cvt.rn.f32.f64 	%f1278, %fd201;
	add.s32 	%r756, %r756, 4;
$L__BB0_84:
	setp.eq.s32 	%p72, %r73, 0;
	@%p72 bra 	$L__BB0_89;
	setp.eq.s32 	%p73, %r73, 1;
	@%p73 bra 	$L__BB0_87;
	add.s32 	%r412, %r81, %r756;
	shl.b32 	%r413, %r412, 2;
	mov.u32 	%r414, s_data;
	add.s32 	%r415, %r414, %r413;
	ld.shared.f32 	%f504, [%r415];
	mul.wide.s32 	%rd112, %r756, 4;
	add.s64 	%rd113, %rd4, %rd112;
	ld.global.f32 	%f505, [%rd113];
	sub.f32 	%f506, %f504, %f505;
	mul.f32 	%f507, %f506, %f506;
	cvt.f64.f32 	%fd202, %f507;
	add.s64 	%rd114, %rd3, %rd112;
	ld.global.f32 	%f508, [%rd114];
	cvt.f64.f32 	%fd203, %f508;
	div.rn.f64 	%fd204, %fd202, %fd203;
	cvt.f64.f32 	%fd205, %f1278;
	add.f64 	%fd206, %fd204, %fd205;
	cvt.rn.f32.f64 	%f509, %fd206;
	ld.shared.f32 	%f510, [%r415+4];
	ld.global.f32 	%f511, [%rd113+4];
	sub.f32 	%f512, %f510, %f511;
	mul.f32 	%f513, %f512, %f512;
	cvt.f64.f32 	%fd207, %f513;
	ld.global.f32 	%f514, [%rd114+4];
	cvt.f64.f32 	%fd208, %f514;
	div.rn.f64 	%fd209, %fd207, %fd208;
	cvt.f64.f32 	%fd210, %f509;
	add.f64 	%fd211, %fd209, %fd210;
	cvt.rn.f32.f64 	%f1278, %fd211;
	add.s32 	%r756, %r756, 2;
$L__BB0_87:
	setp.eq.s32 	%p74, %r76, 0;
	@%p74 bra 	$L__BB0_89;
	add.s32 	%r416, %r81, %r756;
	shl.b32 	%r417, %r416, 2;
	mov.u32 	%r418, s_data;
	add.s32 	%r419, %r418, %r417;
	ld.shared.f32 	%f515, [%r419];
	mul.wide.s32 	%rd115, %r756, 4;
	add.s64 	%rd116, %rd4, %rd115;
	ld.global.f32 	%f516, [%rd116];
	sub.f32 	%f517, %f515, %f516;
	mul.f32 	%f518, %f517, %f517;
	cvt.f64.f32 	%fd212, %f518;
	add.s64 	%rd117, %rd3, %rd115;
	ld.global.f32 	%f519, [%rd117];
	cvt.f64.f32 	%fd213, %f519;
	div.rn.f64 	%fd214, %fd212, %fd213;
	cvt.f64.f32 	%fd215, %f1278;
	add.f64 	%fd216, %fd214, %fd215;
	cvt.rn.f32.f64 	%f1278, %fd216;
$L__BB0_89:
	mul.f32 	%f1279, %f1278, 0f3F000000;
$L__BB0_90:
	setp.gt.u32 	%p75, %r77, 2146435070;
	mov.f64 	%fd471, %fd3;
	@%p75 bra 	$L__BB0_92;
	setp.gt.u32 	%p76, %r79, 1073127582;
	selp.f64 	%fd217, %fd5, %fd4, %p76;
	selp.u32 	%r420, 1, 0, %p76;
	add.s32 	%r421, %r78, %r420;
	add.f64 	%fd218, %fd217, 0dBFF0000000000000;
	add.f64 	%fd219, %fd217, 0d3FF0000000000000;
	rcp.approx.ftz.f64 	%fd220, %fd219;
	neg.f64 	%fd221, %fd219;
	fma.rn.f64 	%fd222, %fd221, %fd220, 0d3FF0000000000000;
	fma.rn.f64 	%fd223, %fd222, %fd222, %fd222;
	fma.rn.f64 	%fd224, %fd223, %fd220, %fd220;
	mul.f64 	%fd225, %fd218, %fd224;
	fma.rn.f64 	%fd226, %fd218, %fd224, %fd225;
	mul.f64 	%fd227, %fd226, %fd226;
	fma.rn.f64 	%fd228, %fd227, 0d3EB1380B3AE80F1E, 0d3ED0EE258B7A8B04;
	fma.rn.f64 	%fd229, %fd228, %fd227, 0d3EF3B2669F02676F;
	fma.rn.f64 	%fd230, %fd229, %fd227, 0d3F1745CBA9AB0956;
	fma.rn.f64 	%fd231, %fd230, %fd227, 0d3F3C71C72D1B5154;
	fma.rn.f64 	%fd232, %fd231, %fd227, 0d3F624924923BE72D;
	fma.rn.f64 	%fd233, %fd232, %fd227, 0d3F8999999999A3C4;
	fma.rn.f64 	%fd234, %fd233, %fd227, 0d3FB5555555555554;
	sub.f64 	%fd235, %fd218, %fd226;
	add.f64 	%fd236, %fd235, %fd235;
	neg.f64 	%fd237, %fd226;
	fma.rn.f64 	%fd238, %fd237, %fd218, %fd236;
	mul.f64 	%fd239, %fd224, %fd238;
	mul.f64 	%fd240, %fd227, %fd234;
	fma.rn.f64 	%fd241, %fd240, %fd226, %fd239;
	xor.b32  	%r422, %r421, -2147483648;
	mov.b32 	%r423, 1127219200;
	mov.b64 	%fd242, {%r422, %r423};
	sub.f64 	%fd243, %fd242, %fd2;
	fma.rn.f64 	%fd244, %fd243, 0d3FE62E42FEFA39EF, %fd226;
	fma.rn.f64 	%fd245, %fd243, 0dBFE62E42FEFA39EF, %fd244;
	sub.f64 	%fd246, %fd245, %fd226;
	sub.f64 	%fd247, %fd241, %fd246;
	fma.rn.f64 	%fd248, %fd243, 0d3C7ABC9E3B39803F, %fd247;
	add.f64 	%fd471, %fd244, %fd248;
$L__BB0_92:
	mul.f64 	%fd249, %fd1, %fd471;
	cvt.rn.f32.f64 	%f520, %fd249;
	sub.f32 	%f521, %f14, %f1279;
	add.f32 	%f522, %f521, %f520;
	abs.f32 	%f523, %f522;
	setp.num.f32 	%p77, %f523, %f523;
	selp.f32 	%f524, %f522, 0fDF0AC723, %p77;
	add.f32 	%f1299, %f1299, %f524;
	add.s32 	%r753, %r753, %r295;
	setp.lt.s32 	%p78, %r753, %r44;
	@%p78 bra 	$L__BB0_77;
$L__BB0_93:
	ld.param.u64 	%rd420, [_Z4mcmciiiiiiiffP17curandStateXORWOWPfS1_S1_S1_S1_PiS1_S1_S1_S2_S1_S1_S1_S1_S1_S1__param_18];
	setp.lt.s32 	%p79, %r295, 1;
	cvta.to.global.u64 	%rd118, %rd420;
	mul.wide.s32 	%rd119, %r1, 4;
	add.s64 	%rd120, %rd118, %rd119;
	st.global.f32 	[%rd120], %f1299;
	@%p79 bra 	$L__BB0_102;
	add.s32 	%r424, %r2, 1;
	max.s32 	%r130, %r3, %r424;
	sub.s32 	%r425, %r130, %r2;
	and.b32  	%r131, %r425, 3;
	setp.eq.s32 	%p80, %r131, 0;
	mov.u32 	%r774, %r2;
	@%p80 bra 	$L__BB0_97;
	mov.b32 	%r773, 0;
	mov.u32 	%r774, %r2;
$L__BB0_96:
	.pragma "nounroll";
	mul.wide.s32 	%rd121, %r774, 4;
	add.s64 	%rd122, %rd3, %rd121;
	ld.global.f32 	%f525, [%rd122];
	add.s64 	%rd123, %rd2, %rd121;
	st.global.f32 	[%rd123], %f525;
	add.s32 	%r774, %r774, 1;
	add.s32 	%r773, %r773, 1;
	setp.ne.s32 	%p81, %r773, %r131;
	@%p81 bra 	$L__BB0_96;
$L__BB0_97:
	sub.s32 	%r137, %r2, %r130;
	setp.gt.u32 	%p82, %r137, -4;
	@%p82 bra 	$L__BB0_98;
	bra.uni 	$L__BB0_295;
$L__BB0_98:
	setp.eq.s32 	%p84, %r131, 0;
	mov.u32 	%r777, %r2;
	@%p84 bra 	$L__BB0_101;
	mov.b32 	%r776, 0;
	mov.u32 	%r777, %r2;
$L__BB0_100:
	.pragma "nounroll";
	mul.wide.s32 	%rd127, %r777, 4;
	add.s64 	%rd128, %rd4, %rd127;
	ld.global.f32 	%f530, [%rd128];
	add.s64 	%rd129, %rd1, %rd127;
	st.global.f32 	[%rd129], %f530;
	add.s32 	%r777, %r777, 1;
	add.s32 	%r776, %r776, 1;
	setp.ne.s32 	%p85, %r776, %r131;
	@%p85 bra 	$L__BB0_100;
$L__BB0_101:
	setp.gt.u32 	%p86, %r137, -4;
	@%p86 bra 	$L__BB0_102;
	bra.uni 	$L__BB0_296;
$L__BB0_102:
	ld.param.u32 	%r724, [_Z4mcmciiiiiiiffP17curandStateXORWOWPfS1_S1_S1_S1_PiS1_S1_S1_S2_S1_S1_S1_S1_S1_S1__param_5];
	setp.lt.s32 	%p88, %r724, 1;
	@%p88 bra 	$L__BB0_293;
	ld.param.u64 	%rd422, [_Z4mcmciiiiiiiffP17curandStateXORWOWPfS1_S1_S1_S1_PiS1_S1_S1_S2_S1_S1_S1_S1_S1_S1__param_19];
	ld.param.u32 	%r715, [_Z4mcmciiiiiiiffP17curandStateXORWOWPfS1_S1_S1_S1_PiS1_S1_S1_S2_S1_S1_S1_S1_S1_S1__param_4];
	setp.gt.s32 	%p89, %r295, 0;
	cvt.rn.f64.s32 	%fd250, %r295;
	mul.f64 	%fd15, %fd250, 0dBFE0000000000000;
	mov.f64 	%fd251, 0d401921FB54442D18;
	{
	.reg .b32 %temp; 
	mov.b64 	{%temp, %r432}, %fd251;
	}
	{
	.reg .b32 %temp; 
	mov.b64 	{%r433, %temp}, %fd251;
	}
	setp.lt.s32 	%p90, %r432, 1048576;
	mov.f64 	%fd252, 0d437921FB54442D18;
	{
	.reg .b32 %temp; 
	mov.b64 	{%temp, %r434}, %fd252;
	}
	{
	.reg .b32 %temp; 
	mov.b64 	{%r435, %temp}, %fd252;
	}
	mov.b32 	%r436, 1127219200;
	mov.b32 	%r437, -2147483648;
	mov.b64 	%fd16, {%r437, %r436};
	cvta.to.global.u64 	%rd133, %rd422;
	add.s64 	%rd6, %rd133, %rd119;
	setp.eq.s32 	%p91, %r1, 0;
	and.pred  	%p1, %p91, %p89;
	add.s32 	%r438, %r2, 1;
	max.s32 	%r439, %r3, %r438;
	sub.s32 	%r440, %r439, %r2;
	not.b32 	%r441, %r2;
	add.s32 	%r147, %r439, %r441;
	and.b32  	%r148, %r440, 15;
	and.b32  	%r149, %r440, 7;
	and.b32  	%r150, %r440, 3;
	and.b32  	%r151, %r440, -16;
	and.b32  	%r152, %r440, -8;
	and.b32  	%r153, %r440, 1;
	selp.b32 	%r442, %r434, %r432, %p90;
	selp.b32 	%r443, %r435, %r433, %p90;
	add.s32 	%r154, %r442, -1;
	selp.f64 	%fd253, 0d437921FB54442D18, 0d401921FB54442D18, %p90;
	fma.rn.f64 	%fd254, %fd253, 0d7FF0000000000000, 0d7FF0000000000000;
	{
	.reg .b32 %temp; 
	mov.b64 	{%temp, %r444}, %fd253;
	}
	and.b32  	%r445, %r444, 2147483647;
	setp.eq.s32 	%p92, %r445, 0;
	selp.f64 	%fd17, 0dFFF0000000000000, %fd254, %p92;
	selp.b32 	%r446, -1077, -1023, %p90;
	shr.u32 	%r447, %r442, 20;
	add.s32 	%r155, %r446, %r447;
	and.b32  	%r448, %r442, 1048575;
	or.b32  	%r156, %r448, 1072693248;
	mov.b64 	%fd18, {%r443, %r156};
	{
	.reg .b32 %temp; 
	mov.b64 	{%r449, %temp}, %fd18;
	}
	{
	.reg .b32 %temp; 
	mov.b64 	{%temp, %r450}, %fd18;
	}
	add.s32 	%r451, %r450, -1048576;
	mov.b64 	%fd19, {%r449, %r451};
	and.b32  	%r157, %r295, 3;
	and.b32  	%r158, %r715, 2147483632;
	and.b32  	%r159, %r715, 3;
	neg.s32 	%r160, %r151;
	mov.b32 	%r780, 0;
	mul.wide.s32 	%rd155, %r2, 4;
	add.s64 	%rd161, %rd1, %rd155;
$L__BB0_104:
	ld.param.u64 	%rd415, [_Z4mcmciiiiiiiffP17curandStateXORWOWPfS1_S1_S1_S1_PiS1_S1_S1_S2_S1_S1_S1_S1_S1_S1__param_15];
	ld.param.u64 	%rd412, [_Z4mcmciiiiiiiffP17curandStateXORWOWPfS1_S1_S1_S1_PiS1_S1_S1_S2_S1_S1_S1_S1_S1_S1__param_14];
	ld.param.u64 	%rd410, [_Z4mcmciiiiiiiffP17curandStateXORWOWPfS1_S1_S1_S1_PiS1_S1_S1_S2_S1_S1_S1_S1_S1_S1__param_9];
	cvta.to.global.u64 	%rd135, %rd410;
	add.s64 	%rd7, %rd135, %rd63;
	ld.global.v2.u32 	{%r452, %r453}, [%rd7];
	shr.u32 	%r454, %r453, 2;
	xor.b32  	%r455, %r454, %r453;
	ld.global.v2.u32 	{%r456, %r457}, [%rd7+8];
	ld.global.v2.u32 	{%r458, %r459}, [%rd7+16];
	shl.b32 	%r460, %r459, 4;
	shl.b32 	%r461, %r455, 1;
	xor.b32  	%r462, %r461, %r460;
	xor.b32  	%r463, %r462, %r455;
	xor.b32  	%r464, %r463, %r459;
	add.s32 	%r465, %r452, %r464;
	add.s32 	%r466, %r465, 362437;
	cvt.rn.f32.u32 	%f535, %r466;
	fma.rn.f32 	%f536, %f535, 0f2F800000, 0f2F000000;
	shr.u32 	%r467, %r456, 2;
	xor.b32  	%r468, %r467, %r456;
	st.global.v2.u32 	[%rd7+8], {%r458, %r459};
	shl.b32 	%r469, %r464, 4;
	shl.b32 	%r470, %r468, 1;
	xor.b32  	%r471, %r470, %r469;
	xor.b32  	%r472, %r471, %r468;
	xor.b32  	%r473, %r472, %r464;
	st.global.v2.u32 	[%rd7+16], {%r464, %r473};
	add.s32 	%r474, %r452, 724874;
	st.global.v2.u32 	[%rd7], {%r474, %r457};
	add.s32 	%r475, %r473, %r474;
	cvt.rn.f32.u32 	%f537, %r475;
	fma.rn.f32 	%f538, %f537, 0f2F800000, 0f2F000000;
	cvta.to.global.u64 	%rd137, %rd412;
	add.s64 	%rd139, %rd137, %rd119;
	st.global.f32 	[%rd139], %f538;
	shl.b32 	%r476, %r295, 1;
	cvt.rn.f32.s32 	%f539, %r476;
	mul.f32 	%f540, %f536, %f539;
	cvt.rzi.s32.f32 	%r477, %f540;
	cvta.to.global.u64 	%rd140, %rd415;
	add.s64 	%rd141, %rd140, %rd119;
	st.global.u32 	[%rd141], %r477;
	ld.global.u32 	%r478, [%rd7+24];
	setp.eq.s32 	%p93, %r478, 1;
	@%p93 bra 	$L__BB0_106;
	ld.global.v2.u32 	{%r479, %r480}, [%rd7];
	shr.u32 	%r481, %r480, 2;
	xor.b32  	%r482, %r481, %r480;
	ld.global.v2.u32 	{%r483, %r484}, [%rd7+8];
	ld.global.v2.u32 	{%r485, %r486}, [%rd7+16];
	shl.b32 	%r487, %r486, 4;
	shl.b32 	%r488, %r482, 1;
	xor.b32  	%r489, %r488, %r487;
	xor.b32  	%r490, %r489, %r482;
	xor.b32  	%r491, %r490, %r486;
	add.s32 	%r492, %r479, %r491;
	add.s32 	%r493, %r492, 362437;
	shr.u32 	%r494, %r483, 2;
	xor.b32  	%r495, %r494, %r483;
	st.global.v2.u32 	[%rd7+8], {%r485, %r486};
	shl.b32 	%r496, %r491, 4;
	shl.b32 	%r497, %r495, 1;
	xor.b32  	%r498, %r497, %r496;
	xor.b32  	%r499, %r498, %r495;
	xor.b32  	%r500, %r499, %r491;
	st.global.v2.u32 	[%rd7+16], {%r491, %r500};
	add.s32 	%r501, %r479, 724874;
	st.global.v2.u32 	[%rd7], {%r501, %r484};
	add.s32 	%r502, %r500, %r501;
	cvt.rn.f32.u32 	%f541, %r493;
	fma.rn.f32 	%f542, %f541, 0f2F800000, 0f2F000000;
	cvt.rn.f32.u32 	%f543, %r502;
	fma.rn.f32 	%f544, %f543, 0f30C90FDB, 0f30490FDB;
	setp.lt.f32 	%p94, %f542, 0f00800000;
	mul.f32 	%f545, %f542, 0f4B000000;
	selp.f32 	%f546, %f545, %f542, %p94;
	selp.f32 	%f547, 0fC1B80000, 0f00000000, %p94;
	mov.b32 	%r503, %f546;
	add.s32 	%r504, %r503, -1059760811;
	and.b32  	%r505, %r504, -8388608;
	sub.s32 	%r506, %r503, %r505;
	mov.b32 	%f548, %r506;
	cvt.rn.f32.s32 	%f549, %r505;
	fma.rn.f32 	%f550, %f549, 0f34000000, %f547;
	add.f32 	%f551, %f548, 0fBF800000;
	fma.rn.f32 	%f552, %f551, 0fBE055027, 0f3E1039F6;
	fma.rn.f32 	%f553, %f552, %f551, 0fBDF8CDCC;
	fma.rn.f32 	%f554, %f553, %f551, 0f3E0F2955;
	fma.rn.f32 	%f555, %f554, %f551, 0fBE2AD8B9;
	fma.rn.f32 	%f556, %f555, %f551, 0f3E4CED0B;
	fma.rn.f32 	%f557, %f556, %f551, 0fBE7FFF22;
	fma.rn.f32 	%f558, %f557, %f551, 0f3EAAAA78;
	fma.rn.f32 	%f559, %f558, %f551, 0fBF000000;
	mul.f32 	%f560, %f551, %f559;
	fma.rn.f32 	%f561, %f560, %f551, %f551;
	fma.rn.f32 	%f562, %f550, 0f3F317218, %f561;
	setp.gt.u32 	%p95, %r503, 2139095039;
	fma.rn.f32 	%f563, %f546, 0f7F800000, 0f7F800000;
	selp.f32 	%f564, %f563, %f562, %p95;
	setp.eq.f32 	%p96, %f546, 0f00000000;
	mul.f32 	%f565, %f564, 0fC0000000;
	selp.f32 	%f566, 0f7F800000, %f565, %p96;
	sqrt.rn.f32 	%f567, %f566;
	sin.approx.f32 	%f568, %f544;
	cos.approx.f32 	%f569, %f544;
	mul.f32 	%f1300, %f567, %f568;
	mul.f32 	%f570, %f567, %f569;
	st.global.f32 	[%rd7+32], %f570;
	mov.b32 	%r507, 1;
	st.global.u32 	[%rd7+24], %r507;
	bra.uni 	$L__BB0_107;
$L__BB0_106:
	mov.b32 	%r508, 0;
	st.global.u32 	[%rd7+24], %r508;
	ld.global.f32 	%f1300, [%rd7+32];
$L__BB0_107:
	ld.param.u64 	%rd417, [_Z4mcmciiiiiiiffP17curandStateXORWOWPfS1_S1_S1_S1_PiS1_S1_S1_S2_S1_S1_S1_S1_S1_S1__param_16];
	ld.param.f32 	%f1259, [_Z4mcmciiiiiiiffP17curandStateXORWOWPfS1_S1_S1_S1_PiS1_S1_S1_S2_S1_S1_S1_S1_S1_S1__param_7];
	mul.f32 	%f571, %f1259, %f1300;
	cvta.to.global.u64 	%rd142, %rd417;
	add.s64 	%rd144, %rd142, %rd119;
	st.global.f32 	[%rd144], %f571;
	ld.global.u32 	%r509, [%rd7+24];
	setp.eq.s32 	%p97, %r509, 1;
	@%p97 bra 	$L__BB0_109;
	ld.global.v2.u32 	{%r510, %r511}, [%rd7];
	shr.u32 	%r512, %r511, 2;
	xor.b32  	%r513, %r512, %r511;
	ld.global.v2.u32 	{%r514, %r515}, [%rd7+8];
	ld.global.v2.u32 	{%r516, %r517}, [%rd7+16];
	shl.b32 	%r518, %r517, 4;
	shl.b32 	%r519, %r513, 1;
	xor.b32  	%r520, %r519, %r518;
	xor.b32  	%r521, %r520, %r513;
	xor.b32  	%r522, %r521, %r517;
	add.s32 	%r523, %r510, %r522;
	add.s32 	%r524, %r523, 362437;
	shr.u32 	%r525, %r514, 2;
	xor.b32  	%r526, %r525, %r514;
	st.global.v2.u32 	[%rd7+8], {%r516, %r517};
	shl.b32 	%r527, %r522, 4;
	shl.b32 	%r528, %r526, 1;
	xor.b32  	%r529, %r528, %r527;
	xor.b32  	%r530, %r529, %r526;
	xor.b32  	%r531, %r530, %r522;
	st.global.v2.u32 	[%rd7+16], {%r522, %r531};
	add.s32 	%r532, %r510, 724874;
	st.global.v2.u32 	[%rd7], {%r532, %r515};
	add.s32 	%r533, %r531, %r532;
	cvt.rn.f32.u32 	%f572, %r524;
	fma.rn.f32 	%f573, %f572, 0f2F800000, 0f2F000000;
	cvt.rn.f32.u32 	%f574, %r533;
	fma.rn.f32 	%f575, %f574, 0f30C90FDB, 0f30490FDB;
	setp.lt.f32 	%p98, %f573, 0f00800000;
	mul.f32 	%f576, %f573, 0f4B000000;
	selp.f32 	%f577, %f576, %f573, %p98;
	selp.f32 	%f578, 0fC1B80000, 0f00000000, %p98;
	mov.b32 	%r534, %f577;
	add.s32 	%r535, %r534, -1059760811;
	and.b32  	%r536, %r535, -8388608;
	sub.s32 	%r537, %r534, %r536;
	mov.b32 	%f579, %r537;
	cvt.rn.f32.s32 	%f580, %r536;
	fma.rn.f32 	%f581, %f580, 0f34000000, %f578;
	add.f32 	%f582, %f579, 0fBF800000;
	fma.rn.f32 	%f583, %f582, 0fBE055027, 0f3E1039F6;
	fma.rn.f32 	%f584, %f583, %f582, 0fBDF8CDCC;
	fma.rn.f32 	%f585, %f584, %f582, 0f3E0F2955;
	fma.rn.f32 	%f586, %f585, %f582, 0fBE2AD8B9;
	fma.rn.f32 	%f587, %f586, %f582, 0f3E4CED0B;
	fma.rn.f32 	%f588, %f587, %f582, 0fBE7FFF22;
	fma.rn.f32 	%f589, %f588, %f582, 0f3EAAAA78;
	fma.rn.f32 	%f590, %f589, %f582, 0fBF000000;
	mul.f32 	%f591, %f582, %f590;
	fma.rn.f32 	%f592, %f591, %f582, %f582;
	fma.rn.f32 	%f593, %f581, 0f3F317218, %f592;
	setp.gt.u32 	%p99, %r534, 2139095039;
	fma.rn.f32 	%f594, %f577, 0f7F800000, 0f7F800000;
	selp.f32 	%f595, %f594, %f593, %p99;
	setp.eq.f32 	%p100, %f577, 0f00000000;
	mul.f32 	%f596, %f595, 0fC0000000;
	selp.f32 	%f597, 0f7F800000, %f596, %p100;
	sqrt.rn.f32 	%f598, %f597;
	sin.approx.f32 	%f599, %f575;
	cos.approx.f32 	%f600, %f575;
	mul.f32 	%f1301, %f598, %f599;
	mul.f32 	%f601, %f598, %f600;
	st.global.f32 	[%rd7+32], %f601;
	mov.b32 	%r538, 1;
	st.global.u32 	[%rd7+24], %r538;
	bra.uni 	$L__BB0_110;
$L__BB0_109:
	mov.b32 	%r539, 0;
	st.global.u32 	[%rd7+24], %r539;
	ld.global.f32 	%f1301, [%rd7+32];
$L__BB0_110:
	ld.param.u64 	%rd419, [_Z4mcmciiiiiiiffP17curandStateXORWOWPfS1_S1_S1_S1_PiS1_S1_S1_S2_S1_S1_S1_S1_S1_S1__param_17];
	ld.param.u64 	%rd416, [_Z4mcmciiiiiiiffP17curandStateXORWOWPfS1_S1_S1_S1_PiS1_S1_S1_S2_S1_S1_S1_S1_S1_S1__param_15];
	ld.param.u64 	%rd411, [_Z4mcmciiiiiiiffP17curandStateXORWOWPfS1_S1_S1_S1_PiS1_S1_S1_S2_S1_S1_S1_S1_S1_S1__param_12];
	ld.param.f32 	%f1260, [_Z4mcmciiiiiiiffP17curandStateXORWOWPfS1_S1_S1_S1_PiS1_S1_S1_S2_S1_S1_S1_S1_S1_S1__param_8];
	cvta.to.global.u64 	%rd8, %rd411;
	mul.f32 	%f68, %f1260, %f1301;
	cvta.to.global.u64 	%rd145, %rd419;
	add.s64 	%rd147, %rd145, %rd119;
	st.global.f32 	[%rd147], %f68;
	cvta.to.global.u64 	%rd148, %rd416;
	add.s64 	%rd149, %rd148, %rd119;
	ld.global.u32 	%r164, [%rd149];
	setp.ge.s32 	%p101, %r164, %r295;
	@%p101 bra 	$L__BB0_112;
	ld.param.u64 	%rd418, [_Z4mcmciiiiiiiffP17curandStateXORWOWPfS1_S1_S1_S1_PiS1_S1_S1_S2_S1_S1_S1_S1_S1_S1__param_16];
	mul.wide.s32 	%rd154, %r164, 4;
	add.s64 	%rd156, %rd8, %rd155;
	add.s64 	%rd157, %rd156, %rd154;
	ld.global.f32 	%f603, [%rd157];
	cvta.to.global.u64 	%rd158, %rd418;
	add.s64 	%rd160, %rd158, %rd119;
	ld.global.f32 	%f604, [%rd160];
	add.f32 	%f605, %f603, %f604;
	add.s64 	%rd162, %rd161, %rd154;
	st.global.f32 	[%rd162], %f605;
	bra.uni 	$L__BB0_114;
$L__BB0_112:
	sub.s32 	%r540, %r2, %r295;
	add.s32 	%r165, %r540, %r164;
	mul.wide.s32 	%rd150, %r165, 4;
	add.s64 	%rd151, %rd3, %rd150;
	ld.global.f32 	%f602, [%rd151];
	add.f32 	%f69, %f68, %f602;
	setp.leu.f32 	%p102, %f69, 0f00000000;
	@%p102 bra 	$L__BB0_114;
	add.s64 	%rd153, %rd2, %rd150;
	st.global.f32 	[%rd153], %f69;
$L__BB0_114:
	ld.param.u64 	%rd421, [_Z4mcmciiiiiiiffP17curandStateXORWOWPfS1_S1_S1_S1_PiS1_S1_S1_S2_S1_S1_S1_S1_S1_S1__param_18];
	ld.param.u32 	%r710, [_Z4mcmciiiiiiiffP17curandStateXORWOWPfS1_S1_S1_S1_PiS1_S1_S1_S2_S1_S1_S1_S1_S1_S1__param_3];
	ld.param.u32 	%r707, [_Z4mcmciiiiiiiffP17curandStateXORWOWPfS1_S1_S1_S1_PiS1_S1_S1_S2_S1_S1_S1_S1_S1_S1__param_0];
	cvta.to.global.u64 	%rd163, %rd421;
	add.s64 	%rd9, %rd163, %rd119;
	mul.lo.s32 	%r166, %r710, %r295;
	setp.ne.s32 	%p103, %r707, 1;
	@%p103 bra 	$L__BB0_152;
	setp.lt.s32 	%p132, %r295, 1;
	ld.global.f32 	%f70, [%rd9];
	mov.f32 	%f1309, 0f3F800000;
	@%p132 bra 	$L__BB0_129;
	setp.lt.u32 	%p133, %r147, 15;
	mov.f32 	%f1309, 0f3F800000;
	mov.u32 	%r783, %r2;
	@%p133 bra 	$L__BB0_119;
	mov.b32 	%r782, 0;
	mov.f32 	%f1309, 0f3F800000;
	mov.u32 	%r783, %r2;
$L__BB0_118:
	.pragma "nounroll";
	mul.wide.s32 	%rd195, %r783, 4;
	add.s64 	%rd196, %rd2, %rd195;
	ld.global.f32 	%f806, [%rd196];
	mul.f32 	%f807, %f1309, %f806;
	ld.global.f32 	%f808, [%rd196+4];
	mul.f32 	%f809, %f807, %f808;
	ld.global.f32 	%f810, [%rd196+8];
	mul.f32 	%f811, %f809, %f810;
	ld.global.f32 	%f812, [%rd196+12];
	mul.f32 	%f813, %f811, %f812;
	ld.global.f32 	%f814, [%rd196+16];
	mul.f32 	%f815, %f813, %f814;
	ld.global.f32 	%f816, [%rd196+20];
	mul.f32 	%f817, %f815, %f816;
	ld.global.f32 	%f818, [%rd196+24];
	mul.f32 	%f819, %f817, %f818;
	ld.global.f32 	%f820, [%rd196+28];
	mul.f32 	%f821, %f819, %f820;
	ld.global.f32 	%f822, [%rd196+32];
	mul.f32 	%f823, %f821, %f822;
	ld.global.f32 	%f824, [%rd196+36];
	mul.f32 	%f825, %f823, %f824;
	ld.global.f32 	%f826, [%rd196+40];
	mul.f32 	%f827, %f825, %f826;
	ld.global.f32 	%f828, [%rd196+44];
	mul.f32 	%f829, %f827, %f828;
	ld.global.f32 	%f830, [%rd196+48];
	mul.f32 	%f831, %f829, %f830;
	ld.global.f32 	%f832, [%rd196+52];
	mul.f32 	%f833, %f831, %f832;
	ld.global.f32 	%f834, [%rd196+56];
	mul.f32 	%f835, %f833, %f834;
	ld.global.f32 	%f836, [%rd196+60];
	mul.f32 	%f1309, %f835, %f836;
	add.s32 	%r783, %r783, 16;
	add.s32 	%r782, %r782, 16;
	setp.ne.s32 	%p134, %r782, %r151;
	@%p134 bra 	$L__BB0_118;
$L__BB0_119:
	setp.eq.s32 	%p135, %r148, 0;
	@%p135 bra 	$L__BB0_129;
	add.s32 	%r565, %r148, -1;
	setp.lt.u32 	%p136, %r565, 7;
	@%p136 bra 	$L__BB0_122;
	mul.wide.s32 	%rd197, %r783, 4;
	add.s64 	%rd198, %rd2, %rd197;
	ld.global.f32 	%f838, [%rd198];
	mul.f32 	%f839, %f1309, %f838;
	ld.global.f32 	%f840, [%rd198+4];
	mul.f32 	%f841, %f839, %f840;
	ld.global.f32 	%f842, [%rd198+8];
	mul.f32 	%f843, %f841, %f842;
	ld.global.f32 	%f844, [%rd198+12];
	mul.f32 	%f845, %f843, %f844;
	ld.global.f32 	%f846, [%rd198+16];
	mul.f32 	%f847, %f845, %f846;
	ld.global.f32 	%f848, [%rd198+20];
	mul.f32 	%f849, %f847, %f848;
	ld.global.f32 	%f850, [%rd198+24];
	mul.f32 	%f851, %f849, %f850;
	ld.global.f32 	%f852, [%rd198+28];
	mul.f32 	%f1309, %f851, %f852;
	add.s32 	%r783, %r783, 8;
$L__BB0_122:
	setp.eq.s32 	%p137, %r149, 0;
	@%p137 bra 	$L__BB0_129;
	add.s32 	%r566, %r149, -1;
	setp.lt.u32 	%p138, %r566, 3;
	@%p138 bra 	$L__BB0_125;
	mul.wide.s32 	%rd199, %r783, 4;
	add.s64 	%rd200, %rd2, %rd199;
	ld.global.f32 	%f854, [%rd200];
	mul.f32 	%f855, %f1309, %f854;
	ld.global.f32 	%f856, [%rd200+4];
	mul.f32 	%f857, %f855, %f856;
	ld.global.f32 	%f858, [%rd200+8];
	mul.f32 	%f859, %f857, %f858;
	ld.global.f32 	%f860, [%rd200+12];
	mul.f32 	%f1309, %f859, %f860;
	add.s32 	%r783, %r783, 4;
$L__BB0_125:
	setp.eq.s32 	%p139, %r150, 0;
	@%p139 bra 	$L__BB0_129;
	setp.eq.s32 	%p140, %r150, 1;
	mul.wide.s32 	%rd201, %r783, 4;
	add.s64 	%rd10, %rd2, %rd201;
	ld.global.f32 	%f861, [%rd10];
	mul.f32 	%f1309, %f1309, %f861;
	@%p140 bra 	$L__BB0_129;
	setp.eq.s32 	%p141, %r150, 2;
	ld.global.f32 	%f862, [%rd10+4];
	mul.f32 	%f1309, %f1309, %f862;
	@%p141 bra 	$L__BB0_129;
	ld.global.f32 	%f863, [%rd10+8];
	mul.f32 	%f1309, %f1309, %f863;
$L__BB0_129:
	setp.lt.s32 	%p142, %r166, 1;
	mov.f32 	%f1320, 0f00000000;
	@%p142 bra 	$L__BB0_147;
	ld.param.u32 	%r713, [_Z4mcmciiiiiiiffP17curandStateXORWOWPfS1_S1_S1_S1_PiS1_S1_S1_S2_S1_S1_S1_S1_S1_S1__param_3];
	mul.lo.s32 	%r786, %r713, %r2;
	setp.lt.f32 	%p143, %f1309, 0f00800000;
	mul.f32 	%f866, %f1309, 0f4B000000;
	selp.f32 	%f867, %f866, %f1309, %p143;
	mov.b32 	%r567, %f867;
	add.s32 	%r568, %r567, -1059760811;
	and.b32  	%r569, %r568, -8388608;
	sub.s32 	%r570, %r567, %r569;
	mov.b32 	%f868, %r570;
	add.f32 	%f869, %f868, 0fBF800000;
	setp.eq.f32 	%p144, %f867, 0f00000000;
	fma.rn.f32 	%f870, %f867, 0f7F800000, 0f7F800000;
	setp.gt.u32 	%p145, %r567, 2139095039;
	fma.rn.f32 	%f871, %f869, 0fBE055027, 0f3E1039F6;
	fma.rn.f32 	%f872, %f871, %f869, 0fBDF8CDCC;
	fma.rn.f32 	%f873, %f872, %f869, 0f3E0F2955;
	fma.rn.f32 	%f874, %f873, %f869, 0fBE2AD8B9;
	fma.rn.f32 	%f875, %f874, %f869, 0f3E4CED0B;
	fma.rn.f32 	%f876, %f875, %f869, 0fBE7FFF22;
	fma.rn.f32 	%f877, %f876, %f869, 0f3EAAAA78;
	fma.rn.f32 	%f878, %f877, %f869, 0fBF000000;
	mul.f32 	%f879, %f869, %f878;
	fma.rn.f32 	%f880, %f879, %f869, %f869;
	cvt.rn.f32.s32 	%f881, %r569;
	selp.f32 	%f882, 0fC1B80000, 0f00000000, %p143;
	fma.rn.f32 	%f883, %f881, 0f34000000, %f882;
	fma.rn.f32 	%f884, %f883, 0f3F317218, %f880;
	selp.f32 	%f885, %f870, %f884, %p145;
	mul.f32 	%f886, %f885, 0fBF000000;
	selp.f32 	%f85, 0f7F800000, %f886, %p144;
	mov.f32 	%f1320, 0f00000000;
$L__BB0_131:
	mov.f32 	%f1319, 0f00000000;
	@%p132 bra 	$L__BB0_144;
	setp.lt.u32 	%p147, %r147, 7;
	sub.s32 	%r178, %r786, %r2;
	mov.f32 	%f1318, 0f00000000;
	mov.u32 	%r789, %r2;
	@%p147 bra 	$L__BB0_135;
	mov.b32 	%r788, 0;
	mov.f32 	%f1318, 0f00000000;
	mov.u32 	%r789, %r2;
$L__BB0_134:
	.pragma "nounroll";
	add.s32 	%r572, %r178, %r789;
	shl.b32 	%r573, %r572, 2;
	mov.u32 	%r574, s_data;
	add.s32 	%r575, %r574, %r573;
	ld.shared.f32 	%f891, [%r575];
	mul.wide.s32 	%rd202, %r789, 4;
	add.s64 	%rd203, %rd1, %rd202;
	ld.global.f32 	%f892, [%rd203];
	sub.f32 	%f893, %f891, %f892;
	mul.f32 	%f894, %f893, %f893;
	cvt.f64.f32 	%fd363, %f894;
	add.s64 	%rd204, %rd2, %rd202;
	ld.global.f32 	%f895, [%rd204];
	cvt.f64.f32 	%fd364, %f895;
	div.rn.f64 	%fd365, %fd363, %fd364;
	cvt.f64.f32 	%fd366, %f1318;
	add.f64 	%fd367, %fd365, %fd366;
	cvt.rn.f32.f64 	%f896, %fd367;
	ld.shared.f32 	%f897, [%r575+4];
	ld.global.f32 	%f898, [%rd203+4];
	sub.f32 	%f899, %f897, %f898;
	mul.f32 	%f900, %f899, %f899;
	cvt.f64.f32 	%fd368, %f900;
	ld.global.f32 	%f901, [%rd204+4];
	cvt.f64.f32 	%fd369, %f901;
	div.rn.f64 	%fd370, %fd368, %fd369;
	cvt.f64.f32 	%fd371, %f896;
	add.f64 	%fd372, %fd370, %fd371;
	cvt.rn.f32.f64 	%f902, %fd372;
	ld.shared.f32 	%f903, [%r575+8];
	ld.global.f32 	%f904, [%rd203+8];
	sub.f32 	%f905, %f903, %f904;
	mul.f32 	%f906, %f905, %f905;
	cvt.f64.f32 	%fd373, %f906;
	ld.global.f32 	%f907, [%rd204+8];
	cvt.f64.f32 	%fd374, %f907;
	div.rn.f64 	%fd375, %fd373, %fd374;
	cvt.f64.f32 	%fd376, %f902;
	add.f64 	%fd377, %fd375, %fd376;
	cvt.rn.f32.f64 	%f908, %fd377;
	ld.shared.f32 	%f909, [%r575+12];
	ld.global.f32 	%f910, [%rd203+12];
	sub.f32 	%f911, %f909, %f910;
	mul.f32 	%f912, %f911, %f911;
	cvt.f64.f32 	%fd378, %f912;
	ld.global.f32 	%f913, [%rd204+12];
	cvt.f64.f32 	%fd379, %f913;
	div.rn.f64 	%fd380, %fd378, %fd379;
	cvt.f64.f32 	%fd381, %f908;
	add.f64 	%fd382, %fd380, %fd381;
	cvt.rn.f32.f64 	%f914, %fd382;
	ld.shared.f32 	%f915, [%r575+16];
	ld.global.f32 	%f916, [%rd203+16];
	sub.f32 	%f917, %f915, %f916;
	mul.f32 	%f918, %f917, %f917;
	cvt.f64.f32 	%fd383, %f918;
	ld.global.f32 	%f919, [%rd204+16];
	cvt.f64.f32 	%fd384, %f919;
	div.rn.f64 	%fd385, %fd383, %fd384;
	cvt.f64.f32 	%fd386, %f914;
	add.f64 	%fd387, %fd385, %fd386;
	cvt.rn.f32.f64 	%f920, %fd387;
	ld.shared.f32 	%f921, [%r575+20];
	ld.global.f32 	%f922, [%rd203+20];
	sub.f32 	%f923, %f921, %f922;
	mul.f32 	%f924, %f923, %f923;
	cvt.f64.f32 	%fd388, %f924;
	ld.global.f32 	%f925, [%rd204+20];
	cvt.f64.f32 	%fd389, %f925;
	div.rn.f64 	%fd390, %fd388, %fd389;
	cvt.f64.f32 	%fd391, %f920;
	add.f64 	%fd392, %fd390, %fd391;
	cvt.rn.f32.f64 	%f926, %fd392;
	ld.shared.f32 	%f927, [%r575+24];
	ld.global.f32 	%f928, [%rd203+24];
	sub.f32 	%f929, %f927, %f928;
	mul.f32 	%f930, %f929, %f929;
	cvt.f64.f32 	%fd393, %f930;
	ld.global.f32 	%f931, [%rd204+24];
	cvt.f64.f32 	%fd394, %f931;
	div.rn.f64 	%fd395, %fd393, %fd394;
	cvt.f64.f32 	%fd396, %f926;
	add.f64 	%fd397, %fd395, %fd396;
	cvt.rn.f32.f64 	%f932, %fd397;
	ld.shared.f32 	%f933, [%r575+28];
	ld.global.f32 	%f934, [%rd203+28];
	sub.f32 	%f935, %f933, %f934;
	mul.f32 	%f936, %f935, %f935;
	cvt.f64.f32 	%fd398, %f936;
	ld.global.f32 	%f937, [%rd204+28];
	cvt.f64.f32 	%fd399, %f937;
	div.rn.f64 	%fd400, %fd398, %fd399;
	cvt.f64.f32 	%fd401, %f932;
	add.f64 	%fd402, %fd400, %fd401;
	cvt.rn.f32.f64 	%f1318, %fd402;
	add.s32 	%r789, %r789, 8;
	add.s32 	%r788, %r788, 8;
	setp.ne.s32 	%p148, %r788, %r152;
	@%p148 bra 	$L__BB0_134;
$L__BB0_135:
	setp.eq.s32 	%p149, %r149, 0;
	@%p149 bra 	$L__BB0_143;
	add.s32 	%r576, %r149, -1;
	setp.lt.u32 	%p150, %r576, 3;
	@%p150 bra 	$L__BB0_138;
	add.s32 	%r577, %r178, %r789;
	shl.b32 	%r578, %r577, 2;
	mov.u32 	%r579, s_data;
	add.s32 	%r580, %r579, %r578;
	ld.shared.f32 	%f939, [%r580];
	mul.wide.s32 	%rd205, %r789, 4;
	add.s64 	%rd206, %rd1, %rd205;
	ld.global.f32 	%f940, [%rd206];
	sub.f32 	%f941, %f939, %f940;
	mul.f32 	%f942, %f941, %f941;
	cvt.f64.f32 	%fd403, %f942;
	add.s64 	%rd207, %rd2, %rd205;
	ld.global.f32 	%f943, [%rd207];
	cvt.f64.f32 	%fd404, %f943;
	div.rn.f64 	%fd405, %fd403, %fd404;
	cvt.f64.f32 	%fd406, %f1318;
	add.f64 	%fd407, %fd405, %fd406;
	cvt.rn.f32.f64 	%f944, %fd407;
	ld.shared.f32 	%f945, [%r580+4];
	ld.global.f32 	%f946, [%rd206+4];
	sub.f32 	%f947, %f945, %f946;
	mul.f32 	%f948, %f947, %f947;
	cvt.f64.f32 	%fd408, %f948;
	ld.global.f32 	%f949, [%rd207+4];
	cvt.f64.f32 	%fd409, %f949;
	div.rn.f64 	%fd410, %fd408, %fd409;
	cvt.f64.f32 	%fd411, %f944;
	add.f64 	%fd412, %fd410, %fd411;
	cvt.rn.f32.f64 	%f950, %fd412;
	ld.shared.f32 	%f951, [%r580+8];
	ld.global.f32 	%f952, [%rd206+8];
	sub.f32 	%f953, %f951, %f952;
	mul.f32 	%f954, %f953, %f953;
	cvt.f64.f32 	%fd413, %f954;
	ld.global.f32 	%f955, [%rd207+8];
	cvt.f64.f32 	%fd414, %f955;
	div.rn.f64 	%fd415, %fd413, %fd414;
	cvt.f64.f32 	%fd416, %f950;
	add.f64 	%fd417, %fd415, %fd416;
	cvt.rn.f32.f64 	%f956, %fd417;
	ld.shared.f32 	%f957, [%r580+12];
	ld.global.f32 	%f958, [%rd206+12];
	sub.f32 	%f959, %f957, %f958;
	mul.f32 	%f960, %f959, %f959;
	cvt.f64.f32 	%fd418, %f960;
	ld.global.f32 	%f961, [%rd207+12];
	cvt.f64.f32 	%fd419, %f961;
	div.rn.f64 	%fd420, %fd418, %fd419;
	cvt.f64.f32 	%fd421, %f956;
	add.f64 	%fd422, %fd420, %fd421;
	cvt.rn.f32.f64 	%f1318, %fd422;
	add.s32 	%r789, %r789, 4;
$L__BB0_138:
	setp.eq.s32 	%p151, %r150, 0;
	@%p151 bra 	$L__BB0_143;
	setp.eq.s32 	%p152, %r150, 1;
	@%p152 bra 	$L__BB0_141;
	add.s32 	%r581, %r178, %r789;
	shl.b32 	%r582, %r581, 2;
	mov.u32 	%r583, s_data;
	add.s32 	%r584, %r583, %r582;
	ld.shared.f32 	%f963, [%r584];
	mul.wide.s32 	%rd208, %r789, 4;
	add.s64 	%rd209, %rd1, %rd208;
	ld.global.f32 	%f964, [%rd209];
	sub.f32 	%f965, %f963, %f964;
	mul.f32 	%f966, %f965, %f965;
	cvt.f64.f32 	%fd423, %f966;
	add.s64 	%rd210, %rd2, %rd208;
	ld.global.f32 	%f967, [%rd210];
	cvt.f64.f32 	%fd424, %f967;
	div.rn.f64 	%fd425, %fd423, %fd424;
	cvt.f64.f32 	%fd426, %f1318;
	add.f64 	%fd427, %fd425, %fd426;
	cvt.rn.f32.f64 	%f968, %fd427;
	ld.shared.f32 	%f969, [%r584+4];
	ld.global.f32 	%f970, [%rd209+4];
	sub.f32 	%f971, %f969, %f970;
	mul.f32 	%f972, %f971, %f971;
	cvt.f64.f32 	%fd428, %f972;
	ld.global.f32 	%f973, [%rd210+4];
	cvt.f64.f32 	%fd429, %f973;
	div.rn.f64 	%fd430, %fd428, %fd429;
	cvt.f64.f32 	%fd431, %f968;
	add.f64 	%fd432, %fd430, %fd431;
	cvt.rn.f32.f64 	%f1318, %fd432;
	add.s32 	%r789, %r789, 2;
$L__BB0_141:
	setp.eq.s32 	%p153, %r153, 0;
	@%p153 bra 	$L__BB0_143;
	add.s32 	%r585, %r178, %r789;
	shl.b32 	%r586, %r585, 2;
	mov.u32 	%r587, s_data;
	add.s32 	%r588, %r587, %r586;
	ld.shared.f32 	%f974, [%r588];
	mul.wide.s32 	%rd211, %r789, 4;
	add.s64 	%rd212, %rd1, %rd211;
	ld.global.f32 	%f975, [%rd212];
	sub.f32 	%f976, %f974, %f975;
	mul.f32 	%f977, %f976, %f976;
	cvt.f64.f32 	%fd433, %f977;
	add.s64 	%rd213, %rd2, %rd211;
	ld.global.f32 	%f978, [%rd213];
	cvt.f64.f32 	%fd434, %f978;
	div.rn.f64 	%fd435, %fd433, %fd434;
	cvt.f64.f32 	%fd436, %f1318;
	add.f64 	%fd437, %fd435, %fd436;
	cvt.rn.f32.f64 	%f1318, %fd437;
$L__BB0_143:
	mul.f32 	%f1319, %f1318, 0f3F000000;
$L__BB0_144:
	setp.gt.u32 	%p154, %r154, 2146435070;
	mov.f64 	%fd473, %fd17;
	@%p154 bra 	$L__BB0_146;
	setp.gt.u32 	%p155, %r156, 1073127582;
	selp.f64 	%fd438, %fd19, %fd18, %p155;
	selp.u32 	%r589, 1, 0, %p155;
	add.s32 	%r590, %r155, %r589;
	add.f64 	%fd439, %fd438, 0dBFF0000000000000;
	add.f64 	%fd440, %fd438, 0d3FF0000000000000;
	rcp.approx.ftz.f64 	%fd441, %fd440;
	neg.f64 	%fd442, %fd440;
	fma.rn.f64 	%fd443, %fd442, %fd441, 0d3FF0000000000000;
	fma.rn.f64 	%fd444, %fd443, %fd443, %fd443;
	fma.rn.f64 	%fd445, %fd444, %fd441, %fd441;
	mul.f64 	%fd446, %fd439, %fd445;
	fma.rn.f64 	%fd447, %fd439, %fd445, %fd446;
	mul.f64 	%fd448, %fd447, %fd447;
	fma.rn.f64 	%fd449, %fd448, 0d3EB1380B3AE80F1E, 0d3ED0EE258B7A8B04;
	fma.rn.f64 	%fd450, %fd449, %fd448, 0d3EF3B2669F02676F;
	fma.rn.f64 	%fd451, %fd450, %fd448, 0d3F1745CBA9AB0956;
	fma.rn.f64 	%fd452, %fd451, %fd448, 0d3F3C71C72D1B5154;
	fma.rn.f64 	%fd453, %fd452, %fd448, 0d3F624924923BE72D;
	fma.rn.f64 	%fd454, %fd453, %fd448, 0d3F8999999999A3C4;
	fma.rn.f64 	%fd455, %fd454, %fd448, 0d3FB5555555555554;
	sub.f64 	%fd456, %fd439, %fd447;
	add.f64 	%fd457, %fd456, %fd456;
	neg.f64 	%fd458, %fd447;
	fma.rn.f64 	%fd459, %fd458, %fd439, %fd457;
	mul.f64 	%fd460, %fd445, %fd459;
	mul.f64 	%fd461, %fd448, %fd455;
	fma.rn.f64 	%fd462, %fd461, %fd447, %fd460;
	xor.b32  	%r591, %r590, -2147483648;
	mov.b32 	%r592, 1127219200;
	mov.b64 	%fd463, {%r591, %r592};
	sub.f64 	%fd464, %fd463, %fd16;
	fma.rn.f64 	%fd465, %fd464, 0d3FE62E42FEFA39EF, %fd447;
	fma.rn.f64 	%fd466, %fd464, 0dBFE62E42FEFA39EF, %fd465;
	sub.f64 	%fd467, %fd466, %fd447;
	sub.f64 	%fd468, %fd462, %fd467;
	fma.rn.f64 	%fd469, %fd464, 0d3C7ABC9E3B39803F, %fd468;
	add.f64 	%fd473, %fd465, %fd469;
$L__BB0_146:
	ld.param.u32 	%r714, [_Z4mcmciiiiiiiffP17curandStateXORWOWPfS1_S1_S1_S1_PiS1_S1_S1_S2_S1_S1_S1_S1_S1_S1__param_3];
	mul.f64 	%fd470, %fd15, %fd473;
	cvt.rn.f32.f64 	%f979, %fd470;
	sub.f32 	%f980, %f85, %f1319;
	add.f32 	%f981, %f980, %f979;
	abs.f32 	%f982, %f981;
	setp.num.f32 	%p156, %f982, %f982;
	selp.f32 	%f983, %f981, 0fDF0AC723, %p156;
	add.f32 	%f1320, %f1320, %f983;
	add.s32 	%r786, %r786, %r295;
	mad.lo.s32 	%r593, %r714, %r2, %r166;
	setp.lt.s32 	%p157, %r786, %r593;
	@%p157 bra 	$L__BB0_131;
$L__BB0_147:
	setp.leu.f32 	%p158, %f1320, %f70;
	@%p158 bra 	$L__BB0_149;
	mov.b32 	%r598, 1;
	st.global.u32 	[%rd6], %r598;
	st.global.f32 	[%rd9], %f1320;
	bra.uni 	$L__BB0_189;
$L__BB0_149:
	ld.param.u64 	%rd414, [_Z4mcmciiiiiiiffP17curandStateXORWOWPfS1_S1_S1_S1_PiS1_S1_S1_S2_S1_S1_S1_S1_S1_S1__param_14];
	sub.f32 	%f984, %f1320, %f70;
	fma.rn.f32 	%f985, %f984, 0f3BBB989D, 0f3F000000;
	cvt.sat.f32.f32 	%f986, %f985;
	mov.f32 	%f987, 0f4B400001;
	mov.f32 	%f988, 0f437C0000;
	fma.rm.f32 	%f989, %f986, %f988, %f987;
	add.f32 	%f990, %f989, 0fCB40007F;
	neg.f32 	%f991, %f990;
	fma.rn.f32 	%f992, %f984, 0f3FB8AA3B, %f991;
	fma.rn.f32 	%f993, %f984, 0f32A57060, %f992;
	mov.b32 	%r594, %f989;
	shl.b32 	%r595, %r594, 23;
	mov.b32 	%f994, %r595;
	ex2.approx.ftz.f32 	%f995, %f993;
	mul.f32 	%f996, %f995, %f994;
	cvta.to.global.u64 	%rd214, %rd414;
	mul.wide.s32 	%rd215, %r1, 4;
	add.s64 	%rd216, %rd214, %rd215;
	ld.global.f32 	%f997, [%rd216];
	setp.geu.f32 	%p159, %f997, %f996;
	@%p159 bra 	$L__BB0_151;
	mov.b32 	%r597, 1;
	st.global.u32 	[%rd6], %r597;
	st.global.f32 	[%rd9], %f1320;
	bra.uni 	$L__BB0_189;
$L__BB0_151:
	mov.b32 	%r596, 0;
	st.global.u32 	[%rd6], %r596;
	bra.uni 	$L__BB0_189;
$L__BB0_152:
	setp.lt.s32 	%p104, %r295, 1;
	ld.global.f32 	%f103, [%rd9];
	mov.f32 	%f1328, 0f3F800000;
	@%p104 bra 	$L__BB0_166;
	setp.lt.u32 	%p105, %r147, 15;
	mov.f32 	%f1328, 0f3F800000;
	mov.u32 	%r794, %r2;
	@%p105 bra 	$L__BB0_156;
	mov.f32 	%f1328, 0f3F800000;
	mov.u32 	%r792, %r160;
	mov.u32 	%r794, %r2;
$L__BB0_155:
	.pragma "nounroll";
	mul.wide.s32 	%rd165, %r794, 4;
	add.s64 	%rd166, %rd2, %rd165;
	ld.global.f32 	%f610, [%rd166];
	mul.f32 	%f611, %f1328, %f610;
	ld.global.f32 	%f612, [%rd166+4];
	mul.f32 	%f613, %f611, %f612;
	ld.global.f32 	%f614, [%rd166+8];
	mul.f32 	%f615, %f613, %f614;
	ld.global.f32 	%f616, [%rd166+12];
	mul.f32 	%f617, %f615, %f616;
	ld.global.f32 	%f618, [%rd166+16];
	mul.f32 	%f619, %f617, %f618;
	ld.global.f32 	%f620, [%rd166+20];
	mul.f32 	%f621, %f619, %f620;
	ld.global.f32 	%f622, [%rd166+24];
	mul.f32 	%f623, %f621, %f622;
	ld.global.f32 	%f624, [%rd166+28];
	mul.f32 	%f625, %f623, %f624;
	ld.global.f32 	%f626, [%rd166+32];
	mul.f32 	%f627, %f625, %f626;
	ld.global.f32 	%f628, [%rd166+36];
	mul.f32 	%f629, %f627, %f628;
	ld.global.f32 	%f630, [%rd166+40];
	mul.f32 	%f631, %f629, %f630;
	ld.global.f32 	%f632, [%rd166+44];
	mul.f32 	%f633, %f631, %f632;
	ld.global.f32 	%f634, [%rd166+48];
	mul.f32 	%f635, %f633, %f634;
	ld.global.f32 	%f636, [%rd166+52];
	mul.f32 	%f637, %f635, %f636;
	ld.global.f32 	%f638, [%rd166+56];
	mul.f32 	%f639, %f637, %f638;
	ld.global.f32 	%f640, [%rd166+60];
	mul.f32 	%f1328, %f639, %f640;
	add.s32 	%r794, %r794, 16;
	add.s32 	%r792, %r792, 16;
	setp.ne.s32 	%p106, %r792, 0;
	@%p106 bra 	$L__BB0_155;
$L__BB0_156:
	setp.eq.s32 	%p107, %r148, 0;
	@%p107 bra 	$L__BB0_166;
	add.s32 	%r541, %r148, -1;
	setp.lt.u32 	%p108, %r541, 7;
	@%p108 bra 	$L__BB0_159;
	mul.wide.s32 	%rd167, %r794, 4;
	add.s64 	%rd168, %rd2, %rd167;
	ld.global.f32 	%f642, [%rd168];
	mul.f32 	%f643, %f1328, %f642;
	ld.global.f32 	%f644, [%rd168+4];
	mul.f32 	%f645, %f643, %f644;
	ld.global.f32 	%f646, [%rd168+8];
	mul.f32 	%f647, %f645, %f646;
	ld.global.f32 	%f648, [%rd168+12];
	mul.f32 	%f649, %f647, %f648;
	ld.global.f32 	%f650, [%rd168+16];
	mul.f32 	%f651, %f649, %f650;
	ld.global.f32 	%f652, [%rd168+20];
	mul.f32 	%f653, %f651, %f652;
	ld.global.f32 	%f654, [%rd168+24];
	mul.f32 	%f655, %f653, %f654;
	ld.global.f32 	%f656, [%rd168+28];
	mul.f32 	%f1328, %f655, %f656;
	add.s32 	%r794, %r794, 8;
$L__BB0_159:
	setp.eq.s32 	%p109, %r149, 0;
	@%p109 bra 	$L__BB0_166;
	add.s32 	%r542, %r149, -1;
	setp.lt.u32 	%p110, %r542, 3;
	@%p110 bra 	$L__BB0_162;
	mul.wide.s32 	%rd169, %r794, 4;
	add.s64 	%rd170, %rd2, %rd169;
	ld.global.f32 	%f658, [%rd170];
	mul.f32 	%f659, %f1328, %f658;
	ld.global.f32 	%f660, [%rd170+4];
	mul.f32 	%f661, %f659, %f660;
	ld.global.f32 	%f662, [%rd170+8];
	mul.f32 	%f663, %f661, %f662;
	ld.global.f32 	%f664, [%rd170+12];
	mul.f32 	%f1328, %f663, %f664;
	add.s32 	%r794, %r794, 4;
$L__BB0_162:
	setp.eq.s32 	%p111, %r150, 0;
	@%p111 bra 	$L__BB0_166;
	setp.eq.s32 	%p112, %r150, 1;
	mul.wide.s32 	%rd171, %r794, 4;
	add.s64 	%rd11, %rd2, %rd171;
	ld.global.f32 	%f665, [%rd11];
	mul.f32 	%f1328, %f1328, %f665;
	@%p112 bra 	$L__BB0_166;
	setp.eq.s32 	%p113, %r150, 2;
	ld.global.f32 	%f666, [%rd11+4];
	mul.f32 	%f1328, %f1328, %f666;
	@%p113 bra 	$L__BB0_166;
	ld.global.f32 	%f667, [%rd11+8];
	mul.f32 	%f1328, %f1328, %f667;
$L__BB0_166:
	setp.lt.s32 	%p114, %r166, 1;
	mov.f32 	%f1339, 0f00000000;
	@%p114 bra 	$L__BB0_184;
	ld.param.u32 	%r711, [_Z4mcmciiiiiiiffP17curandStateXORWOWPfS1_S1_S1_S1_PiS1_S1_S1_S2_S1_S1_S1_S1_S1_S1__param_3];
	mul.lo.s32 	%r797, %r711, %r2;
	setp.lt.f32 	%p115, %f1328, 0f00800000;
	mul.f32 	%f670, %f1328, 0f4B000000;
	selp.f32 	%f671, %f670, %f1328, %p115;
	mov.b32 	%r543, %f671;
	add.s32 	%r544, %r543, -1059760811;
	and.b32  	%r545, %r544, -8388608;
	sub.s32 	%r546, %r543, %r545;
	mov.b32 	%f672, %r546;
	add.f32 	%f673, %f672, 0fBF800000;
	setp.eq.f32 	%p116, %f671, 0f00000000;
	fma.rn.f32 	%f674, %f671, 0f7F800000, 0f7F800000;
	setp.gt.u32 	%p117, %r543, 2139095039;
	fma.rn.f32 	%f675, %f673, 0fBE055027, 0f3E1039F6;
	fma.rn.f32 	%f676, %f675, %f673, 0fBDF8CDCC;
	fma.rn.f32 	%f677, %f676, %f673, 0f3E0F2955;
	fma.rn.f32 	%f678, %f677, %f673, 0fBE2AD8B9;
	fma.rn.f32 	%f679, %f678, %f673, 0f3E4CED0B;
	fma.rn.f32 	%f680, %f679, %f673, 0fBE7FFF22;
	fma.rn.f32 	%f681, %f680, %f673, 0f3EAAAA78;
	fma.rn.f32 	%f682, %f681, %f673, 0fBF000000;
	mul.f32 	%f683, %f673, %f682;
	fma.rn.f32 	%f684, %f683, %f673, %f673;
	cvt.rn.f32.s32 	%f685, %r545;
	selp.f32 	%f686, 0fC1B80000, 0f00000000, %p115;
	fma.rn.f32 	%f687, %f685, 0f34000000, %f686;
	fma.rn.f32 	%f688, %f687, 0f3F317218, %f684;
	selp.f32 	%f689, %f674, %f688, %p117;
	mul.f32 	%f690, %f689, 0fBF000000;
	selp.f32 	%f118, 0f7F800000, %f690, %p116;
	mov.f32 	%f1339, 0f00000000;
$L__BB0_168:
	mov.f32 	%f1338, 0f00000000;
	@%p104 bra 	$L__BB0_181;
	setp.lt.u32 	%p119, %r147, 7;
	sub.s32 	%r200, %r797, %r2;
	mov.f32 	%f1337, 0f00000000;
	mov.u32 	%r800, %r2;
	@%p119 bra 	$L__BB0_172;
	mov.b32 	%r799, 0;
	mov.f32 	%f1337, 0f00000000;
	mov.u32 	%r800, %r2;
$L__BB0_171:
	.pragma "nounroll";
	add.s32 	%r548, %r200, %r800;
	mul.wide.s32 	%rd172, %r548, 4;
	add.s64 	%rd173, %rd5, %rd172;
	ld.global.f32 	%f695, [%rd173];
	mul.wide.s32 	%rd174, %r800, 4;
	add.s64 	%rd175, %rd1, %rd174;
	ld.global.f32 	%f696, [%rd175];
	sub.f32 	%f697, %f695, %f696;
	mul.f32 	%f698, %f697, %f697;
	cvt.f64.f32 	%fd255, %f698;
	add.s64 	%rd176, %rd2, %rd174;
	ld.global.f32 	%f699, [%rd176];
	cvt.f64.f32 	%fd256, %f699;
	div.rn.f64 	%fd257, %fd255, %fd256;
	cvt.f64.f32 	%fd258, %f1337;
	add.f64 	%fd259, %fd257, %fd258;
	cvt.rn.f32.f64 	%f700, %fd259;
	ld.global.f32 	%f701, [%rd173+4];
	ld.global.f32 	%f702, [%rd175+4];
	sub.f32 	%f703, %f701, %f702;
	mul.f32 	%f704, %f703, %f703;
	cvt.f64.f32 	%fd260, %f704;
	ld.global.f32 	%f705, [%rd176+4];
	cvt.f64.f32 	%fd261, %f705;
	div.rn.f64 	%fd262, %fd260, %fd261;
	cvt.f64.f32 	%fd263, %f700;
	add.f64 	%fd264, %fd262, %fd263;
	cvt.rn.f32.f64 	%f706, %fd264;
	ld.global.f32 	%f707, [%rd173+8];
	ld.global.f32 	%f708, [%rd175+8];
	sub.f32 	%f709, %f707, %f708;
	mul.f32 	%f710, %f709, %f709;
	cvt.f64.f32 	%fd265, %f710;
	ld.global.f32 	%f711, [%rd176+8];
	cvt.f64.f32 	%fd266, %f711;
	div.rn.f64 	%fd267, %fd265, %fd266;
	cvt.f64.f32 	%fd268, %f706;
	add.f64 	%fd269, %fd267, %fd268;
	cvt.rn.f32.f64 	%f712, %fd269;
	ld.global.f32 	%f713, [%rd173+12];
	ld.global.f32 	%f714, [%rd175+12];
	sub.f32 	%f715, %f713, %f714;
	mul.f32 	%f716, %f715, %f715;
	cvt.f64.f32 	%fd270, %f716;
	ld.global.f32 	%f717, [%rd176+12];
	cvt.f64.f32 	%fd271, %f717;
	div.rn.f64 	%fd272, %fd270, %fd271;
	cvt.f64.f32 	%fd273, %f712;
	add.f64 	%fd274, %fd272, %fd273;
	cvt.rn.f32.f64 	%f718, %fd274;
	ld.global.f32 	%f719, [%rd173+16];
	ld.global.f32 	%f720, [%rd175+16];
	sub.f32 	%f721, %f719, %f720;
	mul.f32 	%f722, %f721, %f721;
	cvt.f64.f32 	%fd275, %f722;
	ld.global.f32 	%f723, [%rd176+16];
	cvt.f64.f32 	%fd276, %f723;
	div.rn.f64 	%fd277, %fd275, %fd276;
	cvt.f64.f32 	%fd278, %f718;
	add.f64 	%fd279, %fd277, %fd278;
	cvt.rn.f32.f64 	%f724, %fd279;
	ld.global.f32 	%f725, [%rd173+20];
	ld.global.f32 	%f726, [%rd175+20];
	sub.f32 	%f727, %f725, %f726;
	mul.f32 	%f728, %f727, %f727;
	cvt.f64.f32 	%fd280, %f728;
	ld.global.f32 	%f729, [%rd176+20];
	cvt.f64.f32 	%fd281, %f729;
	div.rn.f64 	%fd282, %fd280, %fd281;
	cvt.f64.f32 	%fd283, %f724;
	add.f64 	%fd284, %fd282, %fd283;
	cvt.rn.f32.f64 	%f730, %fd284;
	ld.global.f32 	%f731, [%rd173+24];
	ld.global.f32 	%f732, [%rd175+24];
	sub.f32 	%f733, %f731, %f732;
	mul.f32 	%f734, %f733, %f733;
	cvt.f64.f32 	%fd285, %f734;
	ld.global.f32 	%f735, [%rd176+24];
	cvt.f64.f32 	%fd286, %f735;
	div.rn.f64 	%fd287, %fd285, %fd286;
	cvt.f64.f32 	%fd288, %f730;
	add.f64 	%fd289, %fd287, %fd288;
	cvt.rn.f32.f64 	%f736, %fd289;
	ld.global.f32 	%f737, [%rd173+28];
	ld.global.f32 	%f738, [%rd175+28];
	sub.f32 	%f739, %f737, %f738;
	mul.f32 	%f740, %f739, %f739;
	cvt.f64.f32 	%fd290, %f740;
	ld.global.f32 	%f741, [%rd176+28];
	cvt.f64.f32 	%fd291, %f741;
	div.rn.f64 	%fd292, %fd290, %fd291;
	cvt.f64.f32 	%fd293, %f736;
	add.f64 	%fd294, %fd292, %fd293;
	cvt.rn.f32.f64 	%f1337, %fd294;
	add.s32 	%r800, %r800, 8;
	add.s32 	%r799, %r799, 8;
	setp.ne.s32 	%p120, %r799, %r152;
	@%p120 bra 	$L__BB0_171;
$L__BB0_172:
	setp.eq.s32 	%p121, %r149, 0;
	@%p121 bra 	$L__BB0_180;
	add.s32 	%r549, %r149, -1;
	setp.lt.u32 	%p122, %r549, 3;
	@%p122 bra 	$L__BB0_175;
	add.s32 	%r550, %r200, %r800;
	mul.wide.s32 	%rd177, %r550, 4;
	add.s64 	%rd178, %rd5, %rd177;
	ld.global.f32 	%f743, [%rd178];
	mul.wide.s32 	%rd179, %r800, 4;
	add.s64 	%rd180, %rd1, %rd179;
	ld.global.f32 	%f744, [%rd180];
	sub.f32 	%f745, %f743, %f744;
	mul.f32 	%f746, %f745, %f745;
	cvt.f64.f32 	%fd295, %f746;
	add.s64 	%rd181, %rd2, %rd179;
	ld.global.f32 	%f747, [%rd181];
	cvt.f64.f32 	%fd296, %f747;
	div.rn.f64 	%fd297, %fd295, %fd296;
	cvt.f64.f32 	%fd298, %f1337;
	add.f64 	%fd299, %fd297, %fd298;
	cvt.rn.f32.f64 	%f748, %fd299;
	ld.global.f32 	%f749, [%rd178+4];
	ld.global.f32 	%f750, [%rd180+4];
	sub.f32 	%f751, %f749, %f750;
	mul.f32 	%f752, %f751, %f751;
	cvt.f64.f32 	%fd300, %f752;
	ld.global.f32 	%f753, [%rd181+4];
	cvt.f64.f32 	%fd301, %f753;
	div.rn.f64 	%fd302, %fd300, %fd301;
	cvt.f64.f32 	%fd303, %f748;
	add.f64 	%fd304, %fd302, %fd303;
	cvt.rn.f32.f64 	%f754, %fd304;
	ld.global.f32 	%f755, [%rd178+8];
	ld.global.f32 	%f756, [%rd180+8];
	sub.f32 	%f757, %f755, %f756;
	mul.f32 	%f758, %f757, %f757;
	cvt.f64.f32 	%fd305, %f758;
	ld.global.f32 	%f759, [%rd181+8];
	cvt.f64.f32 	%fd306, %f759;
	div.rn.f64 	%fd307, %fd305, %fd306;
	cvt.f64.f32 	%fd308, %f754;
	add.f64 	%fd309, %fd307, %fd308;
	cvt.rn.f32.f64 	%f760, %fd309;
	ld.global.f32 	%f761, [%rd178+12];
	ld.global.f32 	%f762, [%rd180+12];
	sub.f32 	%f763, %f761, %f762;
	mul.f32 	%f764, %f763, %f763;
	cvt.f64.f32 	%fd310, %f764;
	ld.global.f32 	%f765, [%rd181+12];
	cvt.f64.f32 	%fd311, %f765;
	div.rn.f64 	%fd312, %fd310, %fd311;
	cvt.f64.f32 	%fd313, %f760;
	add.f64 	%fd314, %fd312, %fd313;
	cvt.rn.f32.f64 	%f1337, %fd314;
	add.s32 	%r800, %r800, 4;
$L__BB0_175:
	setp.eq.s32 	%p123, %r150, 0;
	@%p123 bra 	$L__BB0_180;
	setp.eq.s32 	%p124, %r150, 1;
	@%p124 bra 	$L__BB0_178;
	add.s32 	%r551, %r200, %r800;
	mul.wide.s32 	%rd182, %r551, 4;
	add.s64 	%rd183, %rd5, %rd182;
	ld.global.f32 	%f767, [%rd183];
	mul.wide.s32 	%rd184, %r800, 4;
	add.s64 	%rd185, %rd1, %rd184;
	ld.global.f32 	%f768, [%rd185];
	sub.f32 	%f769, %f767, %f768;
	mul.f32 	%f770, %f769, %f769;
	cvt.f64.f32 	%fd315, %f770;
	add.s64 	%rd186, %rd2, %rd184;
	ld.global.f32 	%f771, [%rd186];
	cvt.f64.f32 	%fd316, %f771;
	div.rn.f64 	%fd317, %fd315, %fd316;
	cvt.f64.f32 	%fd318, %f1337;
	add.f64 	%fd319, %fd317, %fd318;
	cvt.rn.f32.f64 	%f772, %fd319;
	ld.global.f32 	%f773, [%rd183+4];
	ld.global.f32 	%f774, [%rd185+4];
	sub.f32 	%f775, %f773, %f774;
	mul.f32 	%f776, %f775, %f775;
	cvt.f64.f32 	%fd320, %f776;
	ld.global.f32 	%f777, [%rd186+4];
	cvt.f64.f32 	%fd321, %f777;
	div.rn.f64 	%fd322, %fd320, %fd321;
	cvt.f64.f32 	%fd323, %f772;
	add.f64 	%fd324, %fd322, %fd323;
	cvt.rn.f32.f64 	%f1337, %fd324;
	add.s32 	%r800, %r800, 2;
$L__BB0_178:
	setp.eq.s32 	%p125, %r153, 0;
	@%p125 bra 	$L__BB0_180;
	add.s32 	%r552, %r200, %r800;
	mul.wide.s32 	%rd187, %r552, 4;
	add.s64 	%rd188, %rd5, %rd187;
	ld.global.f32 	%f778, [%rd188];
	mul.wide.s32 	%rd189, %r800, 4;
	add.s64 	%rd190, %rd1, %rd189;
	ld.global.f32 	%f779, [%rd190];
	sub.f32 	%f780, %f778, %f779;
	mul.f32 	%f781, %f780, %f780;
	cvt.f64.f32 	%fd325, %f781;
	add.s64 	%rd191, %rd2, %rd189;
	ld.global.f32 	%f782, [%rd191];
	cvt.f64.f32 	%fd326, %f782;
	div.rn.f64 	%fd327, %fd325, %fd326;
	cvt.f64.f32 	%fd328, %f1337;
	add.f64 	%fd329, %fd327, %fd328;
	cvt.rn.f32.f64 	%f1337, %fd329;
$L__BB0_180:
	mul.f32 	%f1338, %f1337, 0f3F000000;
$L__BB0_181:
	setp.gt.u32 	%p126, %r154, 2146435070;
	mov.f64 	%fd474, %fd17;
	@%p126 bra 	$L__BB0_183;
	setp.gt.u32 	%p127, %r156, 1073127582;
	selp.f64 	%fd330, %fd19, %fd18, %p127;
	selp.u32 	%r553, 1, 0, %p127;
	add.s32 	%r554, %r155, %r553;
	add.f64 	%fd331, %fd330, 0dBFF0000000000000;
	add.f64 	%fd332, %fd330, 0d3FF0000000000000;
	rcp.approx.ftz.f64 	%fd333, %fd332;
	neg.f64 	%fd334, %fd332;
	fma.rn.f64 	%fd335, %fd334, %fd333, 0d3FF0000000000000;
	fma.rn.f64 	%fd336, %fd335, %fd335, %fd335;
	fma.rn.f64 	%fd337, %fd336, %fd333, %fd333;
	mul.f64 	%fd338, %fd331, %fd337;
	fma.rn.f64 	%fd339, %fd331, %fd337, %fd338;
	mul.f64 	%fd340, %fd339, %fd339;
	fma.rn.f64 	%fd341, %fd340, 0d3EB1380B3AE80F1E, 0d3ED0EE258B7A8B04;
	fma.rn.f64 	%fd342, %fd341, %fd340, 0d3EF3B2669F02676F;
	fma.rn.f64 	%fd343, %fd342, %fd340, 0d3F1745CBA9AB0956;
	fma.rn.f64 	%fd344, %fd343, %fd340, 0d3F3C71C72D1B5154;
	fma.rn.f64 	%fd345, %fd344, %fd340, 0d3F624924923BE72D;
	fma.rn.f64 	%fd346, %fd345, %fd340, 0d3F8999999999A3C4;
	fma.rn.f64 	%fd347, %fd346, %fd340, 0d3FB5555555555554;
	sub.f64 	%fd348, %fd331, %fd339;
	add.f64 	%fd349, %fd348, %fd348;
	neg.f64 	%fd350, %fd339;
	fma.rn.f64 	%fd351, %fd350, %fd331, %fd349;
	mul.f64 	%fd352, %fd337, %fd351;
	mul.f64 	%fd353, %fd340, %fd347;
	fma.rn.f64 	%fd354, %fd353, %fd339, %fd352;
	xor.b32  	%r555, %r554, -2147483648;
	mov.b32 	%r556, 1127219200;
	mov.b64 	%fd355, {%r555, %r556};
	sub.f64 	%fd356, %fd355, %fd16;
	fma.rn.f64 	%fd357, %fd356, 0d3FE62E42FEFA39EF, %fd339;
	fma.rn.f64 	%fd358, %fd356, 0dBFE62E42FEFA39EF, %fd357;
	sub.f64 	%fd359, %fd358, %fd339;
	sub.f64 	%fd360, %fd354, %fd359;
	fma.rn.f64 	%fd361, %fd356, 0d3C7ABC9E3B39803F, %fd360;
	add.f64 	%fd474, %fd357, %fd361;
$L__BB0_183:
	ld.param.u32 	%r712, [_Z4mcmciiiiiiiffP17curandStateXORWOWPfS1_S1_S1_S1_PiS1_S1_S1_S2_S1_S1_S1_S1_S1_S1__param_3];
	mul.f64 	%fd362, %fd15, %fd474;
	cvt.rn.f32.f64 	%f783, %fd362;
	sub.f32 	%f784, %f118, %f1338;
	add.f32 	%f785, %f784, %f783;
	abs.f32 	%f786, %f785;
	setp.num.f32 	%p128, %f786, %f786;
	selp.f32 	%f787, %f785, 0fDF0AC723, %p128;
	add.f32 	%f1339, %f1339, %f787;
	add.s32 	%r797, %r797, %r295;
	mul.lo.s32 	%r557, %r712, %r295;
	mad.lo.s32 	%r558, %r712, %r2, %r557;
	setp.lt.s32 	%p129, %r797, %r558;
	@%p129 bra 	$L__BB0_168;
$L__BB0_184:
	setp.leu.f32 	%p130, %f1339, %f103;
	@%p130 bra 	$L__BB0_186;
	mov.b32 	%r563, 1;
	st.global.u32 	[%rd6], %r563;
	st.global.f32 	[%rd9], %f1339;
	bra.uni 	$L__BB0_189;
$L__BB0_186:
	ld.param.u64 	%rd413, [_Z4mcmciiiiiiiffP17curandStateXORWOWPfS1_S1_S1_S1_PiS1_S1_S1_S2_S1_S1_S1_S1_S1_S1__param_14];
	sub.f32 	%f788, %f1339, %f103;
	fma.rn.f32 	%f789, %f788, 0f3BBB989D, 0f3F000000;
	cvt.sat.f32.f32 	%f790, %f789;
	mov.f32 	%f791, 0f4B400001;
	mov.f32 	%f792, 0f437C0000;
	fma.rm.f32 	%f793, %f790, %f792, %f791;
	add.f32 	%f794, %f793, 0fCB40007F;
	neg.f32 	%f795, %f794;
	fma.rn.f32 	%f796, %f788, 0f3FB8AA3B, %f795;
	fma.rn.f32 	%f797, %f788, 0f32A57060, %f796;
	mov.b32 	%r559, %f793;
	shl.b32 	%r560, %r559, 23;
	mov.b32 	%f798, %r560;
	ex2.approx.ftz.f32 	%f799, %f797;
	mul.f32 	%f800, %f799, %f798;
	cvta.to.global.u64 	%rd192, %rd413;
	mul.wide.s32 	%rd193, %r1, 4;
	add.s64 	%rd194, %rd192, %rd193;
	ld.global.f32 	%f801, [%rd194];
	setp.geu.f32 	%p131, %f801, %f800;
	@%p131 bra 	$L__BB0_188;
	mov.b32 	%r562, 1;
	st.global.u32 	[%rd6], %r562;
	st.global.f32 	[%rd9], %f1339;
	bra.uni 	$L__BB0_189;
$L__BB0_188:
	mov.b32 	%r561, 0;
	st.global.u32 	[%rd6], %r561;
$L__BB0_189:
	mul.wide.s32 	%rd217, %r2, 4;
	add.s64 	%rd12, %rd8, %rd217;
	setp.lt.s32 	%p160, %r295, 1;
	ld.global.u32 	%r599, [%rd6];
	setp.ne.s32 	%p161, %r599, 1;
	or.pred  	%p162, %p161, %p160;
	@%p162 bra 	$L__BB0_201;
	setp.eq.s32 	%p163, %r150, 0;
	mov.u32 	%r803, %r2;
	@%p163 bra 	$L__BB0_194;
	add.s32 	%r803, %r2, 1;
	setp.eq.s32 	%p164, %r150, 1;
	add.s64 	%rd219, %rd2, %rd217;
	ld.global.f32 	%f998, [%rd219];
	add.s64 	%rd13, %rd3, %rd217;
	st.global.f32 	[%rd13], %f998;
	@%p164 bra 	$L__BB0_194;
	add.s32 	%r803, %r2, 2;
	setp.eq.s32 	%p165, %r150, 2;
	ld.global.f32 	%f999, [%rd219+4];
	st.global.f32 	[%rd13+4], %f999;
	@%p165 bra 	$L__BB0_194;
	add.s32 	%r803, %r2, 3;
	ld.global.f32 	%f1000, [%rd219+8];
	st.global.f32 	[%rd13+8], %f1000;
$L__BB0_194:
	setp.lt.u32 	%p166, %r147, 3;
	@%p166 bra 	$L__BB0_195;
	bra.uni 	$L__BB0_297;
$L__BB0_195:
	mov.u32 	%r804, %r2;
	@%p163 bra 	$L__BB0_199;
	add.s32 	%r804, %r2, 1;
	setp.eq.s32 	%p169, %r150, 1;
	add.s64 	%rd228, %rd1, %rd217;
	ld.global.f32 	%f1005, [%rd228];
	st.global.f32 	[%rd12], %f1005;
	@%p169 bra 	$L__BB0_199;
	add.s32 	%r804, %r2, 2;
	setp.eq.s32 	%p170, %r150, 2;
	ld.global.f32 	%f1006, [%rd228+4];
	st.global.f32 	[%rd12+4], %f1006;
	@%p170 bra 	$L__BB0_199;
	add.s32 	%r804, %r2, 3;
	ld.global.f32 	%f1007, [%rd228+8];
	st.global.f32 	[%rd12+8], %f1007;
$L__BB0_199:
	@%p166 bra 	$L__BB0_201;
$L__BB0_200:
	mul.wide.s32 	%rd233, %r804, 4;
	add.s64 	%rd234, %rd1, %rd233;
	ld.global.f32 	%f1008, [%rd234];
	add.s64 	%rd235, %rd8, %rd233;
	st.global.f32 	[%rd235], %f1008;
	ld.global.f32 	%f1009, [%rd234+4];
	st.global.f32 	[%rd235+4], %f1009;
	ld.global.f32 	%f1010, [%rd234+8];
	st.global.f32 	[%rd235+8], %f1010;
	ld.global.f32 	%f1011, [%rd234+12];
	st.global.f32 	[%rd235+12], %f1011;
	add.s32 	%r804, %r804, 4;
	setp.lt.s32 	%p172, %r804, %r3;
	@%p172 bra 	$L__BB0_200;
$L__BB0_201:
	ld.param.u32 	%r726, [_Z4mcmciiiiiiiffP17curandStateXORWOWPfS1_S1_S1_S1_PiS1_S1_S1_S2_S1_S1_S1_S1_S1_S1__param_6];
	rem.s32 	%r600, %r780, %r726;
	setp.ne.s32 	%p173, %r600, 0;
	@%p173 bra 	$L__BB0_292;
	ld.param.u64 	%rd424, [_Z4mcmciiiiiiiffP17curandStateXORWOWPfS1_S1_S1_S1_PiS1_S1_S1_S2_S1_S1_S1_S1_S1_S1__param_22];
	cvta.to.global.u64 	%rd14, %rd424;
	setp.lt.s32 	%p174, %r295, 1;
	@%p174 bra 	$L__BB0_209;
	setp.eq.s32 	%p175, %r150, 0;
	mov.u32 	%r807, %r2;
	@%p175 bra 	$L__BB0_207;
	add.s32 	%r807, %r2, 1;
	setp.eq.s32 	%p176, %r150, 1;
	add.s64 	%rd15, %rd3, %rd217;
	ld.global.f32 	%f1012, [%rd15];
	rcp.rn.f32 	%f1013, %f1012;
	add.s64 	%rd16, %rd14, %rd217;
	st.global.f32 	[%rd16], %f1013;
	@%p176 bra 	$L__BB0_207;
	add.s32 	%r807, %r2, 2;
	setp.eq.s32 	%p177, %r150, 2;
	ld.global.f32 	%f1014, [%rd15+4];
	rcp.rn.f32 	%f1015, %f1014;
	st.global.f32 	[%rd16+4], %f1015;
	@%p177 bra 	$L__BB0_207;
	add.s32 	%r807, %r2, 3;
	ld.global.f32 	%f1016, [%rd15+8];
	rcp.rn.f32 	%f1017, %f1016;
	st.global.f32 	[%rd16+8], %f1017;
$L__BB0_207:
	setp.lt.u32 	%p178, %r147, 3;
	@%p178 bra 	$L__BB0_209;
$L__BB0_208:
	mul.wide.s32 	%rd237, %r807, 4;
	add.s64 	%rd238, %rd3, %rd237;
	ld.global.f32 	%f1018, [%rd238];
	rcp.rn.f32 	%f1019, %f1018;
	add.s64 	%rd239, %rd14, %rd237;
	st.global.f32 	[%rd239], %f1019;
	ld.global.f32 	%f1020, [%rd238+4];
	rcp.rn.f32 	%f1021, %f1020;
	st.global.f32 	[%rd239+4], %f1021;
	ld.global.f32 	%f1022, [%rd238+8];
	rcp.rn.f32 	%f1023, %f1022;
	st.global.f32 	[%rd239+8], %f1023;
	ld.global.f32 	%f1024, [%rd238+12];
	rcp.rn.f32 	%f1025, %f1024;
	st.global.f32 	[%rd239+12], %f1025;
	add.s32 	%r807, %r807, 4;
	setp.lt.s32 	%p179, %r807, %r3;
	@%p179 bra 	$L__BB0_208;
$L__BB0_209:
	ld.param.u64 	%rd426, [_Z4mcmciiiiiiiffP17curandStateXORWOWPfS1_S1_S1_S1_PiS1_S1_S1_S2_S1_S1_S1_S1_S1_S1__param_24];
	cvta.to.global.u64 	%rd17, %rd426;
	not.pred 	%p180, %p1;
	@%p180 bra 	$L__BB0_239;
	ld.param.u32 	%r716, [_Z4mcmciiiiiiiffP17curandStateXORWOWPfS1_S1_S1_S1_PiS1_S1_S1_S2_S1_S1_S1_S1_S1_S1__param_4];
	setp.lt.s32 	%p181, %r716, 1;
	@%p181 bra 	$L__BB0_226;
	mov.b32 	%r809, 0;
$L__BB0_212:
	ld.param.u32 	%r717, [_Z4mcmciiiiiiiffP17curandStateXORWOWPfS1_S1_S1_S1_PiS1_S1_S1_S2_S1_S1_S1_S1_S1_S1__param_4];
	setp.lt.u32 	%p191, %r717, 16;
	mul.wide.u32 	%rd247, %r809, 4;
	add.s64 	%rd18, %rd17, %rd247;
	mov.b32 	%r812, 0;
	st.global.u32 	[%rd18], %r812;
	mov.f32 	%f1344, 0f00000000;
	@%p191 bra 	$L__BB0_215;
	mov.b32 	%r810, 0;
	mov.f32 	%f1344, 0f00000000;
$L__BB0_214:
	.pragma "nounroll";
	mad.lo.s32 	%r615, %r810, %r295, %r809;
	mul.wide.u32 	%rd248, %r615, 4;
	add.s64 	%rd249, %rd14, %rd248;
	ld.global.f32 	%f1028, [%rd249];
	add.f32 	%f1029, %f1028, %f1344;
	st.global.f32 	[%rd18], %f1029;
	add.s32 	%r616, %r615, %r295;
	mul.wide.u32 	%rd250, %r616, 4;
	add.s64 	%rd251, %rd14, %rd250;
	ld.global.f32 	%f1030, [%rd251];
	add.f32 	%f1031, %f1030, %f1029;
	st.global.f32 	[%rd18], %f1031;
	add.s32 	%r617, %r616, %r295;
	mul.wide.u32 	%rd252, %r617, 4;
	add.s64 	%rd253, %rd14, %rd252;
	ld.global.f32 	%f1032, [%rd253];
	add.f32 	%f1033, %f1032, %f1031;
	st.global.f32 	[%rd18], %f1033;
	add.s32 	%r618, %r617, %r295;
	mul.wide.u32 	%rd254, %r618, 4;
	add.s64 	%rd255, %rd14, %rd254;
	ld.global.f32 	%f1034, [%rd255];
	add.f32 	%f1035, %f1034, %f1033;
	st.global.f32 	[%rd18], %f1035;
	add.s32 	%r619, %r618, %r295;
	mul.wide.u32 	%rd256, %r619, 4;
	add.s64 	%rd257, %rd14, %rd256;
	ld.global.f32 	%f1036, [%rd257];
	add.f32 	%f1037, %f1036, %f1035;
	st.global.f32 	[%rd18], %f1037;
	add.s32 	%r620, %r619, %r295;
	mul.wide.u32 	%rd258, %r620, 4;
	add.s64 	%rd259, %rd14, %rd258;
	ld.global.f32 	%f1038, [%rd259];
	add.f32 	%f1039, %f1038, %f1037;
	st.global.f32 	[%rd18], %f1039;
	add.s32 	%r621, %r620, %r295;
	mul.wide.u32 	%rd260, %r621, 4;
	add.s64 	%rd261, %rd14, %rd260;
	ld.global.f32 	%f1040, [%rd261];
	add.f32 	%f1041, %f1040, %f1039;
	st.global.f32 	[%rd18], %f1041;
	add.s32 	%r622, %r621, %r295;
	mul.wide.u32 	%rd262, %r622, 4;
	add.s64 	%rd263, %rd14, %rd262;
	ld.global.f32 	%f1042, [%rd263];
	add.f32 	%f1043, %f1042, %f1041;
	st.global.f32 	[%rd18], %f1043;
	add.s32 	%r623, %r622, %r295;
	mul.wide.u32 	%rd264, %r623, 4;
	add.s64 	%rd265, %rd14, %rd264;
	ld.global.f32 	%f1044, [%rd265];
	add.f32 	%f1045, %f1044, %f1043;
	st.global.f32 	[%rd18], %f1045;
	add.s32 	%r624, %r623, %r295;
	mul.wide.u32 	%rd266, %r624, 4;
	add.s64 	%rd267, %rd14, %rd266;
	ld.global.f32 	%f1046, [%rd267];
	add.f32 	%f1047, %f1046, %f1045;
	st.global.f32 	[%rd18], %f1047;
	add.s32 	%r625, %r624, %r295;
	mul.wide.u32 	%rd268, %r625, 4;
	add.s64 	%rd269, %rd14, %rd268;
	ld.global.f32 	%f1048, [%rd269];
	add.f32 	%f1049, %f1048, %f1047;
	st.global.f32 	[%rd18], %f1049;
	add.s32 	%r626, %r625, %r295;
	mul.wide.u32 	%rd270, %r626, 4;
	add.s64 	%rd271, %rd14, %rd270;
	ld.global.f32 	%f1050, [%rd271];
	add.f32 	%f1051, %f1050, %f1049;
	st.global.f32 	[%rd18], %f1051;
	add.s32 	%r627, %r626, %r295;
	mul.wide.u32 	%rd272, %r627, 4;
	add.s64 	%rd273, %rd14, %rd272;
	ld.global.f32 	%f1052, [%rd273];
	add.f32 	%f1053, %f1052, %f1051;
	st.global.f32 	[%rd18], %f1053;
	add.s32 	%r628, %r627, %r295;
	mul.wide.u32 	%rd274, %r628, 4;
	add.s64 	%rd275, %rd14, %rd274;
	ld.global.f32 	%f1054, [%rd275];
	add.f32 	%f1055, %f1054, %f1053;
	st.global.f32 	[%rd18], %f1055;
	add.s32 	%r629, %r628, %r295;
	mul.wide.u32 	%rd276, %r629, 4;
	add.s64 	%rd277, %rd14, %rd276;
	ld.global.f32 	%f1056, [%rd277];
	add.f32 	%f1057, %f1056, %f1055;
	st.global.f32 	[%rd18], %f1057;
	add.s32 	%r630, %r629, %r295;
	mul.wide.u32 	%rd278, %r630, 4;
	add.s64 	%rd279, %rd14, %rd278;
	ld.global.f32 	%f1058, [%rd279];
	add.f32 	%f1344, %f1058, %f1057;
	st.global.f32 	[%rd18], %f1344;
	add.s32 	%r810, %r810, 16;
	setp.ne.s32 	%p192, %r810, %r158;
	mov.u32 	%r812, %r158;
	@%p192 bra 	$L__BB0_214;
$L__BB0_215:
	ld.param.u32 	%r718, [_Z4mcmciiiiiiiffP17curandStateXORWOWPfS1_S1_S1_S1_PiS1_S1_S1_S2_S1_S1_S1_S1_S1_S1__param_4];
	and.b32  	%r233, %r718, 15;
	setp.eq.s32 	%p193, %r233, 0;
	@%p193 bra 	$L__BB0_225;
	add.s32 	%r631, %r233, -1;
	setp.lt.u32 	%p194, %r631, 7;
	@%p194 bra 	$L__BB0_218;
	mad.lo.s32 	%r632, %r812, %r295, %r809;
	mul.wide.u32 	%rd280, %r632, 4;
	add.s64 	%rd281, %rd14, %rd280;
	ld.global.f32 	%f1059, [%rd281];
	add.f32 	%f1060, %f1059, %f1344;
	st.global.f32 	[%rd18], %f1060;
	add.s32 	%r633, %r632, %r295;
	mul.wide.u32 	%rd282, %r633, 4;
	add.s64 	%rd283, %rd14, %rd282;
	ld.global.f32 	%f1061, [%rd283];
	add.f32 	%f1062, %f1061, %f1060;
	st.global.f32 	[%rd18], %f1062;
	add.s32 	%r634, %r633, %r295;
	mul.wide.u32 	%rd284, %r634, 4;
	add.s64 	%rd285, %rd14, %rd284;
	ld.global.f32 	%f1063, [%rd285];
	add.f32 	%f1064, %f1063, %f1062;
	st.global.f32 	[%rd18], %f1064;
	add.s32 	%r635, %r634, %r295;
	mul.wide.u32 	%rd286, %r635, 4;
	add.s64 	%rd287, %rd14, %rd286;
	ld.global.f32 	%f1065, [%rd287];
	add.f32 	%f1066, %f1065, %f1064;
	st.global.f32 	[%rd18], %f1066;
	add.s32 	%r636, %r635, %r295;
	mul.wide.u32 	%rd288, %r636, 4;
	add.s64 	%rd289, %rd14, %rd288;
	ld.global.f32 	%f1067, [%rd289];
	add.f32 	%f1068, %f1067, %f1066;
	st.global.f32 	[%rd18], %f1068;
	add.s32 	%r637, %r636, %r295;
	mul.wide.u32 	%rd290, %r637, 4;
	add.s64 	%rd291, %rd14, %rd290;
	ld.global.f32 	%f1069, [%rd291];
	add.f32 	%f1070, %f1069, %f1068;
	st.global.f32 	[%rd18], %f1070;
	add.s32 	%r638, %r637, %r295;
	mul.wide.u32 	%rd292, %r638, 4;
	add.s64 	%rd293, %rd14, %rd292;
	ld.global.f32 	%f1071, [%rd293];
	add.f32 	%f1072, %f1071, %f1070;
	st.global.f32 	[%rd18], %f1072;
	add.s32 	%r639, %r638, %r295;
	mul.wide.u32 	%rd294, %r639, 4;
	add.s64 	%rd295, %rd14, %rd294;
	ld.global.f32 	%f1073, [%rd295];
	add.f32 	%f1344, %f1073, %f1072;
	st.global.f32 	[%rd18], %f1344;
	add.s32 	%r812, %r812, 8;
$L__BB0_218:
	ld.param.u32 	%r719, [_Z4mcmciiiiiiiffP17curandStateXORWOWPfS1_S1_S1_S1_PiS1_S1_S1_S2_S1_S1_S1_S1_S1_S1__param_4];
	and.b32  	%r236, %r719, 7;
	setp.eq.s32 	%p195, %r236, 0;
	@%p195 bra 	$L__BB0_225;
	add.s32 	%r640, %r236, -1;
	setp.lt.u32 	%p196, %r640, 3;
	@%p196 bra 	$L__BB0_221;
	mad.lo.s32 	%r641, %r812, %r295, %r809;
	mul.wide.u32 	%rd296, %r641, 4;
	add.s64 	%rd297, %rd14, %rd296;
	ld.global.f32 	%f1074, [%rd297];
	add.f32 	%f1075, %f1074, %f1344;
	st.global.f32 	[%rd18], %f1075;
	add.s32 	%r642, %r641, %r295;
	mul.wide.u32 	%rd298, %r642, 4;
	add.s64 	%rd299, %rd14, %rd298;
	ld.global.f32 	%f1076, [%rd299];
	add.f32 	%f1077, %f1076, %f1075;
	st.global.f32 	[%rd18], %f1077;
	add.s32 	%r643, %r642, %r295;
	mul.wide.u32 	%rd300, %r643, 4;
	add.s64 	%rd301, %rd14, %rd300;
	ld.global.f32 	%f1078, [%rd301];
	add.f32 	%f1079, %f1078, %f1077;
	st.global.f32 	[%rd18], %f1079;
	add.s32 	%r644, %r643, %r295;
	mul.wide.u32 	%rd302, %r644, 4;
	add.s64 	%rd303, %rd14, %rd302;
	ld.global.f32 	%f1080, [%rd303];
	add.f32 	%f1344, %f1080, %f1079;
	st.global.f32 	[%rd18], %f1344;
	add.s32 	%r812, %r812, 4;
$L__BB0_221:
	setp.eq.s32 	%p197, %r159, 0;
	@%p197 bra 	$L__BB0_225;
	setp.eq.s32 	%p198, %r159, 1;
	mad.lo.s32 	%r239, %r812, %r295, %r809;
	mul.wide.u32 	%rd304, %r239, 4;
	add.s64 	%rd305, %rd14, %rd304;
	ld.global.f32 	%f1081, [%rd305];
	add.f32 	%f1344, %f1081, %f1344;
	st.global.f32 	[%rd18], %f1344;
	@%p198 bra 	$L__BB0_225;
	setp.eq.s32 	%p199, %r159, 2;
	add.s32 	%r240, %r239, %r295;
	mul.wide.u32 	%rd306, %r240, 4;
	add.s64 	%rd307, %rd14, %rd306;
	ld.global.f32 	%f1082, [%rd307];
	add.f32 	%f1344, %f1082, %f1344;
	st.global.f32 	[%rd18], %f1344;
	@%p199 bra 	$L__BB0_225;
	add.s32 	%r645, %r240, %r295;
	mul.wide.u32 	%rd308, %r645, 4;
	add.s64 	%rd309, %rd14, %rd308;
	ld.global.f32 	%f1083, [%rd309];
	add.f32 	%f1344, %f1083, %f1344;
$L__BB0_225:
	rcp.rn.f32 	%f1084, %f1344;
	st.global.f32 	[%rd18], %f1084;
	add.s32 	%r809, %r809, 1;
	setp.eq.s32 	%p200, %r809, %r295;
	@%p200 bra 	$L__BB0_239;
	bra.uni 	$L__BB0_212;
$L__BB0_226:
	add.s32 	%r602, %r295, -1;
	setp.lt.u32 	%p182, %r602, 15;
	mov.b32 	%r816, 0;
	@%p182 bra 	$L__BB0_229;
	mov.b32 	%r814, 0;
$L__BB0_228:
	.pragma "nounroll";
	mul.wide.u32 	%rd240, %r814, 4;
	add.s64 	%rd241, %rd17, %rd240;
	mov.b32 	%r604, 2139095040;
	st.global.u32 	[%rd241], %r604;
	st.global.u32 	[%rd241+4], %r604;
	st.global.u32 	[%rd241+8], %r604;
	st.global.u32 	[%rd241+12], %r604;
	st.global.u32 	[%rd241+16], %r604;
	st.global.u32 	[%rd241+20], %r604;
	st.global.u32 	[%rd241+24], %r604;
	st.global.u32 	[%rd241+28], %r604;
	st.global.u32 	[%rd241+32], %r604;
	st.global.u32 	[%rd241+36], %r604;
	st.global.u32 	[%rd241+40], %r604;
	st.global.u32 	[%rd241+44], %r604;
	st.global.u32 	[%rd241+48], %r604;
	st.global.u32 	[%rd241+52], %r604;
	st.global.u32 	[%rd241+56], %r604;
	st.global.u32 	[%rd241+60], %r604;
	add.s32 	%r814, %r814, 16;
	and.b32  	%r816, %r295, 2147483632;
	setp.ne.s32 	%p183, %r814, %r816;
	@%p183 bra 	$L__BB0_228;
$L__BB0_229:
	and.b32  	%r246, %r295, 15;
	setp.eq.s32 	%p184, %r246, 0;
	@%p184 bra 	$L__BB0_239;
	add.s32 	%r605, %r246, -1;
	setp.lt.u32 	%p185, %r605, 7;
	@%p185 bra 	$L__BB0_232;
	mul.wide.u32 	%rd242, %r816, 4;
	add.s64 	%rd243, %rd17, %rd242;
	mov.b32 	%r606, 2139095040;
	st.global.u32 	[%rd243], %r606;
	st.global.u32 	[%rd243+4], %r606;
	st.global.u32 	[%rd243+8], %r606;
	st.global.u32 	[%rd243+12], %r606;
	st.global.u32 	[%rd243+16], %r606;
	st.global.u32 	[%rd243+20], %r606;
	st.global.u32 	[%rd243+24], %r606;
	st.global.u32 	[%rd243+28], %r606;
	add.s32 	%r816, %r816, 8;
$L__BB0_232:
	and.b32  	%r249, %r295, 7;
	setp.eq.s32 	%p186, %r249, 0;
	@%p186 bra 	$L__BB0_239;
	add.s32 	%r607, %r249, -1;
	setp.lt.u32 	%p187, %r607, 3;
	@%p187 bra 	$L__BB0_235;
	mul.wide.u32 	%rd244, %r816, 4;
	add.s64 	%rd245, %rd17, %rd244;
	mov.b32 	%r608, 2139095040;
	st.global.u32 	[%rd245], %r608;
	st.global.u32 	[%rd245+4], %r608;
	st.global.u32 	[%rd245+8], %r608;
	st.global.u32 	[%rd245+12], %r608;
	add.s32 	%r816, %r816, 4;
$L__BB0_235:
	setp.eq.s32 	%p188, %r157, 0;
	@%p188 bra 	$L__BB0_239;
	setp.eq.s32 	%p189, %r157, 1;
	mul.wide.u32 	%rd246, %r816, 4;
	add.s64 	%rd19, %rd17, %rd246;
	mov.b32 	%r609, 2139095040;
	st.global.u32 	[%rd19], %r609;
	@%p189 bra 	$L__BB0_239;
	setp.eq.s32 	%p190, %r157, 2;
	mov.b32 	%r610, 2139095040;
	st.global.u32 	[%rd19+4], %r610;
	@%p190 bra 	$L__BB0_239;
	mov.b32 	%r611, 2139095040;
	st.global.u32 	[%rd19+8], %r611;
$L__BB0_239:
	ld.param.u64 	%rd423, [_Z4mcmciiiiiiiffP17curandStateXORWOWPfS1_S1_S1_S1_PiS1_S1_S1_S2_S1_S1_S1_S1_S1_S1__param_21];
	cvta.to.global.u64 	%rd20, %rd423;
	bar.sync 	0;
	@%p174 bra 	$L__BB0_246;
	setp.eq.s32 	%p202, %r150, 0;
	mov.u32 	%r818, %r2;
	@%p202 bra 	$L__BB0_244;
	add.s32 	%r818, %r2, 1;
	setp.eq.s32 	%p203, %r150, 1;
	ld.global.f32 	%f1085, [%rd12];
	mul.wide.s32 	%rd310, %r2, 4;
	add.s64 	%rd21, %rd14, %rd310;
	ld.global.f32 	%f1086, [%rd21];
	mul.f32 	%f1087, %f1085, %f1086;
	add.s64 	%rd311, %rd20, %rd310;
	st.global.f32 	[%rd311], %f1087;
	@%p203 bra 	$L__BB0_244;
	add.s32 	%r818, %r2, 2;
	setp.eq.s32 	%p204, %r150, 2;
	ld.global.f32 	%f1088, [%rd12+4];
	ld.global.f32 	%f1089, [%rd21+4];
	mul.f32 	%f1090, %f1088, %f1089;
	mul.wide.s32 	%rd312, %r2, 4;
	add.s64 	%rd313, %rd20, %rd312;
	st.global.f32 	[%rd313+4], %f1090;
	@%p204 bra 	$L__BB0_244;
	add.s32 	%r818, %r2, 3;
	ld.global.f32 	%f1091, [%rd12+8];
	ld.global.f32 	%f1092, [%rd21+8];
	mul.f32 	%f1093, %f1091, %f1092;
	st.global.f32 	[%rd313+8], %f1093;
$L__BB0_244:
	setp.lt.u32 	%p205, %r147, 3;
	@%p205 bra 	$L__BB0_246;
$L__BB0_245:
	mul.wide.s32 	%rd316, %r818, 4;
	add.s64 	%rd317, %rd8, %rd316;
	ld.global.f32 	%f1094, [%rd317];
	add.s64 	%rd318, %rd14, %rd316;
	ld.global.f32 	%f1095, [%rd318];
	mul.f32 	%f1096, %f1094, %f1095;
	add.s64 	%rd319, %rd20, %rd316;
	st.global.f32 	[%rd319], %f1096;
	ld.global.f32 	%f1097, [%rd317+4];
	ld.global.f32 	%f1098, [%rd318+4];
	mul.f32 	%f1099, %f1097, %f1098;
	st.global.f32 	[%rd319+4], %f1099;
	ld.global.f32 	%f1100, [%rd317+8];
	ld.global.f32 	%f1101, [%rd318+8];
	mul.f32 	%f1102, %f1100, %f1101;
	st.global.f32 	[%rd319+8], %f1102;
	ld.global.f32 	%f1103, [%rd317+12];
	ld.global.f32 	%f1104, [%rd318+12];
	mul.f32 	%f1105, %f1103, %f1104;
	st.global.f32 	[%rd319+12], %f1105;
	add.s32 	%r818, %r818, 4;
	setp.lt.s32 	%p206, %r818, %r3;
	@%p206 bra 	$L__BB0_245;
$L__BB0_246:
	ld.param.u64 	%rd425, [_Z4mcmciiiiiiiffP17curandStateXORWOWPfS1_S1_S1_S1_PiS1_S1_S1_S2_S1_S1_S1_S1_S1_S1__param_23];
	cvta.to.global.u64 	%rd22, %rd425;
	@%p180 bra 	$L__BB0_276;
	ld.param.u32 	%r720, [_Z4mcmciiiiiiiffP17curandStateXORWOWPfS1_S1_S1_S1_PiS1_S1_S1_S2_S1_S1_S1_S1_S1_S1__param_4];
	setp.lt.s32 	%p208, %r720, 1;
	@%p208 bra 	$L__BB0_263;
	mov.b32 	%r820, 0;
$L__BB0_249:
	ld.param.u32 	%r721, [_Z4mcmciiiiiiiffP17curandStateXORWOWPfS1_S1_S1_S1_PiS1_S1_S1_S2_S1_S1_S1_S1_S1_S1__param_4];
	setp.lt.u32 	%p218, %r721, 16;
	mul.wide.u32 	%rd330, %r820, 4;
	add.s64 	%rd23, %rd22, %rd330;
	mov.b32 	%r823, 0;
	st.global.u32 	[%rd23], %r823;
	mov.f32 	%f1349, 0f00000000;
	@%p218 bra 	$L__BB0_252;
	mov.b32 	%r821, 0;
	mov.f32 	%f1349, 0f00000000;
$L__BB0_251:
	.pragma "nounroll";
	mad.lo.s32 	%r660, %r821, %r295, %r820;
	mul.wide.u32 	%rd331, %r660, 4;
	add.s64 	%rd332, %rd20, %rd331;
	ld.global.f32 	%f1170, [%rd332];
	add.f32 	%f1171, %f1170, %f1349;
	st.global.f32 	[%rd23], %f1171;
	add.s32 	%r661, %r660, %r295;
	mul.wide.u32 	%rd333, %r661, 4;
	add.s64 	%rd334, %rd20, %rd333;
	ld.global.f32 	%f1172, [%rd334];
	add.f32 	%f1173, %f1172, %f1171;
	st.global.f32 	[%rd23], %f1173;
	add.s32 	%r662, %r661, %r295;
	mul.wide.u32 	%rd335, %r662, 4;
	add.s64 	%rd336, %rd20, %rd335;
	ld.global.f32 	%f1174, [%rd336];
	add.f32 	%f1175, %f1174, %f1173;
	st.global.f32 	[%rd23], %f1175;
	add.s32 	%r663, %r662, %r295;
	mul.wide.u32 	%rd337, %r663, 4;
	add.s64 	%rd338, %rd20, %rd337;
	ld.global.f32 	%f1176, [%rd338];
	add.f32 	%f1177, %f1176, %f1175;
	st.global.f32 	[%rd23], %f1177;
	add.s32 	%r664, %r663, %r295;
	mul.wide.u32 	%rd339, %r664, 4;
	add.s64 	%rd340, %rd20, %rd339;
	ld.global.f32 	%f1178, [%rd340];
	add.f32 	%f1179, %f1178, %f1177;
	st.global.f32 	[%rd23], %f1179;
	add.s32 	%r665, %r664, %r295;
	mul.wide.u32 	%rd341, %r665, 4;
	add.s64 	%rd342, %rd20, %rd341;
	ld.global.f32 	%f1180, [%rd342];
	add.f32 	%f1181, %f1180, %f1179;
	st.global.f32 	[%rd23], %f1181;
	add.s32 	%r666, %r665, %r295;
	mul.wide.u32 	%rd343, %r666, 4;
	add.s64 	%rd344, %rd20, %rd343;
	ld.global.f32 	%f1182, [%rd344];
	add.f32 	%f1183, %f1182, %f1181;
	st.global.f32 	[%rd23], %f1183;
	add.s32 	%r667, %r666, %r295;
	mul.wide.u32 	%rd345, %r667, 4;
	add.s64 	%rd346, %rd20, %rd345;
	ld.global.f32 	%f1184, [%rd346];
	add.f32 	%f1185, %f1184, %f1183;
	st.global.f32 	[%rd23], %f1185;
	add.s32 	%r668, %r667, %r295;
	mul.wide.u32 	%rd347, %r668, 4;
	add.s64 	%rd348, %rd20, %rd347;
	ld.global.f32 	%f1186, [%rd348];
	add.f32 	%f1187, %f1186, %f1185;
	st.global.f32 	[%rd23], %f1187;
	add.s32 	%r669, %r668, %r295;
	mul.wide.u32 	%rd349, %r669, 4;
	add.s64 	%rd350, %rd20, %rd349;
	ld.global.f32 	%f1188, [%rd350];
	add.f32 	%f1189, %f1188, %f1187;
	st.global.f32 	[%rd23], %f1189;
	add.s32 	%r670, %r669, %r295;
	mul.wide.u32 	%rd351, %r670, 4;
	add.s64 	%rd352, %rd20, %rd351;
	ld.global.f32 	%f1190, [%rd352];
	add.f32 	%f1191, %f1190, %f1189;
	st.global.f32 	[%rd23], %f1191;
	add.s32 	%r671, %r670, %r295;
	mul.wide.u32 	%rd353, %r671, 4;
	add.s64 	%rd354, %rd20, %rd353;
	ld.global.f32 	%f1192, [%rd354];
	add.f32 	%f1193, %f1192, %f1191;
	st.global.f32 	[%rd23], %f1193;
	add.s32 	%r672, %r671, %r295;
	mul.wide.u32 	%rd355, %r672, 4;
	add.s64 	%rd356, %rd20, %rd355;
	ld.global.f32 	%f1194, [%rd356];
	add.f32 	%f1195, %f1194, %f1193;
	st.global.f32 	[%rd23], %f1195;
	add.s32 	%r673, %r672, %r295;
	mul.wide.u32 	%rd357, %r673, 4;
	add.s64 	%rd358, %rd20, %rd357;
	ld.global.f32 	%f1196, [%rd358];
	add.f32 	%f1197, %f1196, %f1195;
	st.global.f32 	[%rd23], %f1197;
	add.s32 	%r674, %r673, %r295;
	mul.wide.u32 	%rd359, %r674, 4;
	add.s64 	%rd360, %rd20, %rd359;
	ld.global.f32 	%f1198, [%rd360];
	add.f32 	%f1199, %f1198, %f1197;
	st.global.f32 	[%rd23], %f1199;
	add.s32 	%r675, %r674, %r295;
	mul.wide.u32 	%rd361, %r675, 4;
	add.s64 	%rd362, %rd20, %rd361;
	ld.global.f32 	%f1200, [%rd362];
	add.f32 	%f1349, %f1200, %f1199;
	st.global.f32 	[%rd23], %f1349;
	add.s32 	%r821, %r821, 16;
	setp.ne.s32 	%p219, %r821, %r158;
	mov.u32 	%r823, %r158;
	@%p219 bra 	$L__BB0_251;
$L__BB0_252:
	ld.param.u32 	%r722, [_Z4mcmciiiiiiiffP17curandStateXORWOWPfS1_S1_S1_S1_PiS1_S1_S1_S2_S1_S1_S1_S1_S1_S1__param_4];
	and.b32  	%r262, %r722, 15;
	setp.eq.s32 	%p220, %r262, 0;
	@%p220 bra 	$L__BB0_262;
	add.s32 	%r676, %r262, -1;
	setp.lt.u32 	%p221, %r676, 7;
	@%p221 bra 	$L__BB0_255;
	mad.lo.s32 	%r677, %r823, %r295, %r820;
	mul.wide.u32 	%rd363, %r677, 4;
	add.s64 	%rd364, %rd20, %rd363;
	ld.global.f32 	%f1201, [%rd364];
	add.f32 	%f1202, %f1201, %f1349;
	st.global.f32 	[%rd23], %f1202;
	add.s32 	%r678, %r677, %r295;
	mul.wide.u32 	%rd365, %r678, 4;
	add.s64 	%rd366, %rd20, %rd365;
	ld.global.f32 	%f1203, [%rd366];
	add.f32 	%f1204, %f1203, %f1202;
	st.global.f32 	[%rd23], %f1204;
	add.s32 	%r679, %r678, %r295;
	mul.wide.u32 	%rd367, %r679, 4;
	add.s64 	%rd368, %rd20, %rd367;
	ld.global.f32 	%f1205, [%rd368];
	add.f32 	%f1206, %f1205, %f1204;
	st.global.f32 	[%rd23], %f1206;
	add.s32 	%r680, %r679, %r295;
	mul.wide.u32 	%rd369, %r680, 4;
	add.s64 	%rd370, %rd20, %rd369;
	ld.global.f32 	%f1207, [%rd370];
	add.f32 	%f1208, %f1207, %f1206;
	st.global.f32 	[%rd23], %f1208;
	add.s32 	%r681, %r680, %r295;
	mul.wide.u32 	%rd371, %r681, 4;
	add.s64 	%rd372, %rd20, %rd371;
	ld.global.f32 	%f1209, [%rd372];
	add.f32 	%f1210, %f1209, %f1208;
	st.global.f32 	[%rd23], %f1210;
	add.s32 	%r682, %r681, %r295;
	mul.wide.u32 	%rd373, %r682, 4;
	add.s64 	%rd374, %rd20, %rd373;
	ld.global.f32 	%f1211, [%rd374];
	add.f32 	%f1212, %f1211, %f1210;
	st.global.f32 	[%rd23], %f1212;
	add.s32 	%r683, %r682, %r295;
	mul.wide.u32 	%rd375, %r683, 4;
	add.s64 	%rd376, %rd20, %rd375;
	ld.global.f32 	%f1213, [%rd376];
	add.f32 	%f1214, %f1213, %f1212;
	st.global.f32 	[%rd23], %f1214;
	add.s32 	%r684, %r683, %r295;
	mul.wide.u32 	%rd377, %r684, 4;
	add.s64 	%rd378, %rd20, %rd377;
	ld.global.f32 	%f1215, [%rd378];
	add.f32 	%f1349, %f1215, %f1214;
	st.global.f32 	[%rd23], %f1349;
	add.s32 	%r823, %r823, 8;
$L__BB0_255:
	ld.param.u32 	%r723, [_Z4mcmciiiiiiiffP17curandStateXORWOWPfS1_S1_S1_S1_PiS1_S1_S1_S2_S1_S1_S1_S1_S1_S1__param_4];
	and.b32  	%r265, %r723, 7;
	setp.eq.s32 	%p222, %r265, 0;
	@%p222 bra 	$L__BB0_262;
	add.s32 	%r685, %r265, -1;
	setp.lt.u32 	%p223, %r685, 3;
	@%p223 bra 	$L__BB0_258;
	mad.lo.s32 	%r686, %r823, %r295, %r820;
	mul.wide.u32 	%rd379, %r686, 4;
	add.s64 	%rd380, %rd20, %rd379;
	ld.global.f32 	%f1216, [%rd380];
	add.f32 	%f1217, %f1216, %f1349;
	st.global.f32 	[%rd23], %f1217;
	add.s32 	%r687, %r686, %r295;
	mul.wide.u32 	%rd381, %r687, 4;
	add.s64 	%rd382, %rd20, %rd381;
	ld.global.f32 	%f1218, [%rd382];
	add.f32 	%f1219, %f1218, %f1217;
	st.global.f32 	[%rd23], %f1219;
	add.s32 	%r688, %r687, %r295;
	mul.wide.u32 	%rd383, %r688, 4;
	add.s64 	%rd384, %rd20, %rd383;
	ld.global.f32 	%f1220, [%rd384];
	add.f32 	%f1221, %f1220, %f1219;
	st.global.f32 	[%rd23], %f1221;
	add.s32 	%r689, %r688, %r295;
	mul.wide.u32 	%rd385, %r689, 4;
	add.s64 	%rd386, %rd20, %rd385;
	ld.global.f32 	%f1222, [%rd386];
	add.f32 	%f1349, %f1222, %f1221;
	st.global.f32 	[%rd23], %f1349;
	add.s32 	%r823, %r823, 4;
$L__BB0_258:
	setp.eq.s32 	%p224, %r159, 0;
	@%p224 bra 	$L__BB0_262;
	setp.eq.s32 	%p225, %r159, 1;
	mad.lo.s32 	%r268, %r823, %r295, %r820;
	mul.wide.u32 	%rd387, %r268, 4;
	add.s64 	%rd388, %rd20, %rd387;
	ld.global.f32 	%f1223, [%rd388];
	add.f32 	%f1349, %f1223, %f1349;
	st.global.f32 	[%rd23], %f1349;
	@%p225 bra 	$L__BB0_262;
	setp.eq.s32 	%p226, %r159, 2;
	add.s32 	%r269, %r268, %r295;
	mul.wide.u32 	%rd389, %r269, 4;
	add.s64 	%rd390, %rd20, %rd389;
	ld.global.f32 	%f1224, [%rd390];
	add.f32 	%f1349, %f1224, %f1349;
	st.global.f32 	[%rd23], %f1349;
	@%p226 bra 	$L__BB0_262;
	add.s32 	%r690, %r269, %r295;
	mul.wide.u32 	%rd391, %r690, 4;
	add.s64 	%rd392, %rd20, %rd391;
	ld.global.f32 	%f1225, [%rd392];
	add.f32 	%f1349, %f1225, %f1349;
	st.global.f32 	[%rd23], %f1349;
$L__BB0_262:
	mul.wide.u32 	%rd393, %r820, 4;
	add.s64 	%rd394, %rd17, %rd393;
	ld.global.f32 	%f1226, [%rd394];
	mul.f32 	%f1227, %f1226, %f1349;
	st.global.f32 	[%rd23], %f1227;
	add.s32 	%r820, %r820, 1;
	setp.eq.s32 	%p227, %r820, %r295;
	@%p227 bra 	$L__BB0_276;
	bra.uni 	$L__BB0_249;
$L__BB0_263:
	add.s32 	%r647, %r295, -1;
	setp.lt.u32 	%p209, %r647, 15;
	mov.b32 	%r827, 0;
	@%p209 bra 	$L__BB0_266;
	mov.b32 	%r825, 0;
$L__BB0_265:
	.pragma "nounroll";
	mul.wide.u32 	%rd320, %r825, 4;
	add.s64 	%rd321, %rd22, %rd320;
	mov.b32 	%r649, 0;
	st.global.u32 	[%rd321], %r649;
	add.s64 	%rd322, %rd17, %rd320;
	ld.global.f32 	%f1106, [%rd322];
	mul.f32 	%f1107, %f1106, 0f00000000;
	st.global.f32 	[%rd321], %f1107;
	st.global.u32 	[%rd321+4], %r649;
	ld.global.f32 	%f1108, [%rd322+4];
	mul.f32 	%f1109, %f1108, 0f00000000;
	st.global.f32 	[%rd321+4], %f1109;
	st.global.u32 	[%rd321+8], %r649;
	ld.global.f32 	%f1110, [%rd322+8];
	mul.f32 	%f1111, %f1110, 0f00000000;
	st.global.f32 	[%rd321+8], %f1111;
	st.global.u32 	[%rd321+12], %r649;
	ld.global.f32 	%f1112, [%rd322+12];
	mul.f32 	%f1113, %f1112, 0f00000000;
	st.global.f32 	[%rd321+12], %f1113;
	st.global.u32 	[%rd321+16], %r649;
	ld.global.f32 	%f1114, [%rd322+16];
	mul.f32 	%f1115, %f1114, 0f00000000;
	st.global.f32 	[%rd321+16], %f1115;
	st.global.u32 	[%rd321+20], %r649;
	ld.global.f32 	%f1116, [%rd322+20];
	mul.f32 	%f1117, %f1116, 0f00000000;
	st.global.f32 	[%rd321+20], %f1117;
	st.global.u32 	[%rd321+24], %r649;
	ld.global.f32 	%f1118, [%rd322+24];
	mul.f32 	%f1119, %f1118, 0f00000000;
	st.global.f32 	[%rd321+24], %f1119;
	st.global.u32 	[%rd321+28], %r649;
	ld.global.f32 	%f1120, [%rd322+28];
	mul.f32 	%f1121, %f1120, 0f00000000;
	st.global.f32 	[%rd321+28], %f1121;
	st.global.u32 	[%rd321+32], %r649;
	ld.global.f32 	%f1122, [%rd322+32];
	mul.f32 	%f1123, %f1122, 0f00000000;
	st.global.f32 	[%rd321+32], %f1123;
	st.global.u32 	[%rd321+36], %r649;
	ld.global.f32 	%f1124, [%rd322+36];
	mul.f32 	%f1125, %f1124, 0f00000000;
	st.global.f32 	[%rd321+36], %f1125;
	st.global.u32 	[%rd321+40], %r649;
	ld.global.f32 	%f1126, [%rd322+40];
	mul.f32 	%f1127, %f1126, 0f00000000;
	st.global.f32 	[%rd321+40], %f1127;
	st.global.u32 	[%rd321+44], %r649;
	ld.global.f32 	%f1128, [%rd322+44];
	mul.f32 	%f1129, %f1128, 0f00000000;
	st.global.f32 	[%rd321+44], %f1129;
	st.global.u32 	[%rd321+48], %r649;
	ld.global.f32 	%f1130, [%rd322+48];
	mul.f32 	%f1131, %f1130, 0f00000000;
	st.global.f32 	[%rd321+48], %f1131;
	st.global.u32 	[%rd321+52], %r649;
	ld.global.f32 	%f1132, [%rd322+52];
	mul.f32 	%f1133, %f1132, 0f00000000;
	st.global.f32 	[%rd321+52], %f1133;
	st.global.u32 	[%rd321+56], %r649;
	ld.global.f32 	%f1134, [%rd322+56];
	mul.f32 	%f1135, %f1134, 0f00000000;
	st.global.f32 	[%rd321+56], %f1135;
	st.global.u32 	[%rd321+60], %r649;
	ld.global.f32 	%f1136, [%rd322+60];
	mul.f32 	%f1137, %f1136, 0f00000000;
	st.global.f32 	[%rd321+60], %f1137;
	add.s32 	%r825, %r825, 16;
	and.b32  	%r827, %r295, 2147483632;
	setp.ne.s32 	%p210, %r825, %r827;
	@%p210 bra 	$L__BB0_265;
$L__BB0_266:
	and.b32  	%r275, %r295, 15;
	setp.eq.s32 	%p211, %r275, 0;
	@%p211 bra 	$L__BB0_276;
	add.s32 	%r650, %r275, -1;
	setp.lt.u32 	%p212, %r650, 7;
	@%p212 bra 	$L__BB0_269;
	mul.wide.u32 	%rd323, %r827, 4;
	add.s64 	%rd324, %rd22, %rd323;
	mov.b32 	%r651, 0;
	st.global.u32 	[%rd324], %r651;
	add.s64 	%rd325, %rd17, %rd323;
	ld.global.f32 	%f1138, [%rd325];
	mul.f32 	%f1139, %f1138, 0f00000000;
	st.global.f32 	[%rd324], %f1139;
	st.global.u32 	[%rd324+4], %r651;
	ld.global.f32 	%f1140, [%rd325+4];
	mul.f32 	%f1141, %f1140, 0f00000000;
	st.global.f32 	[%rd324+4], %f1141;
	st.global.u32 	[%rd324+8], %r651;
	ld.global.f32 	%f1142, [%rd325+8];
	mul.f32 	%f1143, %f1142, 0f00000000;
	st.global.f32 	[%rd324+8], %f1143;
	st.global.u32 	[%rd324+12], %r651;
	ld.global.f32 	%f1144, [%rd325+12];
	mul.f32 	%f1145, %f1144, 0f00000000;
	st.global.f32 	[%rd324+12], %f1145;
	st.global.u32 	[%rd324+16], %r651;
	ld.global.f32 	%f1146, [%rd325+16];
	mul.f32 	%f1147, %f1146, 0f00000000;
	st.global.f32 	[%rd324+16], %f1147;
	st.global.u32 	[%rd324+20], %r651;
	ld.global.f32 	%f1148, [%rd325+20];
	mul.f32 	%f1149, %f1148, 0f00000000;
	st.global.f32 	[%rd324+20], %f1149;
	st.global.u32 	[%rd324+24], %r651;
	ld.global.f32 	%f1150, [%rd325+24];
	mul.f32 	%f1151, %f1150, 0f00000000;
	st.global.f32 	[%rd324+24], %f1151;
	st.global.u32 	[%rd324+28], %r651;
	ld.global.f32 	%f1152, [%rd325+28];
	mul.f32 	%f1153, %f1152, 0f00000000;
	st.global.f32 	[%rd324+28], %f1153;
	add.s32 	%r827, %r827, 8;
$L__BB0_269:
	and.b32  	%r278, %r295, 7;
	setp.eq.s32 	%p213, %r278, 0;
	@%p213 bra 	$L__BB0_276;
	add.s32 	%r652, %r278, -1;
	setp.lt.u32 	%p214, %r652, 3;
	@%p214 bra 	$L__BB0_272;
	mul.wide.u32 	%rd326, %r827, 4;
	add.s64 	%rd327, %rd22, %rd326;
	mov.b32 	%r653, 0;
	st.global.u32 	[%rd327], %r653;
	add.s64 	%rd328, %rd17, %rd326;
	ld.global.f32 	%f1154, [%rd328];
	mul.f32 	%f1155, %f1154, 0f00000000;
	st.global.f32 	[%rd327], %f1155;
	st.global.u32 	[%rd327+4], %r653;
	ld.global.f32 	%f1156, [%rd328+4];
	mul.f32 	%f1157, %f1156, 0f00000000;
	st.global.f32 	[%rd327+4], %f1157;
	st.global.u32 	[%rd327+8], %r653;
	ld.global.f32 	%f1158, [%rd328+8];
	mul.f32 	%f1159, %f1158, 0f00000000;
	st.global.f32 	[%rd327+8], %f1159;
	st.global.u32 	[%rd327+12], %r653;
	ld.global.f32 	%f1160, [%rd328+12];
	mul.f32 	%f1161, %f1160, 0f00000000;
	st.global.f32 	[%rd327+12], %f1161;
	add.s32 	%r827, %r827, 4;
$L__BB0_272:
	setp.eq.s32 	%p215, %r157, 0;
	@%p215 bra 	$L__BB0_276;
	setp.eq.s32 	%p216, %r157, 1;
	mul.wide.u32 	%rd329, %r827, 4;
	add.s64 	%rd24, %rd22, %rd329;
	mov.b32 	%r654, 0;
	st.global.u32 	[%rd24], %r654;
	add.s64 	%rd25, %rd17, %rd329;
	ld.global.f32 	%f1162, [%rd25];
	mul.f32 	%f1163, %f1162, 0f00000000;
	st.global.f32 	[%rd24], %f1163;
	@%p216 bra 	$L__BB0_276;
	setp.eq.s32 	%p217, %r157, 2;
	mov.b32 	%r655, 0;
	st.global.u32 	[%rd24+4], %r655;
	ld.global.f32 	%f1164, [%rd25+4];
	mul.f32 	%f1165, %f1164, 0f00000000;
	st.global.f32 	[%rd24+4], %f1165;
	@%p217 bra 	$L__BB0_276;
	mov.b32 	%r656, 0;
	st.global.u32 	[%rd24+8], %r656;
	ld.global.f32 	%f1166, [%rd25+8];
	mul.f32 	%f1167, %f1166, 0f00000000;
	st.global.f32 	[%rd24+8], %f1167;
$L__BB0_276:
	setp.ne.s32 	%p228, %r1, 0;
	bar.sync 	0;
	@%p228 bra 	$L__BB0_291;
	ld.param.u32 	%r727, [_Z4mcmciiiiiiiffP17curandStateXORWOWPfS1_S1_S1_S1_PiS1_S1_S1_S2_S1_S1_S1_S1_S1_S1__param_6];
	setp.lt.s32 	%p229, %r295, 1;
	div.s32 	%r691, %r780, %r727;
	mul.lo.s32 	%r281, %r691, %r295;
	@%p229 bra 	$L__BB0_291;
	ld.param.u64 	%rd427, [_Z4mcmciiiiiiiffP17curandStateXORWOWPfS1_S1_S1_S1_PiS1_S1_S1_S2_S1_S1_S1_S1_S1_S1__param_25];
	cvta.to.global.u64 	%rd26, %rd427;
	add.s32 	%r692, %r281, 1;
	add.s32 	%r693, %r281, %r295;
	max.s32 	%r694, %r693, %r692;
	sub.s32 	%r282, %r694, %r281;
	sub.s32 	%r695, %r281, %r694;
	setp.gt.u32 	%p230, %r695, -16;
	mov.u32 	%r831, %r281;
	@%p230 bra 	$L__BB0_281;
	mov.b32 	%r830, 0;
	mov.u32 	%r831, %r281;
$L__BB0_280:
	.pragma "nounroll";
	sub.s32 	%r697, %r831, %r281;
	mul.wide.s32 	%rd395, %r697, 4;
	add.s64 	%rd396, %rd22, %rd395;
	ld.global.f32 	%f1228, [%rd396];
	mul.wide.s32 	%rd397, %r831, 4;
	add.s64 	%rd398, %rd26, %rd397;
	st.global.f32 	[%rd398], %f1228;
	ld.global.f32 	%f1229, [%rd396+4];
	st.global.f32 	[%rd398+4], %f1229;
	ld.global.f32 	%f1230, [%rd396+8];
	st.global.f32 	[%rd398+8], %f1230;
	ld.global.f32 	%f1231, [%rd396+12];
	st.global.f32 	[%rd398+12], %f1231;
	ld.global.f32 	%f1232, [%rd396+16];
	st.global.f32 	[%rd398+16], %f1232;
	ld.global.f32 	%f1233, [%rd396+20];
	st.global.f32 	[%rd398+20], %f1233;
	ld.global.f32 	%f1234, [%rd396+24];
	st.global.f32 	[%rd398+24], %f1234;
	ld.global.f32 	%f1235, [%rd396+28];
	st.global.f32 	[%rd398+28], %f1235;
	ld.global.f32 	%f1236, [%rd396+32];
	st.global.f32 	[%rd398+32], %f1236;
	ld.global.f32 	%f1237, [%rd396+36];
	st.global.f32 	[%rd398+36], %f1237;
	ld.global.f32 	%f1238, [%rd396+40];
	st.global.f32 	[%rd398+40], %f1238;
	ld.global.f32 	%f1239, [%rd396+44];
	st.global.f32 	[%rd398+44], %f1239;
	ld.global.f32 	%f1240, [%rd396+48];
	st.global.f32 	[%rd398+48], %f1240;
	ld.global.f32 	%f1241, [%rd396+52];
	st.global.f32 	[%rd398+52], %f1241;
	ld.global.f32 	%f1242, [%rd396+56];
	st.global.f32 	[%rd398+56], %f1242;
	ld.global.f32 	%f1243, [%rd396+60];
	st.global.f32 	[%rd398+60], %f1243;
	add.s32 	%r831, %r831, 16;
	add.s32 	%r830, %r830, 16;
	and.b32  	%r698, %r282, -16;
	setp.ne.s32 	%p231, %r830, %r698;
	@%p231 bra 	$L__BB0_280;
$L__BB0_281:
	and.b32  	%r699, %r282, 15;
	setp.eq.s32 	%p232, %r699, 0;
	@%p232 bra 	$L__BB0_291;
	setp.lt.u32 	%p233, %r699, 8;
	@%p233 bra 	$L__BB0_284;
	sub.s32 	%r701, %r831, %r281;
	mul.wide.s32 	%rd399, %r701, 4;
	add.s64 	%rd400, %rd22, %rd399;
	ld.global.f32 	%f1244, [%rd400];
	mul.wide.s32 	%rd401, %r831, 4;
	add.s64 	%rd402, %rd26, %rd401;
	st.global.f32 	[%rd402], %f1244;
	ld.global.f32 	%f1245, [%rd400+4];
	st.global.f32 	[%rd402+4], %f1245;
	ld.global.f32 	%f1246, [%rd400+8];
	st.global.f32 	[%rd402+8], %f1246;
	ld.global.f32 	%f1247, [%rd400+12];
	st.global.f32 	[%rd402+12], %f1247;
	ld.global.f32 	%f1248, [%rd400+16];
	st.global.f32 	[%rd402+16], %f1248;
	ld.global.f32 	%f1249, [%rd400+20];
	st.global.f32 	[%rd402+20], %f1249;
	ld.global.f32 	%f1250, [%rd400+24];
	st.global.f32 	[%rd402+24], %f1250;
	ld.global.f32 	%f1251, [%rd400+28];
	st.global.f32 	[%rd402+28], %f1251;
	add.s32 	%r831, %r831, 8;
$L__BB0_284:
	and.b32  	%r702, %r282, 7;
	setp.eq.s32 	%p234, %r702, 0;
	@%p234 bra 	$L__BB0_291;
	and.b32  	%r290, %r282, 3;
	setp.lt.u32 	%p235, %r702, 4;
	@%p235 bra 	$L__BB0_287;
	sub.s32 	%r704, %r831, %r281;
	mul.wide.s32 	%rd403, %r704, 4;
	add.s64 	%rd404, %rd22, %rd403;
	ld.global.f32 	%f1252, [%rd404];
	mul.wide.s32 	%rd405, %r831, 4;
	add.s64 	%rd406, %rd26, %rd405;
	st.global.f32 	[%rd406], %f1252;
	ld.global.f32 	%f1253, [%rd404+4];
	st.global.f32 	[%rd406+4], %f1253;
	ld.global.f32 	%f1254, [%rd404+8];
	st.global.f32 	[%rd406+8], %f1254;
	ld.global.f32 	%f1255, [%rd404+12];
	st.global.f32 	[%rd406+12], %f1255;
	add.s32 	%r831, %r831, 4;
$L__BB0_287:
	setp.eq.s32 	%p236, %r290, 0;
	@%p236 bra 	$L__BB0_291;
	sub.s32 	%r705, %r831, %r281;
	mul.wide.s32 	%rd407, %r705, 4;
	add.s64 	%rd27, %rd22, %rd407;
	ld.global.f32 	%f1256, [%rd27];
	mul.wide.s32 	%rd408, %r831, 4;
	add.s64 	%rd28, %rd26, %rd408;
	st.global.f32 	[%rd28], %f1256;
	setp.eq.s32 	%p237, %r290, 1;
	@%p237 bra 	$L__BB0_291;
	ld.global.f32 	%f1257, [%rd27+4];
	st.global.f32 	[%rd28+4], %f1257;
	setp.eq.s32 	%p238, %r290, 2;
	@%p238 bra 	$L__BB0_291;
	ld.global.f32 	%f1258, [%rd27+8];
	st.global.f32 	[%rd28+8], %f1258;
$L__BB0_291:
	bar.sync 	0;
$L__BB0_292:
	ld.param.u32 	%r725, [_Z4mcmciiiiiiiffP17curandStateXORWOWPfS1_S1_S1_S1_PiS1_S1_S1_S2_S1_S1_S1_S1_S1_S1__param_5];
	add.s32 	%r780, %r780, 1;
	setp.ne.s32 	%p239, %r780, %r725;
	@%p239 bra 	$L__BB0_104;
$L__BB0_293:
	ret;
$L__BB0_294:
	mul.wide.s32 	%rd96, %r744, 4;
	add.s64 	%rd97, %rd5, %rd96;
	ld.global.f32 	%f341, [%rd97];
	shl.b32 	%r371, %r744, 2;
	mov.u32 	%r372, s_data;
	add.s32 	%r373, %r372, %r371;
	st.shared.f32 	[%r373], %f341;
	ld.global.f32 	%f342, [%rd97+4];
	st.shared.f32 	[%r373+4], %f342;
	ld.global.f32 	%f343, [%rd97+8];
	st.shared.f32 	[%r373+8], %f343;
	ld.global.f32 	%f344, [%rd97+12];
	st.shared.f32 	[%r373+12], %f344;
	add.s32 	%r744, %r744, 4;
	setp.lt.s32 	%p51, %r744, %r44;
	@%p51 bra 	$L__BB0_294;
	bra.uni 	$L__BB0_62;
$L__BB0_295:
	mul.wide.s32 	%rd124, %r774, 4;
	add.s64 	%rd125, %rd3, %rd124;
	ld.global.f32 	%f526, [%rd125];
	add.s64 	%rd126, %rd2, %rd124;
	st.global.f32 	[%rd126], %f526;
	ld.global.f32 	%f527, [%rd125+4];
	st.global.f32 	[%rd126+4], %f527;
	ld.global.f32 	%f528, [%rd125+8];
	st.global.f32 	[%rd126+8], %f528;
	ld.global.f32 	%f529, [%rd125+12];
	st.global.f32 	[%rd126+12], %f529;
	add.s32 	%r774, %r774, 4;
	setp.lt.s32 	%p83, %r774, %r3;
	@%p83 bra 	$L__BB0_295;
	bra.uni 	$L__BB0_98;
$L__BB0_296:
	mul.wide.s32 	%rd130, %r777, 4;
	add.s64 	%rd131, %rd4, %rd130;
	ld.global.f32 	%f531, [%rd131];
	add.s64 	%rd132, %rd1, %rd130;
	st.global.f32 	[%rd132], %f531;
	ld.global.f32 	%f532, [%rd131+4];
	st.global.f32 	[%rd132+4], %f532;
	ld.global.f32 	%f533, [%rd131+8];
	st.global.f32 	[%rd132+8], %f533;
	ld.global.f32 	%f534, [%rd131+12];
	st.global.f32 	[%rd132+12], %f534;
	add.s32 	%r777, %r777, 4;
	setp.lt.s32 	%p87, %r777, %r3;
	@%p87 bra 	$L__BB0_296;
	bra.uni 	$L__BB0_102;
$L__BB0_297:
	mul.wide.s32 	%rd224, %r803, 4;
	add.s64 	%rd225, %rd2, %rd224;
	ld.global.f32 	%f1001, [%rd225];
	add.s64 	%rd226, %rd3, %rd224;
	st.global.f32 	[%rd226], %f1001;
	ld.global.f32 	%f1002, [%rd225+4];
	st.global.f32 	[%rd226+4], %f1002;
	ld.global.f32 	%f1003, [%rd225+8];
	st.global.f32 	[%rd226+8], %f1003;
	ld.global.f32 	%f1004, [%rd225+12];
	st.global.f32 	[%rd226+12], %f1004;
	add.s32 	%r803, %r803, 4;
	setp.lt.s32 	%p167, %r803, %r3;
	@%p167 bra 	$L__BB0_297;
	bra.uni 	$L__BB0_195;

}


// ===== COMPILED SASS (sm_100) =====

	.target	sm_100

	.elftype	@"ET_EXEC"


//--------------------- .note.nv.tkinfo           --------------------------
	.section	.note.nv.tkinfo,"",@"SHT_NOTE"
	.sectionflags	@"SHF_NOTE_NV_TKINFO"
	.tkinfo
        /*0018*/ 	.word	0x00000002
        /*0030*/ 	.string	""
        /*0030*/ 	.string	"ptxas"
        /*0030*/ 	.string	"Cuda compilation tools, release 13.0, V13.0.88"
        /*0030*/ 	.string	"Build cuda_13.0.r13.0/compiler.36424714_0"
        /*0030*/ 	.string	"-arch sm_100 -m 64 "



//--------------------- .note.nv.cuinfo           --------------------------
	.section	.note.nv.cuinfo,"",@"SHT_NOTE"
	.sectionflags	@"SHF_NOTE_NV_CUINFO"
        /*0018*/ 	.short	0x0002
        /*001a*/ 	.short	0x0064
        /*001c*/ 	.short	0x0082
	.zero		2


//--------------------- .nv.info                  --------------------------
	.section	.nv.info,"",@"SHT_CUDA_INFO"
	.align	4


	//----- nvinfo : EIATTR_REGCOUNT
	.align		4
        /*0000*/ 	.byte	0x04, 0x2f
        /*0002*/ 	.short	(.L_10 - .L_9)
	.align		4
.L_9:
        /*0004*/ 	.word	index@(_Z4mcmciiiiiiiffP17curandStateXORWOWPfS1_S1_S1_S1_PiS1_S1_S1_S2_S1_S1_S1_S1_S1_S1_)
        /*0008*/ 	.word	0x00000040


	//----- nvinfo : EIATTR_FRAME_SIZE
	.align		4
.L_10:
        /*000c*/ 	.byte	0x04, 0x11
        /*000e*/ 	.short	(.L_12 - .L_11)
	.align		4
.L_11:
        /*0010*/ 	.word	index@($__internal_2_$__cuda_sm20_sqrt_rn_f32_slowpath)
        /*0014*/ 	.word	0x00000000


	//----- nvinfo : EIATTR_FRAME_SIZE
	.align		4
.L_12:
        /*0018*/ 	.byte	0x04, 0x11
        /*001a*/ 	.short	(.L_14 - .L_13)
	.align		4
.L_13:
        /*001c*/ 	.word	index@($__internal_1_$__cuda_sm20_rcp_rn_f32_slowpath)
        /*0020*/ 	.word	0x00000000


	//----- nvinfo : EIATTR_FRAME_SIZE
	.align		4
.L_14:
        /*0024*/ 	.byte	0x04, 0x11
        /*0026*/ 	.short	(.L_16 - .L_15)
	.align		4
.L_15:
        /*0028*/ 	.word	index@($__internal_0_$__cuda_sm20_div_rn_f64_full)
        /*002c*/ 	.word	0x00000000


	//----- nvinfo : EIATTR_FRAME_SIZE
	.align		4
.L_16:
        /*0030*/ 	.byte	0x04, 0x11
        /*0032*/ 	.short	(.L_18 - .L_17)
	.align		4
.L_17:
        /*0034*/ 	.word	index@(_Z4mcmciiiiiiiffP17curandStateXORWOWPfS1_S1_S1_S1_PiS1_S1_S1_S2_S1_S1_S1_S1_S1_S1_)
        /*0038*/ 	.word	0x00000000


	//----- nvinfo : EIATTR_MIN_STACK_SIZE
	.align		4
.L_18:
        /*003c*/ 	.byte	0x04, 0x12
        /*003e*/ 	.short	(.L_20 - .L_19)
	.align		4
.L_19:
        /*0040*/ 	.word	index@(_Z4mcmciiiiiiiffP17curandStateXORWOWPfS1_S1_S1_S1_PiS1_S1_S1_S2_S1_S1_S1_S1_S1_S1_)
        /*0044*/ 	.word	0x00000000
.L_20:


//--------------------- .nv.compat                --------------------------
	.section	.nv.compat,"",@"SHT_CUDA_COMPAT_INFO"
	.align	4
        /*0000*/ 	.byte	0x02, 0x09, 0x00, 0x00, 0x02, 0x02, 0x01, 0x00, 0x02, 0x05, 0x05, 0x00, 0x03, 0x07, 0x01, 0x01
        /*0010*/ 	.byte	0x02, 0x03, 0x00, 0x00, 0x02, 0x06, 0x01, 0x00, 0x04, 0x0b, 0x08, 0x00, 0x01, 0x00, 0x00, 0x00
        /*0020*/ 	.byte	0x00, 0x00, 0x00, 0x00


//--------------------- .nv.info._Z4mcmciiiiiiiffP17curandStateXORWOWPfS1_S1_S1_S1_PiS1_S1_S1_S2_S1_S1_S1_S1_S1_S1_ --------------------------
	.section	.nv.info._Z4mcmciiiiiiiffP17curandStateXORWOWPfS1_S1_S1_S1_PiS1_S1_S1_S2_S1_S1_S1_S1_S1_S1_,"",@"SHT_CUDA_INFO"
	.sectionflags	@""
	.align	4


	//----- nvinfo : EIATTR_CUDA_API_VERSION
	.align		4
        /*0000*/ 	.byte	0x04, 0x37
        /*0002*/ 	.short	(.L_22 - .L_21)
.L_21:
        /*0004*/ 	.word	0x00000082


	//----- nvinfo : EIATTR_KPARAM_INFO
	.align		4
.L_22:
        /*0008*/ 	.byte	0x04, 0x17
        /*000a*/ 	.short	(.L_24 - .L_23)
.L_23:
        /*000c*/ 	.word	0x00000000
        /*0010*/ 	.short	0x0019
        /*0012*/ 	.short	0x00a8
        /*0014*/ 	.byte	0x00, 0xf5, 0x21, 0x00


	//----- nvinfo : EIATTR_KPARAM_INFO
	.align		4
.L_24:
        /*0018*/ 	.byte	0x04, 0x17
        /*001a*/ 	.short	(.L_26 - .L_25)
.L_25:
        /*001c*/ 	.word	0x00000000
        /*0020*/ 	.short	0x0018
        /*0022*/ 	.short	0x00a0
        /*0024*/ 	.byte	0x00, 0xf5, 0x21, 0x00


	//----- nvinfo : EIATTR_KPARAM_INFO
	.align		4
.L_26:
        /*0028*/ 	.byte	0x04, 0x17
        /*002a*/ 	.short	(.L_28 - .L_27)
.L_27:
        /*002c*/ 	.word	0x00000000
        /*0030*/ 	.short	0x0017
        /*0032*/ 	.short	0x0098
        /*0034*/ 	.byte	0x00, 0xf5, 0x21, 0x00


	//----- nvinfo : EIATTR_KPARAM_INFO
	.align		4
.L_28:
        /*0038*/ 	.byte	0x04, 0x17
        /*003a*/ 	.short	(.L_30 - .L_29)
.L_29:
        /*003c*/ 	.word	0x00000000
        /*0040*/ 	.short	0x0016
        /*0042*/ 	.short	0x0090
        /*0044*/ 	.byte	0x00, 0xf5, 0x21, 0x00


	//----- nvinfo : EIATTR_KPARAM_INFO
	.align		4
.L_30:
        /*0048*/ 	.byte	0x04, 0x17
        /*004a*/ 	.short	(.L_32 - .L_31)
.L_31:
        /*004c*/ 	.word	0x00000000
        /*0050*/ 	.short	0x0015
        /*0052*/ 	.short	0x0088
        /*0054*/ 	.byte	0x00, 0xf5, 0x21, 0x00


	//----- nvinfo : EIATTR_KPARAM_INFO
	.align		4
.L_32:
        /*0058*/ 	.byte	0x04, 0x17
        /*005a*/ 	.short	(.L_34 - .L_33)
.L_33:
        /*005c*/ 	.word	0x00000000
        /*0060*/ 	.short	0x0014
        /*0062*/ 	.short	0x0080
        /*0064*/ 	.byte	0x00, 0xf5, 0x21, 0x00


	//----- nvinfo : EIATTR_KPARAM_INFO
	.align		4
.L_34:
        /*0068*/ 	.byte	0x04, 0x17
        /*006a*/ 	.short	(.L_36 - .L_35)
.L_35:
        /*006c*/ 	.word	0x00000000
        /*0070*/ 	.short	0x0013
        /*0072*/ 	.short	0x0078
        /*0074*/ 	.byte	0x00, 0xf5, 0x21, 0x00


	//----- nvinfo : EIATTR_KPARAM_INFO
	.align		4
.L_36:
        /*0078*/ 	.byte	0x04, 0x17
        /*007a*/ 	.short	(.L_38 - .L_37)
.L_37:
        /*007c*/ 	.word	0x00000000
        /*0080*/ 	.short	0x0012
        /*0082*/ 	.short	0x0070
        /*0084*/ 	.byte	0x00, 0xf5, 0x21, 0x00


	//----- nvinfo : EIATTR_KPARAM_INFO
	.align		4
.L_38:
        /*0088*/ 	.byte	0x04, 0x17
        /*008a*/ 	.short	(.L_40 - .L_39)
.L_39:
        /*008c*/ 	.word	0x00000000
        /*0090*/ 	.short	0x0011
        /*0092*/ 	.short	0x0068
        /*0094*/ 	.byte	0x00, 0xf5, 0x21, 0x00


	//----- nvinfo : EIATTR_KPARAM_INFO
	.align		4
.L_40:
        /*0098*/ 	.byte	0x04, 0x17
        /*009a*/ 	.short	(.L_42 - .L_41)
.L_41:
        /*009c*/ 	.word	0x00000000
        /*00a0*/ 	.short	0x0010
        /*00a2*/ 	.short	0x0060
        /*00a4*/ 	.byte	0x00, 0xf5, 0x21, 0x00


	//----- nvinfo : EIATTR_KPARAM_INFO
	.align		4
.L_42:
        /*00a8*/ 	.byte	0x04, 0x17
        /*00aa*/ 	.short	(.L_44 - .L_43)
.L_43:
        /*00ac*/ 	.word	0x00000000
        /*00b0*/ 	.short	0x000f
        /*00b2*/ 	.short	0x0058
        /*00b4*/ 	.byte	0x00, 0xf5, 0x21, 0x00


	//----- nvinfo : EIATTR_KPARAM_INFO
	.align		4
.L_44:
        /*00b8*/ 	.byte	0x04, 0x17
        /*00ba*/ 	.short	(.L_46 - .L_45)
.L_45:
        /*00bc*/ 	.word	0x00000000
        /*00c0*/ 	.short	0x000e
        /*00c2*/ 	.short	0x0050
        /*00c4*/ 	.byte	0x00, 0xf5, 0x21, 0x00


	//----- nvinfo : EIATTR_KPARAM_INFO
	.align		4
.L_46:
        /*00c8*/ 	.byte	0x04, 0x17
        /*00ca*/ 	.short	(.L_48 - .L_47)
.L_47:
        /*00cc*/ 	.word	0x00000000
        /*00d0*/ 	.short	0x000d
        /*00d2*/ 	.short	0x0048
        /*00d4*/ 	.byte	0x00, 0xf5, 0x21, 0x00


	//----- nvinfo : EIATTR_KPARAM_INFO
	.align		4
.L_48:
        /*00d8*/ 	.byte	0x04, 0x17
        /*00da*/ 	.short	(.L_50 - .L_49)
.L_49:
        /*00dc*/ 	.word	0x00000000
        /*00e0*/ 	.short	0x000c
        /*00e2*/ 	.short	0x0040
        /*00e4*/ 	.byte	0x00, 0xf5, 0x21, 0x00


	//----- nvinfo : EIATTR_KPARAM_INFO
	.align		4
.L_50:
        /*00e8*/ 	.byte	0x04, 0x17
        /*00ea*/ 	.short	(.L_52 - .L_51)
.L_51:
        /*00ec*/ 	.word	0x00000000
        /*00f0*/ 	.short	0x000b
        /*00f2*/ 	.short	0x0038
        /*00f4*/ 	.byte	0x00, 0xf5, 0x21, 0x00


	//----- nvinfo : EIATTR_KPARAM_INFO
	.align		4
.L_52:
        /*00f8*/ 	.byte	0x04, 0x17
        /*00fa*/ 	.short	(.L_54 - .L_53)
.L_53:
        /*00fc*/ 	.word	0x00000000
        /*0100*/ 	.short	0x000a
        /*0102*/ 	.short	0x0030
        /*0104*/ 	.byte	0x00, 0xf5, 0x21, 0x00


	//----- nvinfo : EIATTR_KPARAM_INFO
	.align		4
.L_54:
        /*0108*/ 	.byte	0x04, 0x17
        /*010a*/ 	.short	(.L_56 - .L_55)
.L_55:
        /*010c*/ 	.word	0x00000000
        /*0110*/ 	.short	0x0009
        /*0112*/ 	.short	0x0028
        /*0114*/ 	.byte	0x00, 0xf5, 0x21, 0x00


	//----- nvinfo : EIATTR_KPARAM_INFO
	.align		4
.L_56:
        /*0118*/ 	.byte	0x04, 0x17
        /*011a*/ 	.short	(.L_58 - .L_57)
.L_57:
        /*011c*/ 	.word	0x00000000
        /*0120*/ 	.short	0x0008
        /*0122*/ 	.short	0x0020
        /*0124*/ 	.byte	0x00, 0xf0, 0x11, 0x00


	//----- nvinfo : EIATTR_KPARAM_INFO
	.align		4
.L_58:
        /*0128*/ 	.byte	0x04, 0x17
        /*012a*/ 	.short	(.L_60 - .L_59)
.L_59:
        /*012c*/ 	.word	0x00000000
        /*0130*/ 	.short	0x0007
        /*0132*/ 	.short	0x001c
        /*0134*/ 	.byte	0x00, 0xf0, 0x11, 0x00


	//----- nvinfo : EIATTR_KPARAM_INFO
	.align		4
.L_60:
        /*0138*/ 	.byte	0x04, 0x17
        /*013a*/ 	.short	(.L_62 - .L_61)
.L_61:
        /*013c*/ 	.word	0x00000000
        /*0140*/ 	.short	0x0006
        /*0142*/ 	.short	0x0018
        /*0144*/ 	.byte	0x00, 0xf0, 0x11, 0x00


	//----- nvinfo : EIATTR_KPARAM_INFO
	.align		4
.L_62:
        /*0148*/ 	.byte	0x04, 0x17
        /*014a*/ 	.short	(.L_64 - .L_63)
.L_63:
        /*014c*/ 	.word	0x00000000
        /*0150*/ 	.short	0x0005
        /*0152*/ 	.short	0x0014
        /*0154*/ 	.byte	0x00, 0xf0, 0x11, 0x00


	//----- nvinfo : EIATTR_KPARAM_INFO
	.align		4
.L_64:
        /*0158*/ 	.byte	0x04, 0x17
        /*015a*/ 	.short	(.L_66 - .L_65)
.L_65:
        /*015c*/ 	.word	0x00000000
        /*0160*/ 	.short	0x0004
        /*0162*/ 	.short	0x0010
        /*0164*/ 	.byte	0x00, 0xf0, 0x11, 0x00


	//----- nvinfo : EIATTR_KPARAM_INFO
	.align		4
.L_66:
        /*0168*/ 	.byte	0x04, 0x17
        /*016a*/ 	.short	(.L_68 - .L_67)
.L_67:
        /*016c*/ 	.word	0x00000000
        /*0170*/ 	.short	0x0003
        /*0172*/ 	.short	0x000c
        /*0174*/ 	.byte	0x00, 0xf0, 0x11, 0x00


	//----- nvinfo : EIATTR_KPARAM_INFO
	.align		4
.L_68:
        /*0178*/ 	.byte	0x04, 0x17
        /*017a*/ 	.short	(.L_70 - .L_69)
.L_69:
        /*017c*/ 	.word	0x00000000
        /*0180*/ 	.short	0x0002
        /*0182*/ 	.short	0x0008
        /*0184*/ 	.byte	0x00, 0xf0, 0x11, 0x00


	//----- nvinfo : EIATTR_KPARAM_INFO
	.align		4
.L_70:
        /*0188*/ 	.byte	0x04, 0x17
        /*018a*/ 	.short	(.L_72 - .L_71)
.L_71:
        /*018c*/ 	.word	0x00000000
        /*0190*/ 	.short	0x0001
        /*0192*/ 	.short	0x0004
        /*0194*/ 	.byte	0x00, 0xf0, 0x11, 0x00


	//----- nvinfo : EIATTR_KPARAM_INFO
	.align		4
.L_72:
        /*0198*/ 	.byte	0x04, 0x17
        /*019a*/ 	.short	(.L_74 - .L_73)
.L_73:
        /*019c*/ 	.word	0x00000000
        /*01a0*/ 	.short	0x0000
        /*01a2*/ 	.short	0x0000
        /*01a4*/ 	.byte	0x00, 0xf0, 0x11, 0x00


	//----- nvinfo : EIATTR_SPARSE_MMA_MASK
	.align		4
.L_74:
        /*01a8*/ 	.byte	0x03, 0x50
        /*01aa*/ 	.short	0x0000


	//----- nvinfo : EIATTR_MAXREG_COUNT
	.align		4
        /*01ac*/ 	.byte	0x03, 0x1b
        /*01ae*/ 	.short	0x00ff


	//----- nvinfo : EIATTR_NUM_BARRIERS
	.align		4
        /*01b0*/ 	.byte	0x02, 0x4c
        /*01b2*/ 	.byte	0x01
	.zero		1


	//----- nvinfo : EIATTR_MERCURY_ISA_VERSION
	.align		4
        /*01b4*/ 	.byte	0x03, 0x5f
        /*01b6*/ 	.short	0x0101


	//----- nvinfo : EIATTR_VRC_CTA_INIT_COUNT
	.align		4
        /*01b8*/ 	.byte	0x02, 0x4a
	.zero		1
	.zero		1


	//----- nvinfo : EIATTR_EXIT_INSTR_OFFSETS
	.align		4
        /*01bc*/ 	.byte	0x04, 0x1c
        /*01be*/ 	.short	(.L_76 - .L_75)


	//   ....[0]....
.L_75:
        /*01c0*/ 	.word	0x00007340


	//   ....[1]....
        /*01c4*/ 	.word	0x000127a0


	//----- nvinfo : EIATTR_CRS_STACK_SIZE
	.align		4
.L_76:
        /*01c8*/ 	.byte	0x04, 0x1e
        /*01ca*/ 	.short	(.L_78 - .L_77)
.L_77:
        /*01cc*/ 	.word	0x00000000


	//----- nvinfo : EIATTR_CBANK_PARAM_SIZE
	.align		4
.L_78:
        /*01d0*/ 	.byte	0x03, 0x19
        /*01d2*/ 	.short	0x00b0


	//----- nvinfo : EIATTR_PARAM_CBANK
	.align		4
        /*01d4*/ 	.byte	0x04, 0x0a
        /*01d6*/ 	.short	(.L_80 - .L_79)
	.align		4
.L_79:
        /*01d8*/ 	.word	index@(.nv.constant0._Z4mcmciiiiiiiffP17curandStateXORWOWPfS1_S1_S1_S1_PiS1_S1_S1_S2_S1_S1_S1_S1_S1_S1_)
        /*01dc*/ 	.short	0x0380
        /*01de*/ 	.short	0x00b0


	//----- nvinfo : EIATTR_SW_WAR
	.align		4
.L_80:
        /*01e0*/ 	.byte	0x04, 0x36
        /*01e2*/ 	.short	(.L_82 - .L_81)
.L_81:
        /*01e4*/ 	.word	0x00000008
.L_82:


//--------------------- .nv.callgraph             --------------------------
	.section	.nv.callgraph,"",@"SHT_CUDA_CALLGRAPH"
	.align	4
	.sectionentsize	8
	.align		4
        /*0000*/ 	.word	0x00000000
	.align		4
        /*0004*/ 	.word	0xffffffff
	.align		4
        /*0008*/ 	.word	0x00000000
	.align		4
        /*000c*/ 	.word	0xfffffffe
	.align		4
        /*0010*/ 	.word	0x00000000
	.align		4
        /*0014*/ 	.word	0xfffffffd
	.align		4
        /*0018*/ 	.word	0x00000000
	.align		4
        /*001c*/ 	.word	0xfffffffc


//--------------------- .nv.constant4             --------------------------
	.section	.nv.constant4,"a",@progbits
	.align	8
	.align		8
.nv.constant4:
        /*0000*/ 	.dword	precalc_xorwow_matrix
	.align		8
        /*0008*/ 	.dword	precalc_xorwow_offset_matrix
	.align		8
        /*0010*/ 	.dword	mrg32k3aM1
	.align		8
        /*0018*/ 	.dword	mrg32k3aM2
	.align		8
        /*0020*/ 	.dword	mrg32k3aM1SubSeq
	.align		8
        /*0028*/ 	.dword	mrg32k3aM2SubSeq
	.align		8
        /*0030*/ 	.dword	mrg32k3aM1Seq
	.align		8
        /*0038*/ 	.dword	mrg32k3aM2Seq


//--------------------- .nv.constant3             --------------------------
	.section	.nv.constant3,"a",@progbits
	.align	8
.nv.constant3:
	.type		__cr_lgamma_table,@object
	.size		__cr_lgamma_table,(.L_8 - __cr_lgamma_table)
__cr_lgamma_table:
        /*0000*/ 	.byte	0x00, 0x00, 0x00, 0x00, 0x00, 0x00, 0x00, 0x00, 0x00, 0x00, 0x00, 0x00, 0x00, 0x00, 0x00, 0x00
        /*0010*/ 	.byte	0xef, 0x39, 0xfa, 0xfe, 0x42, 0x2e, 0xe6, 0x3f, 0x02, 0x20, 0x2a, 0xfa, 0x0b, 0xab, 0xfc, 0x3f
        /*0020*/ 	.byte	0xf9, 0x2c, 0x92, 0x7c, 0xa7, 0x6c, 0x09, 0x40, 0xc9, 0x79, 0x44, 0x3c, 0x64, 0x26, 0x13, 0x40
        /*0030*/ 	.byte	0xca, 0x01, 0xcf, 0x3a, 0x27, 0x51, 0x1a, 0x40, 0x30, 0xcc, 0x2d, 0xf3, 0xe1, 0x0c, 0x21, 0x40
        /*0040*/ 	.byte	0x0d, 0xb7, 0xfc, 0x82, 0x8e, 0x35, 0x25, 0x40
.L_8:


//--------------------- .text._Z4mcmciiiiiiiffP17curandStateXORWOWPfS1_S1_S1_S1_PiS1_S1_S1_S2_S1_S1_S1_S1_S1_S1_ --------------------------
	.section	.text._Z4mcmciiiiiiiffP17curandStateXORWOWPfS1_S1_S1_S1_PiS1_S1_S1_S2_S1_S1_S1_S1_S1_S1_,"ax",@progbits
	.align	128
        .global         _Z4mcmciiiiiiiffP17curandStateXORWOWPfS1_S1_S1_S1_PiS1_S1_S1_S2_S1_S1_S1_S1_S1_S1_
        .type           _Z4mcmciiiiiiiffP17curandStateXORWOWPfS1_S1_S1_S1_PiS1_S1_S1_S2_S1_S1_S1_S1_S1_S1_,@function
        .size           _Z4mcmciiiiiiiffP17curandStateXORWOWPfS1_S1_S1_S1_PiS1_S1_S1_S2_S1_S1_S1_S1_S1_S1_,(.L_x_353 - _Z4mcmciiiiiiiffP17curandStateXORWOWPfS1_S1_S1_S1_PiS1_S1_S1_S2_S1_S1_S1_S1_S1_S1_)
        .other          _Z4mcmciiiiiiiffP17curandStateXORWOWPfS1_S1_S1_S1_PiS1_S1_S1_S2_S1_S1_S1_S1_S1_S1_,@"STO_CUDA_ENTRY STV_DEFAULT"
_Z4mcmciiiiiiiffP17curandStateXORWOWPfS1_S1_S1_S1_PiS1_S1_S1_S2_S1_S1_S1_S1_S1_S1_:
.text._Z4mcmciiiiiiiffP17curandStateXORWOWPfS1_S1_S1_S1_PiS1_S1_S1_S2_S1_S1_S1_S1_S1_S1_:
[----:B------:R-:W-:Y:S01]  /*0000*/  LDC R1, c[0x0][0x37c] ;  /* 0x0000df00ff017b82 */ /* 0x000fe20000000800 */
[----:B------:R-:W0:Y:S01]  /*0010*/  S2R R3, SR_TID.X ;  /* 0x0000000000037919 */ /* 0x000e220000002100 */
[----:B------:R-:W1:Y:S06]  /*0020*/  LDCU UR5, c[0x0][0x384] ;  /* 0x00007080ff0577ac */ /* 0x000e6c0008000800 */
[----:B------:R-:W0:Y:S01]  /*0030*/  S2UR UR4, SR_CTAID.X ;  /* 0x00000000000479c3 */ /* 0x000e220000002500 */
[----:B------:R-:W2:Y:S07]  /*0040*/  LDCU.64 UR6, c[0x0][0x358] ;  /* 0x00006b00ff0677ac */ /* 0x000eae0008000a00 */
[----:B------:R-:W0:Y:S01]  /*0050*/  LDC R2, c[0x0][0x360] ;  /* 0x0000d800ff027b82 */ /* 0x000e220000000800 */
[----:B-1----:R-:W-:-:S04]  /*0060*/  MOV R15, UR5 ;  /* 0x00000005000f7c02 */ /* 0x002fc80008000f00 */
[----:B------:R-:W-:Y:S01]  /*0070*/  ISETP.GE.AND P1, PT, R15, 0x1, PT ;  /* 0x000000010f00780c */ /* 0x000fe20003f26270 */
[----:B0-----:R-:W-:-:S04]  /*0080*/  IMAD R2, R2, UR4, R3 ;  /* 0x0000000402027c24 */ /* 0x001fc8000f8e0203 */
[----:B------:R-:W-:-:S05]  /*0090*/  IMAD R3, R2, R15, RZ ;  /* 0x0000000f02037224 */ /* 0x000fca00078e02ff */
[----:B------:R-:W-:-:S03]  /*00a0*/  IADD3 R4, PT, PT, R3, R15, RZ ;  /* 0x0000000f03047210 */ /* 0x000fc60007ffe0ff */
[----:B--2---:R-:W-:Y:S05]  /*00b0*/  @!P1 BRA `(.L_x_0) ;  /* 0x0000000800609947 */ /* 0x004fea0003800000 */
[----:B------:R-:W-:Y:S01]  /*00c0*/  VIADDMNMX R0, R3, 0x1, R4, !PT ;  /* 0x0000000103007846 */ /* 0x000fe20007800104 */
[----:B------:R-:W-:Y:S01]  /*00d0*/  BSSY.RECONVERGENT B0, `(.L_x_1) ;  /* 0x0000022000007945 */ /* 0x000fe20003800200 */
[----:B------:R-:W-:-:S03]  /*00e0*/  MOV R11, R3 ;  /* 0x00000003000b7202 */ /* 0x000fc60000000f00 */
[----:B------:R-:W-:Y:S01]  /*00f0*/  IMAD.IADD R5, R0, 0x1, -R3 ;  /* 0x0000000100057824 */ /* 0x000fe200078e0a03 */
[----:B------:R-:W-:-:S04]  /*0100*/  IADD3 R0, PT, PT, R3, -R0, RZ ;  /* 0x8000000003007210 */ /* 0x000fc80007ffe0ff */
[----:B------:R-:W-:Y:S02]  /*0110*/  ISETP.GT.U32.AND P0, PT, R0, -0x10, PT ;  /* 0xfffffff00000780c */ /* 0x000fe40003f04070 */
[----:B------:R-:W-:-:S04]  /*0120*/  LOP3.LUT R10, R5, 0xf, RZ, 0xc0, !PT ;  /* 0x0000000f050a7812 */ /* 0x000fc800078ec0ff */
[----:B------:R-:W-:-:S07]  /*0130*/  ISETP.NE.AND P2, PT, R10, RZ, PT ;  /* 0x000000ff0a00720c */ /* 0x000fce0003f45270 */
[----:B------:R-:W-:Y:S06]  /*0140*/  @P0 BRA `(.L_x_2) ;  /* 0x0000000000680947 */ /* 0x000fec0003800000 */
[----:B------:R-:W0:Y:S01]  /*0150*/  LDC.64 R8, c[0x0][0x3b0] ;  /* 0x0000ec00ff087b82 */ /* 0x000e220000000a00 */
[----:B------:R-:W-:Y:S01]  /*0160*/  LOP3.LUT R0, R5, 0xfffffff0, RZ, 0xc0, !PT ;  /* 0xfffffff005007812 */ /* 0x000fe200078ec0ff */
[----:B------:R-:W-:Y:S01]  /*0170*/  IMAD.MOV.U32 R13, RZ, RZ, RZ ;  /* 0x000000ffff0d7224 */ /* 0x000fe200078e00ff */
[----:B------:R-:W-:-:S07]  /*0180*/  MOV R11, R3 ;  /* 0x00000003000b7202 */ /* 0x000fce0000000f00 */
.L_x_3:
[----:B-1----:R-:W-:Y:S02]  /*0190*/  HFMA2 R17, -RZ, RZ, 1.75, 0 ;  /* 0x3f000000ff117431 */ /* 0x002fe400000001ff */
[C---:B0-----:R-:W-:Y:S01]  /*01a0*/  IMAD.WIDE R6, R11.reuse, 0x4, R8 ;  /* 0x000000040b067825 */ /* 0x041fe200078e0208 */
[----:B------:R-:W-:-:S03]  /*01b0*/  IADD3 R11, PT, PT, R11, 0x10, RZ ;  /* 0x000000100b0b7810 */ /* 0x000fc60007ffe0ff */
[----:B------:R-:W-:Y:S01]  /*01c0*/  VIADD R13, R13, 0x10 ;  /* 0x000000100d0d7836 */ /* 0x000fe20000000000 */
[----:B------:R1:W-:Y:S04]  /*01d0*/  STG.E desc[UR6][R6.64], R17 ;  /* 0x0000001106007986 */ /* 0x0003e8000c101906 */
[----:B------:R-:W-:Y:S01]  /*01e0*/  ISETP.NE.AND P3, PT, R13, R0, PT ;  /* 0x000000000d00720c */ /* 0x000fe20003f65270 */
[----:B------:R1:W-:Y:S04]  /*01f0*/  STG.E desc[UR6][R6.64+0x4], R17 ;  /* 0x0000041106007986 */ /* 0x0003e8000c101906 */
        /* <DEDUP_REMOVED lines=13> */
[----:B------:R1:W-:Y:S01]  /*02d0*/  STG.E desc[UR6][R6.64+0x3c], R17 ;  /* 0x00003c1106007986 */ /* 0x0003e2000c101906 */
[----:B------:R-:W-:Y:S05]  /*02e0*/  @P3 BRA `(.L_x_3) ;  /* 0xfffffffc00a83947 */ /* 0x000fea000383ffff */
.L_x_2:
[----:B------:R-:W-:Y:S05]  /*02f0*/  BSYNC.RECONVERGENT B0 ;  /* 0x0000000000007941 */ /* 0x000fea0003800200 */
.L_x_1:
[----:B------:R-:W-:Y:S04]  /*0300*/  BSSY.RECONVERGENT B0, `(.L_x_4) ;  /* 0x000002a000007945 */ /* 0x000fe80003800200 */
[----:B------:R-:W-:Y:S05]  /*0310*/  @!P2 BRA `(.L_x_5) ;  /* 0x0000000000a0a947 */ /* 0x000fea0003800000 */
[----:B------:R-:W-:Y:S01]  /*0320*/  ISETP.GE.U32.AND P3, PT, R10, 0x8, PT ;  /* 0x000000080a00780c */ /* 0x000fe20003f66070 */
[----:B------:R-:W-:Y:S01]  /*0330*/  BSSY.RECONVERGENT B1, `(.L_x_6) ;  /* 0x0000010000017945 */ /* 0x000fe20003800200 */
[----:B------:R-:W-:-:S04]  /*0340*/  LOP3.LUT R0, R5, 0x7, RZ, 0xc0, !PT ;  /* 0x0000000705007812 */ /* 0x000fc800078ec0ff */
[----:B------:R-:W-:-:S07]  /*0350*/  ISETP.NE.AND P4, PT, R0, RZ, PT ;  /* 0x000000ff0000720c */ /* 0x000fce0003f85270 */
[----:B------:R-:W-:Y:S06]  /*0360*/  @!P3 BRA `(.L_x_7) ;  /* 0x000000000030b947 */ /* 0x000fec0003800000 */
[----:B-1----:R-:W0:Y:S01]  /*0370*/  LDC.64 R6, c[0x0][0x3b0] ;  /* 0x0000ec00ff067b82 */ /* 0x002e220000000a00 */
[----:B------:R-:W-:Y:S01]  /*0380*/  MOV R9, 0x3f000000 ;  /* 0x3f00000000097802 */ /* 0x000fe20000000f00 */
[----:B0-----:R-:W-:-:S04]  /*0390*/  IMAD.WIDE R6, R11, 0x4, R6 ;  /* 0x000000040b067825 */ /* 0x001fc800078e0206 */
[----:B------:R-:W-:Y:S01]  /*03a0*/  VIADD R11, R11, 0x8 ;  /* 0x000000080b0b7836 */ /* 0x000fe20000000000 */
[----:B------:R0:W-:Y:S04]  /*03b0*/  STG.E desc[UR6][R6.64], R9 ;  /* 0x0000000906007986 */ /* 0x0001e8000c101906 */
[----:B------:R0:W-:Y:S04]  /*03c0*/  STG.E desc[UR6][R6.64+0x4], R9 ;  /* 0x0000040906007986 */ /* 0x0001e8000c101906 */
[----:B------:R0:W-:Y:S04]  /*03d0*/  STG.E desc[UR6][R6.64+0x8], R9 ;  /* 0x0000080906007986 */ /* 0x0001e8000c101906 */
[----:B------:R0:W-:Y:S04]  /*03e0*/  STG.E desc[UR6][R6.64+0xc], R9 ;  /* 0x00000c0906007986 */ /* 0x0001e8000c101906 */
[----:B------:R0:W-:Y:S04]  /*03f0*/  STG.E desc[UR6][R6.64+0x10], R9 ;  /* 0x0000100906007986 */ /* 0x0001e8000c101906 */
[----:B------:R0:W-:Y:S04]  /*0400*/  STG.E desc[UR6][R6.64+0x14], R9 ;  /* 0x0000140906007986 */ /* 0x0001e8000c101906 */
[----:B------:R0:W-:Y:S04]  /*0410*/  STG.E desc[UR6][R6.64+0x18], R9 ;  /* 0x0000180906007986 */ /* 0x0001e8000c101906 */
[----:B------:R0:W-:Y:S02]  /*0420*/  STG.E desc[UR6][R6.64+0x1c], R9 ;  /* 0x00001c0906007986 */ /* 0x0001e4000c101906 */
.L_x_7:
[----:B------:R-:W-:Y:S05]  /*0430*/  BSYNC.RECONVERGENT B1 ;  /* 0x0000000000017941 */ /* 0x000fea0003800200 */
.L_x_6:
[----:B------:R-:W-:Y:S05]  /*0440*/  @!P4 BRA `(.L_x_5) ;  /* 0x000000000054c947 */ /* 0x000fea0003800000 */
[----:B------:R-:W-:Y:S02]  /*0450*/  ISETP.GE.U32.AND P3, PT, R0, 0x4, PT ;  /* 0x000000040000780c */ /* 0x000fe40003f66070 */
[----:B------:R-:W-:-:S04]  /*0460*/  LOP3.LUT R0, R5, 0x3, RZ, 0xc0, !PT ;  /* 0x0000000305007812 */ /* 0x000fc800078ec0ff */
[----:B------:R-:W-:-:S07]  /*0470*/  ISETP.NE.AND P4, PT, R0, RZ, PT ;  /* 0x000000ff0000720c */ /* 0x000fce0003f85270 */
[----:B01----:R-:W0:Y:S01]  /*0480*/  @P3 LDC.64 R6, c[0x0][0x3b0] ;  /* 0x0000ec00ff063b82 */ /* 0x003e220000000a00 */
[----:B------:R-:W-:Y:S01]  /*0490*/  @P3 MOV R9, 0x3f000000 ;  /* 0x3f00000000093802 */ /* 0x000fe20000000f00 */
[C---:B0-----:R-:W-:Y:S01]  /*04a0*/  @P3 IMAD.WIDE R6, R11.reuse, 0x4, R6 ;  /* 0x000000040b063825 */ /* 0x041fe200078e0206 */
[----:B------:R-:W-:-:S04]  /*04b0*/  @P3 IADD3 R11, PT, PT, R11, 0x4, RZ ;  /* 0x000000040b0b3810 */ /* 0x000fc80007ffe0ff */
[----:B------:R2:W-:Y:S04]  /*04c0*/  @P3 STG.E desc[UR6][R6.64], R9 ;  /* 0x0000000906003986 */ /* 0x0005e8000c101906 */
[----:B------:R2:W-:Y:S04]  /*04d0*/  @P3 STG.E desc[UR6][R6.64+0x4], R9 ;  /* 0x0000040906003986 */ /* 0x0005e8000c101906 */
[----:B------:R2:W-:Y:S04]  /*04e0*/  @P3 STG.E desc[UR6][R6.64+0x8], R9 ;  /* 0x0000080906003986 */ /* 0x0005e8000c101906 */
[----:B------:R2:W-:Y:S01]  /*04f0*/  @P3 STG.E desc[UR6][R6.64+0xc], R9 ;  /* 0x00000c0906003986 */ /* 0x0005e2000c101906 */
[----:B------:R-:W-:Y:S05]  /*0500*/  @!P4 BRA `(.L_x_5) ;  /* 0x000000000024c947 */ /* 0x000fea0003800000 */
[----:B--2---:R-:W0:Y:S01]  /*0510*/  LDC.64 R6, c[0x0][0x3b0] ;  /* 0x0000ec00ff067b82 */ /* 0x004e220000000a00 */
[----:B------:R-:W-:Y:S02]  /*0520*/  HFMA2 R17, -RZ, RZ, 1.75, 0 ;  /* 0x3f000000ff117431 */ /* 0x000fe400000001ff */
[----:B------:R-:W-:-:S07]  /*0530*/  IMAD.MOV.U32 R13, RZ, RZ, RZ ;  /* 0x000000ffff0d7224 */ /* 0x000fce00078e00ff */
.L_x_8:
[----:B0-----:R-:W-:Y:S01]  /*0540*/  IMAD.WIDE R8, R11, 0x4, R6 ;  /* 0x000000040b087825 */ /* 0x001fe200078e0206 */
[----:B------:R-:W-:-:S03]  /*0550*/  IADD3 R13, PT, PT, R13, 0x1, RZ ;  /* 0x000000010d0d7810 */ /* 0x000fc60007ffe0ff */
[----:B------:R-:W-:Y:S01]  /*0560*/  VIADD R11, R11, 0x1 ;  /* 0x000000010b0b7836 */ /* 0x000fe20000000000 */
[----:B------:R3:W-:Y:S01]  /*0570*/  STG.E desc[UR6][R8.64], R17 ;  /* 0x0000001108007986 */ /* 0x0007e2000c101906 */
[----:B------:R-:W-:-:S13]  /*0580*/  ISETP.NE.AND P3, PT, R13, R0, PT ;  /* 0x000000000d00720c */ /* 0x000fda0003f65270 */
[----:B---3--:R-:W-:Y:S05]  /*0590*/  @P3 BRA `(.L_x_8) ;  /* 0xfffffffc00e83947 */ /* 0x008fea000383ffff */
.L_x_5:
[----:B------:R-:W-:Y:S05]  /*05a0*/  BSYNC.RECONVERGENT B0 ;  /* 0x0000000000007941 */ /* 0x000fea0003800200 */
.L_x_4:
[----:B------:R-:W-:Y:S01]  /*05b0*/  BSSY.RECONVERGENT B0, `(.L_x_9) ;  /* 0x000001d000007945 */ /* 0x000fe20003800200 */
[----:B------:R-:W-:-:S03]  /*05c0*/  MOV R11, R3 ;  /* 0x00000003000b7202 */ /* 0x000fc60000000f00 */
[----:B------:R-:W-:Y:S05]  /*05d0*/  @P0 BRA `(.L_x_10) ;  /* 0x0000000000680947 */ /* 0x000fea0003800000 */
[----:B0-2---:R-:W0:Y:S01]  /*05e0*/  LDC.64 R8, c[0x0][0x3c0] ;  /* 0x0000f000ff087b82 */ /* 0x005e220000000a00 */
[----:B------:R-:W-:Y:S01]  /*05f0*/  HFMA2 R0, -RZ, RZ, 0, 0 ;  /* 0x00000000ff007431 */ /* 0x000fe200000001ff */
[----:B-1----:R-:W-:Y:S01]  /*0600*/  LOP3.LUT R17, R5, 0xfffffff0, RZ, 0xc0, !PT ;  /* 0xfffffff005117812 */ /* 0x002fe200078ec0ff */
[----:B------:R-:W-:-:S07]  /*0610*/  IMAD.MOV.U32 R11, RZ, RZ, R3 ;  /* 0x000000ffff0b7224 */ /* 0x000fce00078e0003 */
.L_x_11:
[----:B---3--:R-:W-:Y:S01]  /*0620*/  MOV R13, 0x40000000 ;  /* 0x40000000000d7802 */ /* 0x008fe20000000f00 */
[----:B0-----:R-:W-:Y:S01]  /*0630*/  IMAD.WIDE R6, R11, 0x4, R8 ;  /* 0x000000040b067825 */ /* 0x001fe200078e0208 */
[----:B------:R-:W-:-:S03]  /*0640*/  IADD3 R0, PT, PT, R0, 0x10, RZ ;  /* 0x0000001000007810 */ /* 0x000fc60007ffe0ff */
[----:B------:R-:W-:Y:S01]  /*0650*/  VIADD R11, R11, 0x10 ;  /* 0x000000100b0b7836 */ /* 0x000fe20000000000 */
[----:B------:R3:W-:Y:S01]  /*0660*/  STG.E desc[UR6][R6.64], R13 ;  /* 0x0000000d06007986 */ /* 0x0007e2000c101906 */
[----:B------:R-:W-:-:S03]  /*0670*/  ISETP.NE.AND P0, PT, R0, R17, PT ;  /* 0x000000110000720c */ /* 0x000fc60003f05270 */
        /* <DEDUP_REMOVED lines=16> */
.L_x_10:
[----:B------:R-:W-:Y:S05]  /*0780*/  BSYNC.RECONVERGENT B0 ;  /* 0x0000000000007941 */ /* 0x000fea0003800200 */
.L_x_9:
[----:B------:R-:W-:Y:S04]  /*0790*/  BSSY.RECONVERGENT B0, `(.L_x_0) ;  /* 0x000002a000007945 */ /* 0x000fe80003800200 */
[----:B------:R-:W-:Y:S05]  /*07a0*/  @!P2 BRA `(.L_x_12) ;  /* 0x0000000000a0a947 */ /* 0x000fea0003800000 */
[----:B------:R-:W-:Y:S01]  /*07b0*/  ISETP.GE.U32.AND P0, PT, R10, 0x8, PT ;  /* 0x000000080a00780c */ /* 0x000fe20003f06070 */
[----:B------:R-:W-:Y:S01]  /*07c0*/  BSSY.RECONVERGENT B1, `(.L_x_13) ;  /* 0x0000010000017945 */ /* 0x000fe20003800200 */
[----:B------:R-:W-:-:S04]  /*07d0*/  LOP3.LUT R0, R5, 0x7, RZ, 0xc0, !PT ;  /* 0x0000000705007812 */ /* 0x000fc800078ec0ff */
[----:B------:R-:W-:-:S07]  /*07e0*/  ISETP.NE.AND P2, PT, R0, RZ, PT ;  /* 0x000000ff0000720c */ /* 0x000fce0003f45270 */
[----:B------:R-:W-:Y:S06]  /*07f0*/  @!P0 BRA `(.L_x_14) ;  /* 0x0000000000308947 */ /* 0x000fec0003800000 */
[----:B0123--:R-:W0:Y:S01]  /*0800*/  LDC.64 R6, c[0x0][0x3c0] ;  /* 0x0000f000ff067b82 */ /* 0x00fe220000000a00 */
[----:B------:R-:W-:Y:S01]  /*0810*/  MOV R9, 0x40000000 ;  /* 0x4000000000097802 */ /* 0x000fe20000000f00 */
[C---:B0-----:R-:W-:Y:S01]  /*0820*/  IMAD.WIDE R6, R11.reuse, 0x4, R6 ;  /* 0x000000040b067825 */ /* 0x041fe200078e0206 */
[----:B------:R-:W-:-:S04]  /*0830*/  IADD3 R11, PT, PT, R11, 0x8, RZ ;  /* 0x000000080b0b7810 */ /* 0x000fc80007ffe0ff */
        /* <DEDUP_REMOVED lines=8> */
.L_x_14:
[----:B------:R-:W-:Y:S05]  /*08c0*/  BSYNC.RECONVERGENT B1 ;  /* 0x0000000000017941 */ /* 0x000fea0003800200 */
.L_x_13:
[----:B------:R-:W-:Y:S05]  /*08d0*/  @!P2 BRA `(.L_x_12) ;  /* 0x000000000054a947 */ /* 0x000fea0003800000 */
[----:B------:R-:W-:Y:S02]  /*08e0*/  ISETP.GE.U32.AND P0, PT, R0, 0x4, PT ;  /* 0x000000040000780c */ /* 0x000fe40003f06070 */
[----:B------:R-:W-:-:S04]  /*08f0*/  LOP3.LUT R5, R5, 0x3, RZ, 0xc0, !PT ;  /* 0x0000000305057812 */ /* 0x000fc800078ec0ff */
[----:B------:R-:W-:-:S07]  /*0900*/  ISETP.NE.AND P2, PT, R5, RZ, PT ;  /* 0x000000ff0500720c */ /* 0x000fce0003f45270 */
[----:B01234-:R-:W0:Y:S01]  /*0910*/  @P0 LDC.64 R6, c[0x0][0x3c0] ;  /* 0x0000f000ff060b82 */ /* 0x01fe220000000a00 */
[----:B------:R-:W-:Y:S02]  /*0920*/  @P0 IMAD.MOV.U32 R9, RZ, RZ, 0x40000000 ;  /* 0x40000000ff090424 */ /* 0x000fe400078e00ff */
[C---:B0-----:R-:W-:Y:S01]  /*0930*/  @P0 IMAD.WIDE R6, R11.reuse, 0x4, R6 ;  /* 0x000000040b060825 */ /* 0x041fe200078e0206 */
[----:B------:R-:W-:-:S04]  /*0940*/  @P0 IADD3 R11, PT, PT, R11, 0x4, RZ ;  /* 0x000000040b0b0810 */ /* 0x000fc80007ffe0ff */
[----:B------:R0:W-:Y:S04]  /*0950*/  @P0 STG.E desc[UR6][R6.64], R9 ;  /* 0x0000000906000986 */ /* 0x0001e8000c101906 */
[----:B------:R0:W-:Y:S04]  /*0960*/  @P0 STG.E desc[UR6][R6.64+0x4], R9 ;  /* 0x0000040906000986 */ /* 0x0001e8000c101906 */
[----:B------:R0:W-:Y:S04]  /*0970*/  @P0 STG.E desc[UR6][R6.64+0x8], R9 ;  /* 0x0000080906000986 */ /* 0x0001e8000c101906 */
[----:B------:R0:W-:Y:S01]  /*0980*/  @P0 STG.E desc[UR6][R6.64+0xc], R9 ;  /* 0x00000c0906000986 */ /* 0x0001e2000c101906 */
[----:B------:R-:W-:Y:S05]  /*0990*/  @!P2 BRA `(.L_x_12) ;  /* 0x000000000024a947 */ /* 0x000fea0003800000 */
[----:B0-----:R-:W0:Y:S01]  /*09a0*/  LDC.64 R6, c[0x0][0x3c0] ;  /* 0x0000f000ff067b82 */ /* 0x001e220000000a00 */
[----:B------:R-:W-:Y:S02]  /*09b0*/  HFMA2 R0, -RZ, RZ, 0, 0 ;  /* 0x00000000ff007431 */ /* 0x000fe400000001ff */
[----:B------:R-:W-:-:S07]  /*09c0*/  IMAD.MOV.U32 R13, RZ, RZ, 0x40000000 ;  /* 0x40000000ff0d7424 */ /* 0x000fce00078e00ff */
.L_x_15:
[C---:B0-----:R-:W-:Y:S01]  /*09d0*/  IMAD.WIDE R8, R11.reuse, 0x4, R6 ;  /* 0x000000040b087825 */ /* 0x041fe200078e0206 */
[----:B------:R-:W-:Y:S02]  /*09e0*/  IADD3 R0, PT, PT, R0, 0x1, RZ ;  /* 0x0000000100007810 */ /* 0x000fe40007ffe0ff */
[----:B------:R-:W-:Y:S02]  /*09f0*/  IADD3 R11, PT, PT, R11, 0x1, RZ ;  /* 0x000000010b0b7810 */ /* 0x000fe40007ffe0ff */
[----:B------:R0:W-:Y:S01]  /*0a00*/  STG.E desc[UR6][R8.64], R13 ;  /* 0x0000000d08007986 */ /* 0x0001e2000c101906 */
[----:B------:R-:W-:-:S13]  /*0a10*/  ISETP.NE.AND P0, PT, R0, R5, PT ;  /* 0x000000050000720c */ /* 0x000fda0003f05270 */
[----:B------:R-:W-:Y:S05]  /*0a20*/  @P0 BRA `(.L_x_15) ;  /* 0xfffffffc00e80947 */ /* 0x000fea000383ffff */
.L_x_12:
[----:B------:R-:W-:Y:S05]  /*0a30*/  BSYNC.RECONVERGENT B0 ;  /* 0x0000000000007941 */ /* 0x000fea0003800200 */
.L_x_0:
[----:B01234-:R-:W0:Y:S01]  /*0a40*/  LDC.64 R6, c[0x0][0x3a8] ;  /* 0x0000ea00ff067b82 */ /* 0x01fe220000000a00 */
[----:B------:R-:W-:Y:S01]  /*0a50*/  LOP3.LUT R0, R2, 0xaad26b49, RZ, 0x3c, !PT ;  /* 0xaad26b4902007812 */ /* 0x000fe200078e3cff */
[----:B------:R-:W1:Y:S01]  /*0a60*/  LDCU UR4, c[0x0][0x380] ;  /* 0x00007000ff0477ac */ /* 0x000e620008000800 */
[----:B------:R-:W-:Y:S01]  /*0a70*/  MOV R11, 0xf8a42704 ;  /* 0xf8a42704000b7802 */ /* 0x000fe20000000f00 */
[----:B------:R-:W-:Y:S02]  /*0a80*/  IMAD.MOV.U32 R12, RZ, RZ, -0x23270784 ;  /* 0xdcd8f87cff0c7424 */ /* 0x000fe400078e00ff */
[----:B------:R-:W-:-:S04]  /*0a90*/  IMAD R0, R0, 0x4182bed5, RZ ;  /* 0x4182bed500007824 */ /* 0x000fc800078e02ff */
[C---:B------:R-:W-:Y:S01]  /*0aa0*/  VIADD R8, R0.reuse, 0xd9f6dc18 ;  /* 0xd9f6dc1800087836 */ /* 0x040fe20000000000 */
[C---:B------:R-:W-:Y:S02]  /*0ab0*/  IADD3 R9, PT, PT, R0.reuse, 0x75bcd15, RZ ;  /* 0x075bcd1500097810 */ /* 0x040fe40007ffe0ff */
[C---:B------:R-:W-:Y:S02]  /*0ac0*/  LOP3.LUT R10, R0.reuse, 0x159a55e5, RZ, 0x3c, !PT ;  /* 0x159a55e5000a7812 */ /* 0x040fe400078e3cff */
[----:B------:R-:W-:Y:S01]  /*0ad0*/  IADD3 R13, PT, PT, R0, 0x583f19, RZ ;  /* 0x00583f19000d7810 */ /* 0x000fe20007ffe0ff */
[----:B-1----:R-:W-:Y:S01]  /*0ae0*/  UISETP.NE.AND UP0, UPT, UR4, 0x1, UPT ;  /* 0x000000010400788c */ /* 0x002fe2000bf05270 */
[----:B0-----:R-:W-:-:S05]  /*0af0*/  IMAD.WIDE R6, R2, 0x30, R6 ;  /* 0x0000003002067825 */ /* 0x001fca00078e0206 */
[----:B------:R0:W-:Y:S04]  /*0b00*/  STG.E.64 desc[UR6][R6.64], R8 ;  /* 0x0000000806007986 */ /* 0x0001e8000c101b06 */
[----:B------:R0:W-:Y:S04]  /*0b10*/  STG.E.64 desc[UR6][R6.64+0x8], R10 ;  /* 0x0000080a06007986 */ /* 0x0001e8000c101b06 */
[----:B------:R0:W-:Y:S04]  /*0b20*/  STG.E.64 desc[UR6][R6.64+0x18], RZ ;  /* 0x000018ff06007986 */ /* 0x0001e8000c101b06 */
[----:B------:R0:W-:Y:S04]  /*0b30*/  STG.E desc[UR6][R6.64+0x20], RZ ;  /* 0x000020ff06007986 */ /* 0x0001e8000c101906 */
[----:B------:R0:W-:Y:S04]  /*0b40*/  STG.E.64 desc[UR6][R6.64+0x28], RZ ;  /* 0x000028ff06007986 */ /* 0x0001e8000c101b06 */
[----:B------:R0:W-:Y:S01]  /*0b50*/  STG.E.64 desc[UR6][R6.64+0x10], R12 ;  /* 0x0000100c06007986 */ /* 0x0001e2000c101b06 */
[----:B------:R-:W-:Y:S05]  /*0b60*/  BRA.U !UP0, `(.L_x_16) ;  /* 0x0000002d08487547 */ /* 0x000fea000b800000 */
[----:B0-----:R-:W-:Y:S01]  /*0b70*/  HFMA2 R10, -RZ, RZ, 1.875, 0 ;  /* 0x3f800000ff0a7431 */ /* 0x001fe200000001ff */
[----:B------:R-:W-:Y:S06]  /*0b80*/  @!P1 BRA `(.L_x_17) ;  /* 0x0000000400b49947 */ /* 0x000fec0003800000 */
[----:B------:R-:W-:Y:S01]  /*0b90*/  VIADDMNMX R0, R3, 0x1, R4, !PT ;  /* 0x0000000103007846 */ /* 0x000fe20007800104 */
[----:B------:R-:W-:Y:S01]  /*0ba0*/  BSSY.RECONVERGENT B0, `(.L_x_18) ;  /* 0x0000033000007945 */ /* 0x000fe20003800200 */
[----:B------:R-:W-:-:S03]  /*0bb0*/  MOV R10, 0x3f800000 ;  /* 0x3f800000000a7802 */ /* 0x000fc60000000f00 */
[----:B------:R-:W-:Y:S01]  /*0bc0*/  IMAD.IADD R5, R0, 0x1, -R3 ;  /* 0x0000000100057824 */ /* 0x000fe200078e0a03 */
[----:B------:R-:W-:-:S04]  /*0bd0*/  IADD3 R0, PT, PT, R3, -R0, RZ ;  /* 0x8000000003007210 */ /* 0x000fc80007ffe0ff */
[----:B------:R-:W-:Y:S01]  /*0be0*/  ISETP.GT.U32.AND P0, PT, R0, -0x10, PT ;  /* 0xfffffff00000780c */ /* 0x000fe20003f04070 */
[----:B------:R-:W-:Y:S01]  /*0bf0*/  IMAD.MOV.U32 R0, RZ, RZ, R3 ;  /* 0x000000ffff007224 */ /* 0x000fe200078e0003 */
[----:B------:R-:W-:-:S04]  /*0c00*/  LOP3.LUT R13, R5, 0xf, RZ, 0xc0, !PT ;  /* 0x0000000f050d7812 */ /* 0x000fc800078ec0ff */
[----:B------:R-:W-:-:S07]  /*0c10*/  ISETP.NE.AND P1, PT, R13, RZ, PT ;  /* 0x000000ff0d00720c */ /* 0x000fce0003f25270 */
[----:B------:R-:W-:Y:S06]  /*0c20*/  @P0 BRA `(.L_x_19) ;  /* 0x0000000000a80947 */ /* 0x000fec0003800000 */
[----:B------:R-:W-:Y:S01]  /*0c30*/  HFMA2 R10, -RZ, RZ, 1.875, 0 ;  /* 0x3f800000ff0a7431 */ /* 0x000fe200000001ff */
[----:B------:R-:W-:Y:S01]  /*0c40*/  LOP3.LUT R11, R5, 0xfffffff0, RZ, 0xc0, !PT ;  /* 0xfffffff0050b7812 */ /* 0x000fe200078ec0ff */
[----:B------:R-:W-:Y:S01]  /*0c50*/  IMAD.MOV.U32 R0, RZ, RZ, R3 ;  /* 0x000000ffff007224 */ /* 0x000fe200078e0003 */
[----:B------:R-:W-:-:S07]  /*0c60*/  MOV R8, RZ ;  /* 0x000000ff00087202 */ /* 0x000fce0000000f00 */
.L_x_20:
[----:B------:R-:W0:Y:S02]  /*0c70*/  LDC.64 R6, c[0x0][0x3b0] ;  /* 0x0000ec00ff067b82 */ /* 0x000e240000000a00 */
[----:B0-----:R-:W-:-:S05]  /*0c80*/  IMAD.WIDE R6, R0, 0x4, R6 ;  /* 0x0000000400067825 */ /* 0x001fca00078e0206 */
[----:B------:R-:W2:Y:S04]  /*0c90*/  LDG.E R9, desc[UR6][R6.64] ;  /* 0x0000000606097981 */ /* 0x000ea8000c1e1900 */
[----:B------:R-:W3:Y:S04]  /*0ca0*/  LDG.E R12, desc[UR6][R6.64+0x4] ;  /* 0x00000406060c7981 */ /* 0x000ee8000c1e1900 */
[----:B------:R-:W4:Y:S04]  /*0cb0*/  LDG.E R14, desc[UR6][R6.64+0x8] ;  /* 0x00000806060e7981 */ /* 0x000f28000c1e1900 */
[----:B------:R-:W5:Y:S04]  /*0cc0*/  LDG.E R16, desc[UR6][R6.64+0xc] ;  /* 0x00000c0606107981 */ /* 0x000f68000c1e1900 */
        /* <DEDUP_REMOVED lines=11> */
[----:B------:R-:W5:Y:S01]  /*0d80*/  LDG.E R40, desc[UR6][R6.64+0x3c] ;  /* 0x00003c0606287981 */ /* 0x000f62000c1e1900 */
[----:B------:R-:W-:-:S02]  /*0d90*/  IADD3 R8, PT, PT, R8, 0x10, RZ ;  /* 0x0000001008087810 */ /* 0x000fc40007ffe0ff */
[----:B------:R-:W-:Y:S02]  /*0da0*/  IADD3 R0, PT, PT, R0, 0x10, RZ ;  /* 0x0000001000007810 */ /* 0x000fe40007ffe0ff */
[----:B------:R-:W-:Y:S01]  /*0db0*/  ISETP.NE.AND P0, PT, R8, R11, PT ;  /* 0x0000000b0800720c */ /* 0x000fe20003f05270 */
[----:B--2---:R-:W-:-:S04]  /*0dc0*/  FMUL R9, R9, R10 ;  /* 0x0000000a09097220 */ /* 0x004fc80000400000 */
[----:B---3--:R-:W-:-:S04]  /*0dd0*/  FMUL R9, R9, R12 ;  /* 0x0000000c09097220 */ /* 0x008fc80000400000 */
[----:B----4-:R-:W-:-:S04]  /*0de0*/  FMUL R9, R9, R14 ;  /* 0x0000000e09097220 */ /* 0x010fc80000400000 */
[----:B-----5:R-:W-:-:S04]  /*0df0*/  FMUL R9, R9, R16 ;  /* 0x0000001009097220 */ /* 0x020fc80000400000 */
[----:B------:R-:W-:-:S04]  /*0e00*/  FMUL R9, R9, R18 ;  /* 0x0000001209097220 */ /* 0x000fc80000400000 */
        /* <DEDUP_REMOVED lines=10> */
[----:B------:R-:W-:Y:S01]  /*0eb0*/  FMUL R10, R9, R40 ;  /* 0x00000028090a7220 */ /* 0x000fe20000400000 */
[----:B------:R-:W-:Y:S06]  /*0ec0*/  @P0 BRA `(.L_x_20) ;  /* 0xfffffffc00680947 */ /* 0x000fec000383ffff */
.L_x_19:
[----:B------:R-:W-:Y:S05]  /*0ed0*/  BSYNC.RECONVERGENT B0 ;  /* 0x0000000000007941 */ /* 0x000fea0003800200 */
.L_x_18:
[----:B------:R-:W-:Y:S04]  /*0ee0*/  BSSY.RECONVERGENT B0, `(.L_x_17) ;  /* 0x0000037000007945 */ /* 0x000fe80003800200 */
[----:B------:R-:W-:Y:S05]  /*0ef0*/  @!P1 BRA `(.L_x_21) ;  /* 0x0000000000d49947 */ /* 0x000fea0003800000 */
[----:B------:R-:W-:Y:S01]  /*0f00*/  ISETP.GE.U32.AND P0, PT, R13, 0x8, PT ;  /* 0x000000080d00780c */ /* 0x000fe20003f06070 */
[----:B------:R-:W-:Y:S01]  /*0f10*/  BSSY.RECONVERGENT B1, `(.L_x_22) ;  /* 0x0000017000017945 */ /* 0x000fe20003800200 */
[----:B------:R-:W-:-:S04]  /*0f20*/  LOP3.LUT R14, R5, 0x7, RZ, 0xc0, !PT ;  /* 0x00000007050e7812 */ /* 0x000fc800078ec0ff */
[----:B------:R-:W-:-:S07]  /*0f30*/  ISETP.NE.AND P1, PT, R14, RZ, PT ;  /* 0x000000ff0e00720c */ /* 0x000fce0003f25270 */
[----:B------:R-:W-:Y:S06]  /*0f40*/  @!P0 BRA `(.L_x_23) ;  /* 0x00000000004c8947 */ /* 0x000fec0003800000 */
        /* <DEDUP_REMOVED lines=9> */
[----:B------:R-:W5:Y:S01]  /*0fe0*/  LDG.E R23, desc[UR6][R6.64+0x1c] ;  /* 0x00001c0606177981 */ /* 0x000f62000c1e1900 */
[----:B------:R-:W-:-:S02]  /*0ff0*/  VIADD R0, R0, 0x8 ;  /* 0x0000000800007836 */ /* 0x000fc40000000000 */
[----:B--2---:R-:W-:-:S04]  /*1000*/  FMUL R9, R10, R9 ;  /* 0x000000090a097220 */ /* 0x004fc80000400000 */
[----:B---3--:R-:W-:-:S04]  /*1010*/  FMUL R8, R9, R8 ;  /* 0x0000000809087220 */ /* 0x008fc80000400000 */
[----:B----4-:R-:W-:-:S04]  /*1020*/  FMUL R8, R8, R11 ;  /* 0x0000000b08087220 */ /* 0x010fc80000400000 */
[----:B-----5:R-:W-:-:S04]  /*1030*/  FMUL R8, R8, R13 ;  /* 0x0000000d08087220 */ /* 0x020fc80000400000 */
[----:B------:R-:W-:-:S04]  /*1040*/  FMUL R8, R8, R17 ;  /* 0x0000001108087220 */ /* 0x000fc80000400000 */
[----:B------:R-:W-:-:S04]  /*1050*/  FMUL R8, R8, R19 ;  /* 0x0000001308087220 */ /* 0x000fc80000400000 */
[----:B------:R-:W-:-:S04]  /*1060*/  FMUL R8, R8, R21 ;  /* 0x0000001508087220 */ /* 0x000fc80000400000 */
[----:B------:R-:W-:-:S07]  /*1070*/  FMUL R10, R8, R23 ;  /* 0x00000017080a7220 */ /* 0x000fce0000400000 */
.L_x_23:
[----:B------:R-:W-:Y:S05]  /*1080*/  BSYNC.RECONVERGENT B1 ;  /* 0x0000000000017941 */ /* 0x000fea0003800200 */
.L_x_22:
        /* <DEDUP_REMOVED lines=11> */
[----:B------:R-:W5:Y:S01]  /*1140*/  LDG.E R16, desc[UR6][R6.64+0xc] ;  /* 0x00000c0606107981 */ /* 0x000f62000c1e1900 */
[----:B------:R-:W-:Y:S01]  /*1150*/  IADD3 R0, PT, PT, R0, 0x4, RZ ;  /* 0x0000000400007810 */ /* 0x000fe20007ffe0ff */
[----:B--2---:R-:W-:-:S04]  /*1160*/  FMUL R5, R10, R5 ;  /* 0x000000050a057220 */ /* 0x004fc80000400000 */
[----:B---3--:R-:W-:-:S04]  /*1170*/  FMUL R5, R5, R8 ;  /* 0x0000000805057220 */ /* 0x008fc80000400000 */
[----:B----4-:R-:W-:-:S04]  /*1180*/  FMUL R5, R5, R14 ;  /* 0x0000000e05057220 */ /* 0x010fc80000400000 */
[----:B-----5:R-:W-:-:S07]  /*1190*/  FMUL R10, R5, R16 ;  /* 0x00000010050a7220 */ /* 0x020fce0000400000 */
.L_x_25:
[----:B------:R-:W-:Y:S05]  /*11a0*/  BSYNC.RECONVERGENT B1 ;  /* 0x0000000000017941 */ /* 0x000fea0003800200 */
.L_x_24:
[----:B------:R-:W-:Y:S05]  /*11b0*/  @!P1 BRA `(.L_x_21) ;  /* 0x0000000000249947 */ /* 0x000fea0003800000 */
[----:B------:R-:W0:Y:S01]  /*11c0*/  LDC.64 R6, c[0x0][0x3b0] ;  /* 0x0000ec00ff067b82 */ /* 0x000e220000000a00 */
[----:B------:R-:W-:-:S07]  /*11d0*/  MOV R5, RZ ;  /* 0x000000ff00057202 */ /* 0x000fce0000000f00 */
.L_x_26:
[----:B0-----:R-:W-:-:S06]  /*11e0*/  IMAD.WIDE R8, R0, 0x4, R6 ;  /* 0x0000000400087825 */ /* 0x001fcc00078e0206 */
[----:B------:R-:W2:Y:S01]  /*11f0*/  LDG.E R9, desc[UR6][R8.64] ;  /* 0x0000000608097981 */ /* 0x000ea2000c1e1900 */
[----:B------:R-:W-:Y:S01]  /*1200*/  VIADD R5, R5, 0x1 ;  /* 0x0000000105057836 */ /* 0x000fe20000000000 */
[----:B------:R-:W-:-:S04]  /*1210*/  IADD3 R0, PT, PT, R0, 0x1, RZ ;  /* 0x0000000100007810 */ /* 0x000fc80007ffe0ff */
[----:B------:R-:W-:Y:S01]  /*1220*/  ISETP.NE.AND P0, PT, R5, R12, PT ;  /* 0x0000000c0500720c */ /* 0x000fe20003f05270 */
[----:B--2---:R-:W-:-:S12]  /*1230*/  FMUL R10, R9, R10 ;  /* 0x0000000a090a7220 */ /* 0x004fd80000400000 */
[----:B------:R-:W-:Y:S05]  /*1240*/  @P0 BRA `(.L_x_26) ;  /* 0xfffffffc00e40947 */ /* 0x000fea000383ffff */
.L_x_21:
[----:B------:R-:W-:Y:S05]  /*1250*/  BSYNC.RECONVERGENT B0 ;  /* 0x0000000000007941 */ /* 0x000fea0003800200 */
.L_x_17:
[----:B------:R-:W0:Y:S01]  /*1260*/  LDCU UR4, c[0x0][0x38c] ;  /* 0x00007180ff0477ac */ /* 0x000e220008000800 */
[----:B------:R-:W-:Y:S01]  /*1270*/  MOV R18, RZ ;  /* 0x000000ff00127202 */ /* 0x000fe20000000f00 */
[----:B0-----:R-:W-:-:S05]  /*1280*/  IMAD R11, R15, UR4, RZ ;  /* 0x000000040f0b7c24 */ /* 0x001fca000f8e02ff */
[----:B------:R-:W-:-:S13]  /*1290*/  ISETP.GE.AND P0, PT, R11, 0x1, PT ;  /* 0x000000010b00780c */ /* 0x000fda0003f06270 */
[----:B------:R-:W-:Y:S05]  /*12a0*/  @!P0 BRA `(.L_x_27) ;  /* 0x0000005800e08947 */ /* 0x000fea0003800000 */
[----:B------:R-:W-:Y:S01]  /*12b0*/  FSETP.GEU.AND P1, PT, R10, 1.175494350822287508e-38, PT ;  /* 0x008000000a00780b */ /* 0x000fe20003f2e000 */
[----:B------:R-:W-:Y:S01]  /*12c0*/  HFMA2 R6, -RZ, RZ, 1.5048828125, 33.21875 ;  /* 0x3e055027ff067431 */ /* 0x000fe200000001ff */
[----:B------:R-:W0:Y:S01]  /*12d0*/  I2F.F64 R20, R15 ;  /* 0x0000000f00147312 */ /* 0x000e220000201c00 */
[----:B------:R-:W-:Y:S01]  /*12e0*/  IMAD.MOV.U32 R9, RZ, RZ, 0x7f800000 ;  /* 0x7f800000ff097424 */ /* 0x000fe200078e00ff */
[----:B------:R-:W-:Y:S01]  /*12f0*/  FSEL R7, RZ, -23, P1 ;  /* 0xc1b80000ff077808 */ /* 0x000fe20000800000 */
[----:B------:R-:W-:Y:S01]  /*1300*/  IMAD R16, R3, UR4, RZ ;  /* 0x0000000403107c24 */ /* 0x000fe2000f8e02ff */
[----:B------:R-:W-:Y:S01]  /*1310*/  BSSY.RECONVERGENT B1, `(.L_x_28) ;  /* 0x0000256000017945 */ /* 0x000fe20003800200 */
[----:B------:R-:W-:-:S03]  /*1320*/  MOV R18, RZ ;  /* 0x000000ff00127202 */ /* 0x000fc60000000f00 */
[----:B------:R-:W-:-:S03]  /*1330*/  IADD3 R11, PT, PT, R11, R16, RZ ;  /* 0x000000100b0b7210 */ /* 0x000fc60007ffe0ff */
[----:B------:R-:W-:-:S04]  /*1340*/  @!P1 FMUL R10, R10, 8388608 ;  /* 0x4b0000000a0a9820 */ /* 0x000fc80000400000 */
[C---:B------:R-:W-:Y:S01]  /*1350*/  VIADD R0, R10.reuse, 0xc0d55555 ;  /* 0xc0d555550a007836 */ /* 0x040fe20000000000 */
[C---:B------:R-:W-:Y:S01]  /*1360*/  ISETP.GT.U32.AND P0, PT, R10.reuse, 0x7f7fffff, PT ;  /* 0x7f7fffff0a00780c */ /* 0x040fe20003f04070 */
[----:B0-----:R-:W-:Y:S01]  /*1370*/  DMUL R20, R20, -0.5 ;  /* 0xbfe0000014147828 */ /* 0x001fe20000000000 */
[----:B------:R-:W-:Y:S02]  /*1380*/  FSETP.NEU.AND P1, PT, R10, RZ, PT ;  /* 0x000000ff0a00720b */ /* 0x000fe40003f2d000 */
[----:B------:R-:W-:-:S04]  /*1390*/  LOP3.LUT R0, R0, 0xff800000, RZ, 0xc0, !PT ;  /* 0xff80000000007812 */ /* 0x000fc800078ec0ff */
[-C--:B------:R-:W-:Y:S02]  /*13a0*/  IADD3 R5, PT, PT, R10, -R0.reuse, RZ ;  /* 0x800000000a057210 */ /* 0x080fe40007ffe0ff */
[----:B------:R-:W-:-:S03]  /*13b0*/  I2FP.F32.S32 R0, R0 ;  /* 0x0000000000007245 */ /* 0x000fc60000201400 */
[----:B------:R-:W-:Y:S02]  /*13c0*/  FADD R5, R5, -1 ;  /* 0xbf80000005057421 */ /* 0x000fe40000000000 */
[----:B------:R-:W-:Y:S01]  /*13d0*/  FFMA R7, R0, 1.1920928955078125e-07, R7 ;  /* 0x3400000000077823 */ /* 0x000fe20000000007 */
[----:B------:R-:W-:Y:S01]  /*13e0*/  FFMA R0, R10, R9, +INF ;  /* 0x7f8000000a007423 */ /* 0x000fe20000000009 */
[----:B------:R-:W-:Y:S01]  /*13f0*/  FFMA R6, R5, -R6, 0.14084610342979431152 ;  /* 0x3e1039f605067423 */ /* 0x000fe20000000806 */
[----:B------:R-:W-:-:S03]  /*1400*/  VIADDMNMX R10, R3, 0x1, R4, !PT ;  /* 0x00000001030a7846 */ /* 0x000fc60007800104 */
[----:B------:R-:W-:Y:S01]  /*1410*/  FFMA R6, R5, R6, -0.12148627638816833496 ;  /* 0xbdf8cdcc05067423 */ /* 0x000fe20000000006 */
[----:B------:R-:W-:-:S03]  /*1420*/  IADD3 R8, PT, PT, -R3, R10, RZ ;  /* 0x0000000a03087210 */ /* 0x000fc60007ffe1ff */
[----:B------:R-:W-:Y:S01]  /*1430*/  FFMA R6, R5, R6, 0.13980610668659210205 ;  /* 0x3e0f295505067423 */ /* 0x000fe20000000006 */
[----:B------:R-:W-:-:S03]  /*1440*/  LOP3.LUT R14, R8, 0xfffffff8, RZ, 0xc0, !PT ;  /* 0xfffffff8080e7812 */ /* 0x000fc600078ec0ff */
[----:B------:R-:W-:-:S04]  /*1450*/  FFMA R6, R5, R6, -0.16684235632419586182 ;  /* 0xbe2ad8b905067423 */ /* 0x000fc80000000006 */
[----:B------:R-:W-:-:S04]  /*1460*/  FFMA R6, R5, R6, 0.20012299716472625732 ;  /* 0x3e4ced0b05067423 */ /* 0x000fc80000000006 */
[----:B------:R-:W-:-:S04]  /*1470*/  FFMA R6, R5, R6, -0.24999669194221496582 ;  /* 0xbe7fff2205067423 */ /* 0x000fc80000000006 */
[----:B------:R-:W-:-:S04]  /*1480*/  FFMA R6, R5, R6, 0.33333182334899902344 ;  /* 0x3eaaaa7805067423 */ /* 0x000fc80000000006 */
[----:B------:R-:W-:-:S04]  /*1490*/  FFMA R6, R5, R6, -0.5 ;  /* 0xbf00000005067423 */ /* 0x000fc80000000006 */
[----:B------:R-:W-:-:S04]  /*14a0*/  FMUL R6, R5, R6 ;  /* 0x0000000605067220 */ /* 0x000fc80000400000 */
[----:B------:R-:W-:Y:S01]  /*14b0*/  FFMA R6, R5, R6, R5 ;  /* 0x0000000605067223 */ /* 0x000fe20000000005 */
[----:B------:R-:W-:-:S03]  /*14c0*/  IMAD.IADD R5, R3, 0x1, -R10 ;  /* 0x0000000103057824 */ /* 0x000fc600078e0a0a */
[----:B------:R-:W-:Y:S01]  /*14d0*/  @!P0 FFMA R0, R7, 0.69314718246459960938, R6 ;  /* 0x3f31721807008823 */ /* 0x000fe20000000006 */
[C---:B------:R-:W-:Y:S02]  /*14e0*/  LOP3.LUT R7, R8.reuse, 0x7, RZ, 0xc0, !PT ;  /* 0x0000000708077812 */ /* 0x040fe400078ec0ff */
[----:B------:R-:W-:Y:S01]  /*14f0*/  LOP3.LUT R6, R8, 0x3, RZ, 0xc0, !PT ;  /* 0x0000000308067812 */ /* 0x000fe200078ec0ff */
[----:B------:R-:W-:-:S05]  /*1500*/  FMUL R0, R0, -0.5 ;  /* 0xbf00000000007820 */ /* 0x000fca0000400000 */
[----:B------:R-:W-:-:S07]  /*1510*/  FSEL R12, R0, +INF , P1 ;  /* 0x7f800000000c7808 */ /* 0x000fce0000800000 */
.L_x_69:
[----:B------:R-:W0:Y:S01]  /*1520*/  LDCU UR4, c[0x0][0x384] ;  /* 0x00007080ff0477ac */ /* 0x000e220008000800 */
[----:B------:R-:W-:Y:S01]  /*1530*/  MOV R17, RZ ;  /* 0x000000ff00117202 */ /* 0x000fe20000000f00 */
[----:B0-----:R-:W-:-:S09]  /*1540*/  UISETP.GE.AND UP0, UPT, UR4, 0x1, UPT ;  /* 0x000000010400788c */ /* 0x001fd2000bf06270 */
[----:B------:R-:W-:Y:S05]  /*1550*/  BRA.U !UP0, `(.L_x_29) ;  /* 0x0000001d08c07547 */ /* 0x000fea000b800000 */
[----:B------:R-:W-:Y:S01]  /*1560*/  ISETP.GT.U32.AND P0, PT, R5, -0x8, PT ;  /* 0xfffffff80500780c */ /* 0x000fe20003f04070 */
[----:B------:R-:W-:Y:S01]  /*1570*/  BSSY.RECONVERGENT B2, `(.L_x_30) ;  /* 0x00000fb000027945 */ /* 0x000fe20003800200 */
[----:B------:R-:W-:Y:S01]  /*1580*/  IMAD.IADD R10, R16, 0x1, -R3 ;  /* 0x00000001100a7824 */ /* 0x000fe200078e0a03 */
[----:B------:R-:W-:Y:S02]  /*1590*/  MOV R17, RZ ;  /* 0x000000ff00117202 */ /* 0x000fe40000000f00 */
[----:B------:R-:W-:-:S08]  /*15a0*/  MOV R15, R3 ;  /* 0x00000003000f7202 */ /* 0x000fd00000000f00 */
[----:B------:R-:W-:Y:S05]  /*15b0*/  @P0 BRA `(.L_x_31) ;  /* 0x0000000c00d80947 */ /* 0x000fea0003800000 */
[----:B------:R-:W-:Y:S02]  /*15c0*/  HFMA2 R17, -RZ, RZ, 0, 0 ;  /* 0x00000000ff117431 */ /* 0x000fe400000001ff */
[----:B------:R-:W-:Y:S01]  /*15d0*/  IMAD.MOV.U32 R13, RZ, RZ, RZ ;  /* 0x000000ffff0d7224 */ /* 0x000fe200078e00ff */
[----:B------:R-:W-:-:S07]  /*15e0*/  MOV R15, R3 ;  /* 0x00000003000f7202 */ /* 0x000fce0000000f00 */
.L_x_48:
[----:B0-----:R-:W0:Y:S08]  /*15f0*/  LDC.64 R22, c[0x0][0x3b0] ;  /* 0x0000ec00ff167b82 */ /* 0x001e300000000a00 */
[----:B-1----:R-:W1:Y:S08]  /*1600*/  LDC.64 R26, c[0x0][0x400] ;  /* 0x00010000ff1a7b82 */ /* 0x002e700000000a00 */
[----:B------:R-:W2:Y:S01]  /*1610*/  LDC.64 R24, c[0x0][0x3c0] ;  /* 0x0000f000ff187b82 */ /* 0x000ea20000000a00 */
[----:B0-----:R-:W-:-:S05]  /*1620*/  IMAD.WIDE R22, R15, 0x4, R22 ;  /* 0x000000040f167825 */ /* 0x001fca00078e0216 */
[----:B------:R-:W3:Y:S01]  /*1630*/  LDG.E R32, desc[UR6][R22.64] ;  /* 0x0000000616207981 */ /* 0x000ee2000c1e1900 */
[----:B------:R-:W-:-:S04]  /*1640*/  IMAD.IADD R9, R10, 0x1, R15 ;  /* 0x000000010a097824 */ /* 0x000fc800078e020f */
[----:B-1----:R-:W-:-:S05]  /*1650*/  IMAD.WIDE R26, R9, 0x4, R26 ;  /* 0x00000004091a7825 */ /* 0x002fca00078e021a */
[----:B------:R-:W4:Y:S01]  /*1660*/  LDG.E R0, desc[UR6][R26.64] ;  /* 0x000000061a007981 */ /* 0x000f22000c1e1900 */
[----:B--2---:R-:W-:-:S05]  /*1670*/  IMAD.WIDE R24, R15, 0x4, R24 ;  /* 0x000000040f187825 */ /* 0x004fca00078e0218 */
[----:B------:R-:W4:Y:S01]  /*1680*/  LDG.E R9, desc[UR6][R24.64] ;  /* 0x0000000618097981 */ /* 0x000f22000c1e1900 */
[----:B------:R-:W-:Y:S01]  /*1690*/  MOV R28, 0x1 ;  /* 0x00000001001c7802 */ /* 0x000fe20000000f00 */
[----:B------:R-:W-:Y:S01]  /*16a0*/  BSSY.RECONVERGENT B3, `(.L_x_32) ;  /* 0x0000016000037945 */ /* 0x000fe20003800200 */
[----:B------:R-:W-:-:S04]  /*16b0*/  IADD3 R13, PT, PT, R13, 0x8, RZ ;  /* 0x000000080d0d7810 */ /* 0x000fc80007ffe0ff */
[----:B------:R-:W-:Y:S01]  /*16c0*/  ISETP.NE.AND P4, PT, R13, R14, PT ;  /* 0x0000000e0d00720c */ /* 0x000fe20003f85270 */
[----:B---3--:R-:W0:Y:S08]  /*16d0*/  F2F.F64.F32 R32, R32 ;  /* 0x0000002000207310 */ /* 0x008e300000201800 */
[----:B0-----:R-:W0:Y:S01]  /*16e0*/  MUFU.RCP64H R29, R33 ;  /* 0x00000021001d7308 */ /* 0x001e220000001800 */
[----:B----4-:R-:W-:Y:S01]  /*16f0*/  FADD R0, R0, -R9 ;  /* 0x8000000900007221 */ /* 0x010fe20000000000 */
[----:B0-----:R-:W-:-:S08]  /*1700*/  DFMA R30, -R32, R28, 1 ;  /* 0x3ff00000201e742b */ /* 0x001fd0000000011c */
[----:B------:R-:W-:Y:S01]  /*1710*/  DFMA R30, R30, R30, R30 ;  /* 0x0000001e1e1e722b */ /* 0x000fe2000000001e */
[----:B------:R-:W-:-:S07]  /*1720*/  FMUL R34, R0, R0 ;  /* 0x0000000000227220 */ /* 0x000fce0000400000 */
[----:B------:R-:W-:Y:S01]  /*1730*/  DFMA R30, R28, R30, R28 ;  /* 0x0000001e1c1e722b */ /* 0x000fe2000000001c */
[----:B------:R-:W0:Y:S07]  /*1740*/  F2F.F64.F32 R34, R34 ;  /* 0x0000002200227310 */ /* 0x000e2e0000201800 */
[----:B------:R-:W-:-:S08]  /*1750*/  DFMA R28, -R32, R30, 1 ;  /* 0x3ff00000201c742b */ /* 0x000fd0000000011e */
[----:B------:R-:W-:-:S08]  /*1760*/  DFMA R28, R30, R28, R30 ;  /* 0x0000001c1e1c722b */ /* 0x000fd0000000001e */
[----:B0-----:R-:W-:-:S08]  /*1770*/  DMUL R50, R34, R28 ;  /* 0x0000001c22327228 */ /* 0x001fd00000000000 */
[----:B------:R-:W-:-:S08]  /*1780*/  DFMA R30, -R32, R50, R34 ;  /* 0x00000032201e722b */ /* 0x000fd00000000122 */
[----:B------:R-:W-:Y:S01]  /*1790*/  DFMA R50, R28, R30, R50 ;  /* 0x0000001e1c32722b */ /* 0x000fe20000000032 */
[----:B------:R-:W-:-:S09]  /*17a0*/  FSETP.GEU.AND P1, PT, |R35|, 6.5827683646048100446e-37, PT ;  /* 0x036000002300780b */ /* 0x000fd20003f2e200 */
[----:B------:R-:W-:-:S05]  /*17b0*/  FFMA R0, RZ, R33, R51 ;  /* 0x00000021ff007223 */ /* 0x000fca0000000033 */
[----:B------:R-:W-:-:S13]  /*17c0*/  FSETP.GT.AND P0, PT, |R0|, 1.469367938527859385e-39, PT ;  /* 0x001000000000780b */ /* 0x000fda0003f04200 */
[----:B------:R-:W-:Y:S05]  /*17d0*/  @P0 BRA P1, `(.L_x_33) ;  /* 0x0000000000080947 */ /* 0x000fea0000800000 */
[----:B------:R-:W-:-:S07]  /*17e0*/  MOV R0, 0x1800 ;  /* 0x0000180000007802 */ /* 0x000fce0000000f00 */
[----:B------:R-:W-:Y:S05]  /*17f0*/  CALL.REL.NOINC `($__internal_0_$__cuda_sm20_div_rn_f64_full) ;  /* 0x0000010c00ec7944 */ /* 0x000fea0003c00000 */
.L_x_33:
[----:B------:R-:W-:Y:S05]  /*1800*/  BSYNC.RECONVERGENT B3 ;  /* 0x0000000000037941 */ /* 0x000fea0003800200 */
.L_x_32:
[----:B------:R-:W2:Y:S04]  /*1810*/  LDG.E R32, desc[UR6][R22.64+0x4] ;  /* 0x0000040616207981 */ /* 0x000ea8000c1e1900 */
[----:B------:R-:W3:Y:S04]  /*1820*/  LDG.E R0, desc[UR6][R26.64+0x4] ;  /* 0x000004061a007981 */ /* 0x000ee8000c1e1900 */
[----:B------:R-:W3:Y:S01]  /*1830*/  LDG.E R9, desc[UR6][R24.64+0x4] ;  /* 0x0000040618097981 */ /* 0x000ee2000c1e1900 */
[----:B------:R-:W-:Y:S01]  /*1840*/  IMAD.MOV.U32 R28, RZ, RZ, 0x1 ;  /* 0x00000001ff1c7424 */ /* 0x000fe200078e00ff */
[----:B------:R-:W-:Y:S01]  /*1850*/  BSSY.RECONVERGENT B3, `(.L_x_34) ;  /* 0x0000019000037945 */ /* 0x000fe20003800200 */
[----:B--2---:R-:W0:Y:S01]  /*1860*/  F2F.F64.F32 R32, R32 ;  /* 0x0000002000207310 */ /* 0x004e220000201800 */
[----:B---3--:R-:W-:-:S04]  /*1870*/  FADD R0, R0, -R9 ;  /* 0x8000000900007221 */ /* 0x008fc80000000000 */
[----:B------:R-:W-:-:S03]  /*1880*/  FMUL R34, R0, R0 ;  /* 0x0000000000227220 */ /* 0x000fc60000400000 */
[----:B0-----:R-:W0:Y:S08]  /*1890*/  MUFU.RCP64H R29, R33 ;  /* 0x00000021001d7308 */ /* 0x001e300000001800 */
[----:B------:R-:W1:Y:S01]  /*18a0*/  F2F.F64.F32 R34, R34 ;  /* 0x0000002200227310 */ /* 0x000e620000201800 */
[----:B0-----:R-:W-:Y:S01]  /*18b0*/  DFMA R30, -R32, R28, 1 ;  /* 0x3ff00000201e742b */ /* 0x001fe2000000011c */
[----:B-1----:R-:W-:-:S07]  /*18c0*/  FSETP.GEU.AND P1, PT, |R35|, 6.5827683646048100446e-37, PT ;  /* 0x036000002300780b */ /* 0x002fce0003f2e200 */
[----:B------:R-:W-:-:S08]  /*18d0*/  DFMA R30, R30, R30, R30 ;  /* 0x0000001e1e1e722b */ /* 0x000fd0000000001e */
[----:B------:R-:W-:-:S08]  /*18e0*/  DFMA R30, R28, R30, R28 ;  /* 0x0000001e1c1e722b */ /* 0x000fd0000000001c */
[----:B------:R-:W-:-:S08]  /*18f0*/  DFMA R28, -R32, R30, 1 ;  /* 0x3ff00000201c742b */ /* 0x000fd0000000011e */
[----:B------:R-:W-:Y:S01]  /*1900*/  DFMA R28, R30, R28, R30 ;  /* 0x0000001c1e1c722b */ /* 0x000fe2000000001e */
[----:B------:R-:W0:Y:S07]  /*1910*/  F2F.F64.F32 R30, R17 ;  /* 0x00000011001e7310 */ /* 0x000e2e0000201800 */
[----:B------:R-:W-:-:S08]  /*1920*/  DMUL R36, R34, R28 ;  /* 0x0000001c22247228 */ /* 0x000fd00000000000 */
[----:B------:R-:W-:Y:S02]  /*1930*/  DFMA R38, -R32, R36, R34 ;  /* 0x000000242026722b */ /* 0x000fe40000000122 */
[----:B0-----:R-:W-:-:S06]  /*1940*/  DADD R30, R30, R50 ;  /* 0x000000001e1e7229 */ /* 0x001fcc0000000032 */
[----:B------:R-:W-:Y:S01]  /*1950*/  DFMA R28, R28, R38, R36 ;  /* 0x000000261c1c722b */ /* 0x000fe20000000024 */
[----:B------:R0:W1:Y:S09]  /*1960*/  F2F.F32.F64 R9, R30 ;  /* 0x0000001e00097310 */ /* 0x0000720000301000 */
[----:B------:R-:W-:-:S05]  /*1970*/  FFMA R0, RZ, R33, R29 ;  /* 0x00000021ff007223 */ /* 0x000fca000000001d */
[----:B------:R-:W-:-:S13]  /*1980*/  FSETP.GT.AND P0, PT, |R0|, 1.469367938527859385e-39, PT ;  /* 0x001000000000780b */ /* 0x000fda0003f04200 */
[----:B01----:R-:W-:Y:S05]  /*1990*/  @P0 BRA P1, `(.L_x_35) ;  /* 0x0000000000100947 */ /* 0x003fea0000800000 */
[----:B------:R-:W-:-:S07]  /*19a0*/  MOV R0, 0x19c0 ;  /* 0x000019c000007802 */ /* 0x000fce0000000f00 */
[----:B------:R-:W-:Y:S05]  /*19b0*/  CALL.REL.NOINC `($__internal_0_$__cuda_sm20_div_rn_f64_full) ;  /* 0x0000010c007c7944 */ /* 0x000fea0003c00000 */
[----:B------:R-:W-:Y:S02]  /*19c0*/  MOV R28, R50 ;  /* 0x00000032001c7202 */ /* 0x000fe40000000f00 */
[----:B------:R-:W-:-:S07]  /*19d0*/  MOV R29, R51 ;  /* 0x00000033001d7202 */ /* 0x000fce0000000f00 */
.L_x_35:
[----:B------:R-:W-:Y:S05]  /*19e0*/  BSYNC.RECONVERGENT B3 ;  /* 0x0000000000037941 */ /* 0x000fea0003800200 */
.L_x_34:
[----:B------:R-:W2:Y:S04]  /*19f0*/  LDG.E R32, desc[UR6][R22.64+0x8] ;  /* 0x0000080616207981 */ /* 0x000ea8000c1e1900 */
[----:B------:R-:W3:Y:S04]  /*1a00*/  LDG.E R0, desc[UR6][R26.64+0x8] ;  /* 0x000008061a007981 */ /* 0x000ee8000c1e1900 */
[----:B------:R-:W3:Y:S01]  /*1a10*/  LDG.E R17, desc[UR6][R24.64+0x8] ;  /* 0x0000080618117981 */ /* 0x000ee2000c1e1900 */
[----:B------:R-:W-:Y:S01]  /*1a20*/  IMAD.MOV.U32 R30, RZ, RZ, 0x1 ;  /* 0x00000001ff1e7424 */ /* 0x000fe200078e00ff */
[----:B------:R-:W-:Y:S01]  /*1a30*/  BSSY.RECONVERGENT B3, `(.L_x_36) ;  /* 0x0000017000037945 */ /* 0x000fe20003800200 */
[----:B--2---:R-:W0:Y:S01]  /*1a40*/  F2F.F64.F32 R32, R32 ;  /* 0x0000002000207310 */ /* 0x004e220000201800 */
[----:B---3--:R-:W-:-:S07]  /*1a50*/  FADD R0, R0, -R17 ;  /* 0x8000001100007221 */ /* 0x008fce0000000000 */
[----:B0-----:R-:W0:Y:S02]  /*1a60*/  MUFU.RCP64H R31, R33 ;  /* 0x00000021001f7308 */ /* 0x001e240000001800 */
[----:B0-----:R-:W-:-:S08]  /*1a70*/  DFMA R34, -R32, R30, 1 ;  /* 0x3ff000002022742b */ /* 0x001fd0000000011e */
[----:B------:R-:W-:-:S08]  /*1a80*/  DFMA R34, R34, R34, R34 ;  /* 0x000000222222722b */ /* 0x000fd00000000022 */
[----:B------:R-:W-:Y:S01]  /*1a90*/  DFMA R30, R30, R34, R30 ;  /* 0x000000221e1e722b */ /* 0x000fe2000000001e */
[----:B------:R-:W-:-:S07]  /*1aa0*/  FMUL R34, R0, R0 ;  /* 0x0000000000227220 */ /* 0x000fce0000400000 */
[----:B------:R-:W-:Y:S01]  /*1ab0*/  DFMA R36, -R32, R30, 1 ;  /* 0x3ff000002024742b */ /* 0x000fe2000000011e */
[----:B------:R-:W0:Y:S07]  /*1ac0*/  F2F.F64.F32 R34, R34 ;  /* 0x0000002200227310 */ /* 0x000e2e0000201800 */
[----:B------:R-:W-:Y:S01]  /*1ad0*/  DFMA R36, R30, R36, R30 ;  /* 0x000000241e24722b */ /* 0x000fe2000000001e */
[----:B------:R-:W1:Y:S07]  /*1ae0*/  F2F.F64.F32 R30, R9 ;  /* 0x00000009001e7310 */ /* 0x000e6e0000201800 */
[----:B0-----:R-:W-:Y:S01]  /*1af0*/  DMUL R50, R34, R36 ;  /* 0x0000002422327228 */ /* 0x001fe20000000000 */
[----:B------:R-:W-:-:S07]  /*1b00*/  FSETP.GEU.AND P1, PT, |R35|, 6.5827683646048100446e-37, PT ;  /* 0x036000002300780b */ /* 0x000fce0003f2e200 */
[----:B------:R-:W-:Y:S02]  /*1b10*/  DFMA R38, -R32, R50, R34 ;  /* 0x000000322026722b */ /* 0x000fe40000000122 */
[----:B-1----:R-:W-:-:S06]  /*1b20*/  DADD R30, R30, R28 ;  /* 0x000000001e1e7229 */ /* 0x002fcc000000001c */
[----:B------:R-:W-:Y:S01]  /*1b30*/  DFMA R50, R36, R38, R50 ;  /* 0x000000262432722b */ /* 0x000fe20000000032 */
[----:B------:R0:W1:Y:S09]  /*1b40*/  F2F.F32.F64 R17, R30 ;  /* 0x0000001e00117310 */ /* 0x0000720000301000 */
[----:B------:R-:W-:-:S05]  /*1b50*/  FFMA R0, RZ, R33, R51 ;  /* 0x00000021ff007223 */ /* 0x000fca0000000033 */
[----:B------:R-:W-:-:S13]  /*1b60*/  FSETP.GT.AND P0, PT, |R0|, 1.469367938527859385e-39, PT ;  /* 0x001000000000780b */ /* 0x000fda0003f04200 */
[----:B01----:R-:W-:Y:S05]  /*1b70*/  @P0 BRA P1, `(.L_x_37) ;  /* 0x0000000000080947 */ /* 0x003fea0000800000 */
[----:B------:R-:W-:-:S07]  /*1b80*/  MOV R0, 0x1ba0 ;  /* 0x00001ba000007802 */ /* 0x000fce0000000f00 */
[----:B------:R-:W-:Y:S05]  /*1b90*/  CALL.REL.NOINC `($__internal_0_$__cuda_sm20_div_rn_f64_full) ;  /* 0x0000010c00047944 */ /* 0x000fea0003c00000 */
.L_x_37:
[----:B------:R-:W-:Y:S05]  /*1ba0*/  BSYNC.RECONVERGENT B3 ;  /* 0x0000000000037941 */ /* 0x000fea0003800200 */
.L_x_36:
[----:B------:R-:W2:Y:S04]  /*1bb0*/  LDG.E R32, desc[UR6][R22.64+0xc] ;  /* 0x00000c0616207981 */ /* 0x000ea8000c1e1900 */
[----:B------:R-:W3:Y:S04]  /*1bc0*/  LDG.E R0, desc[UR6][R26.64+0xc] ;  /* 0x00000c061a007981 */ /* 0x000ee8000c1e1900 */
[----:B------:R-:W3:Y:S01]  /*1bd0*/  LDG.E R9, desc[UR6][R24.64+0xc] ;  /* 0x00000c0618097981 */ /* 0x000ee2000c1e1900 */
[----:B------:R-:W-:Y:S01]  /*1be0*/  MOV R28, 0x1 ;  /* 0x00000001001c7802 */ /* 0x000fe20000000f00 */
        /* <DEDUP_REMOVED lines=23> */
[----:B------:R-:W-:Y:S01]  /*1d60*/  MOV R28, R50 ;  /* 0x00000032001c7202 */ /* 0x000fe20000000f00 */
[----:B------:R-:W-:-:S07]  /*1d70*/  IMAD.MOV.U32 R29, RZ, RZ, R51 ;  /* 0x000000ffff1d7224 */ /* 0x000fce00078e0033 */
.L_x_39:
[----:B------:R-:W-:Y:S05]  /*1d80*/  BSYNC.RECONVERGENT B3 ;  /* 0x0000000000037941 */ /* 0x000fea0003800200 */
.L_x_38:
[----:B------:R-:W2:Y:S04]  /*1d90*/  LDG.E R32, desc[UR6][R22.64+0x10] ;  /* 0x0000100616207981 */ /* 0x000ea8000c1e1900 */
[----:B------:R-:W3:Y:S04]  /*1da0*/  LDG.E R0, desc[UR6][R26.64+0x10] ;  /* 0x000010061a007981 */ /* 0x000ee8000c1e1900 */
[----:B------:R-:W3:Y:S01]  /*1db0*/  LDG.E R17, desc[UR6][R24.64+0x10] ;  /* 0x0000100618117981 */ /* 0x000ee2000c1e1900 */
[----:B------:R-:W-:Y:S01]  /*1dc0*/  HFMA2 R30, -RZ, RZ, 0, 5.9604644775390625e-08 ;  /* 0x00000001ff1e7431 */ /* 0x000fe200000001ff */
        /* <DEDUP_REMOVED lines=23> */
.L_x_41:
[----:B------:R-:W-:Y:S05]  /*1f40*/  BSYNC.RECONVERGENT B3 ;  /* 0x0000000000037941 */ /* 0x000fea0003800200 */
.L_x_40:
        /* <DEDUP_REMOVED lines=27> */
[----:B------:R-:W-:Y:S01]  /*2100*/  IMAD.MOV.U32 R28, RZ, RZ, R50 ;  /* 0x000000ffff1c7224 */ /* 0x000fe200078e0032 */
[----:B------:R-:W-:-:S07]  /*2110*/  MOV R29, R51 ;  /* 0x00000033001d7202 */ /* 0x000fce0000000f00 */
.L_x_43:
[----:B------:R-:W-:Y:S05]  /*2120*/  BSYNC.RECONVERGENT B3 ;  /* 0x0000000000037941 */ /* 0x000fea0003800200 */
.L_x_42:
        /* <DEDUP_REMOVED lines=27> */
.L_x_45:
[----:B------:R-:W-:Y:S05]  /*22e0*/  BSYNC.RECONVERGENT B3 ;  /* 0x0000000000037941 */ /* 0x000fea0003800200 */
.L_x_44:
[----:B------:R-:W2:Y:S04]  /*22f0*/  LDG.E R32, desc[UR6][R22.64+0x1c] ;  /* 0x00001c0616207981 */ /* 0x000ea8000c1e1900 */
[----:B------:R-:W3:Y:S04]  /*2300*/  LDG.E R26, desc[UR6][R26.64+0x1c] ;  /* 0x00001c061a1a7981 */ /* 0x000ee8000c1e1900 */
[----:B------:R-:W3:Y:S01]  /*2310*/  LDG.E R25, desc[UR6][R24.64+0x1c] ;  /* 0x00001c0618197981 */ /* 0x000ee2000c1e1900 */
[----:B------:R-:W-:Y:S01]  /*2320*/  IMAD.MOV.U32 R28, RZ, RZ, 0x1 ;  /* 0x00000001ff1c7424 */ /* 0x000fe200078e00ff */
[----:B------:R-:W-:Y:S01]  /*2330*/  BSSY.RECONVERGENT B3, `(.L_x_46) ;  /* 0x0000019000037945 */ /* 0x000fe20003800200 */
[----:B--2---:R-:W0:Y:S01]  /*2340*/  F2F.F64.F32 R32, R32 ;  /* 0x0000002000207310 */ /* 0x004e220000201800 */
[----:B---3--:R-:W-:-:S07]  /*2350*/  FADD R0, R26, -R25 ;  /* 0x800000191a007221 */ /* 0x008fce0000000000 */
[----:B------:R-:W1:Y:S01]  /*2360*/  F2F.F64.F32 R24, R17 ;  /* 0x0000001100187310 */ /* 0x000e620000201800 */
[----:B------:R-:W-:-:S07]  /*2370*/  FMUL R34, R0, R0 ;  /* 0x0000000000227220 */ /* 0x000fce0000400000 */
[----:B0-----:R-:W0:Y:S01]  /*2380*/  MUFU.RCP64H R29, R33 ;  /* 0x00000021001d7308 */ /* 0x001e220000001800 */
[----:B-1----:R-:W-:-:S07]  /*2390*/  DADD R24, R24, R50 ;  /* 0x0000000018187229 */ /* 0x002fce0000000032 */
[----:B------:R-:W1:Y:S08]  /*23a0*/  F2F.F64.F32 R34, R34 ;  /* 0x0000002200227310 */ /* 0x000e700000201800 */
[----:B------:R2:W3:Y:S01]  /*23b0*/  F2F.F32.F64 R9, R24 ;  /* 0x0000001800097310 */ /* 0x0004e20000301000 */
[----:B0-----:R-:W-:Y:S01]  /*23c0*/  DFMA R30, -R32, R28, 1 ;  /* 0x3ff00000201e742b */ /* 0x001fe2000000011c */
[----:B-1----:R-:W-:-:S07]  /*23d0*/  FSETP.GEU.AND P1, PT, |R35|, 6.5827683646048100446e-37, PT ;  /* 0x036000002300780b */ /* 0x002fce0003f2e200 */
[----:B------:R-:W-:-:S08]  /*23e0*/  DFMA R30, R30, R30, R30 ;  /* 0x0000001e1e1e722b */ /* 0x000fd0000000001e */
[----:B------:R-:W-:-:S08]  /*23f0*/  DFMA R30, R28, R30, R28 ;  /* 0x0000001e1c1e722b */ /* 0x000fd0000000001c */
[----:B------:R-:W-:-:S08]  /*2400*/  DFMA R22, -R32, R30, 1 ;  /* 0x3ff000002016742b */ /* 0x000fd0000000011e */
[----:B------:R-:W-:-:S08]  /*2410*/  DFMA R22, R30, R22, R30 ;  /* 0x000000161e16722b */ /* 0x000fd0000000001e */
[----:B------:R-:W-:-:S08]  /*2420*/  DMUL R26, R34, R22 ;  /* 0x00000016221a7228 */ /* 0x000fd00000000000 */
[----:B------:R-:W-:-:S08]  /*2430*/  DFMA R28, -R32, R26, R34 ;  /* 0x0000001a201c722b */ /* 0x000fd00000000122 */
[----:B------:R-:W-:-:S10]  /*2440*/  DFMA R22, R22, R28, R26 ;  /* 0x0000001c1616722b */ /* 0x000fd4000000001a */
[----:B------:R-:W-:-:S05]  /*2450*/  FFMA R0, RZ, R33, R23 ;  /* 0x00000021ff007223 */ /* 0x000fca0000000017 */
[----:B------:R-:W-:-:S13]  /*2460*/  FSETP.GT.AND P0, PT, |R0|, 1.469367938527859385e-39, PT ;  /* 0x001000000000780b */ /* 0x000fda0003f04200 */
[----:B--23--:R-:W-:Y:S05]  /*2470*/  @P0 BRA P1, `(.L_x_47) ;  /* 0x0000000000100947 */ /* 0x00cfea0000800000 */
[----:B------:R-:W-:-:S07]  /*2480*/  MOV R0, 0x24a0 ;  /* 0x000024a000007802 */ /* 0x000fce0000000f00 */
[----:B------:R-:W-:Y:S05]  /*2490*/  CALL.REL.NOINC `($__internal_0_$__cuda_sm20_div_rn_f64_full) ;  /* 0x0000010000c47944 */ /* 0x000fea0003c00000 */
[----:B------:R-:W-:Y:S02]  /*24a0*/  MOV R22, R50 ;  /* 0x0000003200167202 */ /* 0x000fe40000000f00 */
[----:B------:R-:W-:-:S07]  /*24b0*/  MOV R23, R51 ;  /* 0x0000003300177202 */ /* 0x000fce0000000f00 */
.L_x_47:
[----:B------:R-:W-:Y:S05]  /*24c0*/  BSYNC.RECONVERGENT B3 ;  /* 0x0000000000037941 */ /* 0x000fea0003800200 */
.L_x_46:
[----:B------:R-:W0:Y:S01]  /*24d0*/  F2F.F64.F32 R24, R9 ;  /* 0x0000000900187310 */ /* 0x000e220000201800 */
[----:B------:R-:W-:Y:S01]  /*24e0*/  VIADD R15, R15, 0x8 ;  /* 0x000000080f0f7836 */ /* 0x000fe20000000000 */
[----:B0-----:R-:W-:-:S06]  /*24f0*/  DADD R24, R24, R22 ;  /* 0x0000000018187229 */ /* 0x001fcc0000000016 */
[----:B------:R0:W1:Y:S01]  /*2500*/  F2F.F32.F64 R17, R24 ;  /* 0x0000001800117310 */ /* 0x0000620000301000 */
[----:B------:R-:W-:Y:S05]  /*2510*/  @P4 BRA `(.L_x_48) ;  /* 0xfffffff000344947 */ /* 0x000fea000383ffff */
.L_x_31:
[----:B------:R-:W-:Y:S05]  /*2520*/  BSYNC.RECONVERGENT B2 ;  /* 0x0000000000027941 */ /* 0x000fea0003800200 */
.L_x_30:
[----:B------:R-:W-:Y:S01]  /*2530*/  ISETP.NE.AND P0, PT, R7, RZ, PT ;  /* 0x000000ff0700720c */ /* 0x000fe20003f05270 */
[----:B------:R-:W-:-:S12]  /*2540*/  BSSY.RECONVERGENT B2, `(.L_x_49) ;  /* 0x00000f0000027945 */ /* 0x000fd80003800200 */
[----:B------:R-:W-:Y:S05]  /*2550*/  @!P0 BRA `(.L_x_50) ;  /* 0x0000000c00b88947 */ /* 0x000fea0003800000 */
[----:B------:R-:W-:Y:S01]  /*2560*/  IADD3 R0, PT, PT, R7, -0x1, RZ ;  /* 0xffffffff07007810 */ /* 0x000fe20007ffe0ff */
[----:B------:R-:W-:Y:S03]  /*2570*/  BSSY.RECONVERGENT B3, `(.L_x_51) ;  /* 0x000007f000037945 */ /* 0x000fe60003800200 */
[----:B------:R-:W-:-:S13]  /*2580*/  ISETP.GE.U32.AND P0, PT, R0, 0x3, PT ;  /* 0x000000030000780c */ /* 0x000fda0003f06070 */
[----:B------:R-:W-:Y:S05]  /*2590*/  @!P0 BRA `(.L_x_52) ;  /* 0x0000000400f08947 */ /* 0x000fea0003800000 */
[----:B------:R-:W2:Y:S08]  /*25a0*/  LDC.64 R22, c[0x0][0x3b0] ;  /* 0x0000ec00ff167b82 */ /* 0x000eb00000000a00 */
[----:B------:R-:W3:Y:S08]  /*25b0*/  LDC.64 R26, c[0x0][0x400] ;  /* 0x00010000ff1a7b82 */ /* 0x000ef00000000a00 */
[----:B0-----:R-:W0:Y:S01]  /*25c0*/  LDC.64 R24, c[0x0][0x3c0] ;  /* 0x0000f000ff187b82 */ /* 0x001e220000000a00 */
[----:B--2---:R-:W-:-:S05]  /*25d0*/  IMAD.WIDE R22, R15, 0x4, R22 ;  /* 0x000000040f167825 */ /* 0x004fca00078e0216 */
[----:B------:R-:W2:Y:S01]  /*25e0*/  LDG.E R32, desc[UR6][R22.64] ;  /* 0x0000000616207981 */ /* 0x000ea2000c1e1900 */
[----:B------:R-:W-:-:S05]  /*25f0*/  IADD3 R9, PT, PT, R10, R15, RZ ;  /* 0x0000000f0a097210 */ /* 0x000fca0007ffe0ff */
[----:B---3--:R-:W-:-:S04]  /*2600*/  IMAD.WIDE R26, R9, 0x4, R26 ;  /* 0x00000004091a7825 */ /* 0x008fc800078e021a */
[----:B0-----:R-:W-:Y:S01]  /*2610*/  IMAD.WIDE R24, R15, 0x4, R24 ;  /* 0x000000040f187825 */ /* 0x001fe200078e0218 */
[----:B------:R-:W3:Y:S04]  /*2620*/  LDG.E R0, desc[UR6][R26.64] ;  /* 0x000000061a007981 */ /* 0x000ee8000c1e1900 */
[----:B------:R-:W3:Y:S01]  /*2630*/  LDG.E R9, desc[UR6][R24.64] ;  /* 0x0000000618097981 */ /* 0x000ee2000c1e1900 */
[----:B------:R-:W-:Y:S01]  /*2640*/  IMAD.MOV.U32 R28, RZ, RZ, 0x1 ;  /* 0x00000001ff1c7424 */ /* 0x000fe200078e00ff */
[----:B------:R-:W-:Y:S01]  /*2650*/  BSSY.RECONVERGENT B4, `(.L_x_53) ;  /* 0x0000014000047945 */ /* 0x000fe20003800200 */
[----:B--2---:R-:W0:Y:S08]  /*2660*/  F2F.F64.F32 R32, R32 ;  /* 0x0000002000207310 */ /* 0x004e300000201800 */
[----:B0-----:R-:W0:Y:S01]  /*2670*/  MUFU.RCP64H R29, R33 ;  /* 0x00000021001d7308 */ /* 0x001e220000001800 */
[----:B---3--:R-:W-:-:S04]  /*2680*/  FADD R0, R0, -R9 ;  /* 0x8000000900007221 */ /* 0x008fc80000000000 */
[----:B------:R-:W-:-:S06]  /*2690*/  FMUL R34, R0, R0 ;  /* 0x0000000000227220 */ /* 0x000fcc0000400000 */
[----:B------:R-:W2:Y:S01]  /*26a0*/  F2F.F64.F32 R34, R34 ;  /* 0x0000002200227310 */ /* 0x000ea20000201800 */
[----:B0-----:R-:W-:-:S08]  /*26b0*/  DFMA R30, -R32, R28, 1 ;  /* 0x3ff00000201e742b */ /* 0x001fd0000000011c */
[----:B------:R-:W-:Y:S01]  /*26c0*/  DFMA R30, R30, R30, R30 ;  /* 0x0000001e1e1e722b */ /* 0x000fe2000000001e */
[----:B--2---:R-:W-:-:S07]  /*26d0*/  FSETP.GEU.AND P1, PT, |R35|, 6.5827683646048100446e-37, PT ;  /* 0x036000002300780b */ /* 0x004fce0003f2e200 */
        /* <DEDUP_REMOVED lines=8> */
[----:B------:R-:W-:Y:S05]  /*2760*/  @P0 BRA P1, `(.L_x_54) ;  /* 0x0000000000080947 */ /* 0x000fea0000800000 */
[----:B------:R-:W-:-:S07]  /*2770*/  MOV R0, 0x2790 ;  /* 0x0000279000007802 */ /* 0x000fce0000000f00 */
[----:B-1----:R-:W-:Y:S05]  /*2780*/  CALL.REL.NOINC `($__internal_0_$__cuda_sm20_div_rn_f64_full) ;  /* 0x0000010000087944 */ /* 0x002fea0003c00000 */
.L_x_54:
[----:B------:R-:W-:Y:S05]  /*2790*/  BSYNC.RECONVERGENT B4 ;  /* 0x0000000000047941 */ /* 0x000fea0003800200 */
.L_x_53:
        /* <DEDUP_REMOVED lines=9> */
[----:B------:R-:W2:Y:S01]  /*2830*/  F2F.F64.F32 R34, R34 ;  /* 0x0000002200227310 */ /* 0x000ea20000201800 */
[----:B0-----:R-:W-:Y:S01]  /*2840*/  DFMA R30, -R32, R28, 1 ;  /* 0x3ff00000201e742b */ /* 0x001fe2000000011c */
[----:B--2---:R-:W-:-:S07]  /*2850*/  FSETP.GEU.AND P1, PT, |R35|, 6.5827683646048100446e-37, PT ;  /* 0x036000002300780b */ /* 0x004fce0003f2e200 */
[----:B------:R-:W-:-:S08]  /*2860*/  DFMA R30, R30, R30, R30 ;  /* 0x0000001e1e1e722b */ /* 0x000fd0000000001e */
[----:B------:R-:W-:-:S08]  /*2870*/  DFMA R30, R28, R30, R28 ;  /* 0x0000001e1c1e722b */ /* 0x000fd0000000001c */
[----:B------:R-:W-:-:S08]  /*2880*/  DFMA R28, -R32, R30, 1 ;  /* 0x3ff00000201c742b */ /* 0x000fd0000000011e */
[----:B------:R-:W-:Y:S01]  /*2890*/  DFMA R28, R30, R28, R30 ;  /* 0x0000001c1e1c722b */ /* 0x000fe2000000001e */
[----:B-1----:R-:W0:Y:S07]  /*28a0*/  F2F.F64.F32 R30, R17 ;  /* 0x00000011001e7310 */ /* 0x002e2e0000201800 */
        /* <DEDUP_REMOVED lines=12> */
.L_x_56:
[----:B------:R-:W-:Y:S05]  /*2970*/  BSYNC.RECONVERGENT B4 ;  /* 0x0000000000047941 */ /* 0x000fea0003800200 */
.L_x_55:
        /* <DEDUP_REMOVED lines=27> */
.L_x_58:
[----:B------:R-:W-:Y:S05]  /*2b30*/  BSYNC.RECONVERGENT B4 ;  /* 0x0000000000047941 */ /* 0x000fea0003800200 */
.L_x_57:
[----:B------:R-:W2:Y:S04]  /*2b40*/  LDG.E R32, desc[UR6][R22.64+0xc] ;  /* 0x00000c0616207981 */ /* 0x000ea8000c1e1900 */
[----:B------:R-:W3:Y:S04]  /*2b50*/  LDG.E R26, desc[UR6][R26.64+0xc] ;  /* 0x00000c061a1a7981 */ /* 0x000ee8000c1e1900 */
[----:B------:R-:W3:Y:S01]  /*2b60*/  LDG.E R25, desc[UR6][R24.64+0xc] ;  /* 0x00000c0618197981 */ /* 0x000ee2000c1e1900 */
[----:B------:R-:W-:Y:S01]  /*2b70*/  MOV R28, 0x1 ;  /* 0x00000001001c7802 */ /* 0x000fe20000000f00 */
        /* <DEDUP_REMOVED lines=23> */
[----:B------:R-:W-:Y:S01]  /*2cf0*/  IMAD.MOV.U32 R22, RZ, RZ, R50 ;  /* 0x000000ffff167224 */ /* 0x000fe200078e0032 */
[----:B------:R-:W-:-:S07]  /*2d00*/  MOV R23, R51 ;  /* 0x0000003300177202 */ /* 0x000fce0000000f00 */
.L_x_60:
[----:B------:R-:W-:Y:S05]  /*2d10*/  BSYNC.RECONVERGENT B4 ;  /* 0x0000000000047941 */ /* 0x000fea0003800200 */
.L_x_59:
[----:B------:R-:W0:Y:S01]  /*2d20*/  F2F.F64.F32 R24, R9 ;  /* 0x0000000900187310 */ /* 0x000e220000201800 */
[----:B------:R-:W-:Y:S01]  /*2d30*/  IADD3 R15, PT, PT, R15, 0x4, RZ ;  /* 0x000000040f0f7810 */ /* 0x000fe20007ffe0ff */
[----:B0-----:R-:W-:-:S06]  /*2d40*/  DADD R24, R24, R22 ;  /* 0x0000000018187229 */ /* 0x001fcc0000000016 */
[----:B------:R2:W3:Y:S05]  /*2d50*/  F2F.F32.F64 R17, R24 ;  /* 0x0000001800117310 */ /* 0x0004ea0000301000 */
.L_x_52:
[----:B------:R-:W-:Y:S05]  /*2d60*/  BSYNC.RECONVERGENT B3 ;  /* 0x0000000000037941 */ /* 0x000fea0003800200 */
.L_x_51:
[----:B------:R-:W-:-:S13]  /*2d70*/  ISETP.NE.AND P0, PT, R6, RZ, PT ;  /* 0x000000ff0600720c */ /* 0x000fda0003f05270 */
[----:B------:R-:W-:Y:S05]  /*2d80*/  @!P0 BRA `(.L_x_50) ;  /* 0x0000000400ac8947 */ /* 0x000fea0003800000 */
[----:B------:R-:W-:Y:S01]  /*2d90*/  ISETP.NE.AND P0, PT, R6, 0x1, PT ;  /* 0x000000010600780c */ /* 0x000fe20003f05270 */
[----:B------:R-:W-:-:S12]  /*2da0*/  BSSY.RECONVERGENT B3, `(.L_x_61) ;  /* 0x0000044000037945 */ /* 0x000fd80003800200 */
[----:B------:R-:W-:Y:S05]  /*2db0*/  @!P0 BRA `(.L_x_62) ;  /* 0x0000000400088947 */ /* 0x000fea0003800000 */
[----:B------:R-:W4:Y:S08]  /*2dc0*/  LDC.64 R22, c[0x0][0x3b0] ;  /* 0x0000ec00ff167b82 */ /* 0x000f300000000a00 */
[----:B------:R-:W5:Y:S08]  /*2dd0*/  LDC.64 R26, c[0x0][0x400] ;  /* 0x00010000ff1a7b82 */ /* 0x000f700000000a00 */
[----:B0-2---:R-:W0:Y:S01]  /*2de0*/  LDC.64 R24, c[0x0][0x3c0] ;  /* 0x0000f000ff187b82 */ /* 0x005e220000000a00 */
[----:B----4-:R-:W-:-:S05]  /*2df0*/  IMAD.WIDE R22, R15, 0x4, R22 ;  /* 0x000000040f167825 */ /* 0x010fca00078e0216 */
[----:B------:R-:W2:Y:S01]  /*2e00*/  LDG.E R32, desc[UR6][R22.64] ;  /* 0x0000000616207981 */ /* 0x000ea2000c1e1900 */
[----:B------:R-:W-:-:S04]  /*2e10*/  IMAD.IADD R9, R10, 0x1, R15 ;  /* 0x000000010a097824 */ /* 0x000fc800078e020f */
[----:B-----5:R-:W-:-:S05]  /*2e20*/  IMAD.WIDE R26, R9, 0x4, R26 ;  /* 0x00000004091a7825 */ /* 0x020fca00078e021a */
[----:B------:R-:W4:Y:S01]  /*2e30*/  LDG.E R0, desc[UR6][R26.64] ;  /* 0x000000061a007981 */ /* 0x000f22000c1e1900 */
[----:B0-----:R-:W-:-:S05]  /*2e40*/  IMAD.WIDE R24, R15, 0x4, R24 ;  /* 0x000000040f187825 */ /* 0x001fca00078e0218 */
[----:B------:R-:W4:Y:S01]  /*2e50*/  LDG.E R9, desc[UR6][R24.64] ;  /* 0x0000000618097981 */ /* 0x000f22000c1e1900 */
[----:B------:R-:W-:Y:S01]  /*2e60*/  MOV R28, 0x1 ;  /* 0x00000001001c7802 */ /* 0x000fe20000000f00 */
[----:B------:R-:W-:Y:S01]  /*2e70*/  BSSY.RECONVERGENT B4, `(.L_x_63) ;  /* 0x0000014000047945 */ /* 0x000fe20003800200 */
[----:B--2---:R-:W0:Y:S08]  /*2e80*/  F2F.F64.F32 R32, R32 ;  /* 0x0000002000207310 */ /* 0x004e300000201800 */
        /* <DEDUP_REMOVED lines=17> */
[----:B-1-3--:R-:W-:Y:S05]  /*2fa0*/  CALL.REL.NOINC `($__internal_0_$__cuda_sm20_div_rn_f64_full) ;  /* 0x000000f800007944 */ /* 0x00afea0003c00000 */
.L_x_64:
[----:B------:R-:W-:Y:S05]  /*2fb0*/  BSYNC.RECONVERGENT B4 ;  /* 0x0000000000047941 */ /* 0x000fea0003800200 */
.L_x_63:
[----:B------:R-:W2:Y:S04]  /*2fc0*/  LDG.E R32, desc[UR6][R22.64+0x4] ;  /* 0x0000040616207981 */ /* 0x000ea8000c1e1900 */
[----:B------:R-:W4:Y:S04]  /*2fd0*/  LDG.E R26, desc[UR6][R26.64+0x4] ;  /* 0x000004061a1a7981 */ /* 0x000f28000c1e1900 */
[----:B------:R-:W4:Y:S01]  /*2fe0*/  LDG.E R25, desc[UR6][R24.64+0x4] ;  /* 0x0000040618197981 */ /* 0x000f22000c1e1900 */
[----:B------:R-:W-:Y:S01]  /*2ff0*/  MOV R28, 0x1 ;  /* 0x00000001001c7802 */ /* 0x000fe20000000f00 */
[----:B------:R-:W-:Y:S01]  /*3000*/  BSSY.RECONVERGENT B4, `(.L_x_65) ;  /* 0x0000019000047945 */ /* 0x000fe20003800200 */
[----:B--2---:R-:W0:Y:S01]  /*3010*/  F2F.F64.F32 R32, R32 ;  /* 0x0000002000207310 */ /* 0x004e220000201800 */
[----:B----4-:R-:W-:-:S04]  /*3020*/  FADD R0, R26, -R25 ;  /* 0x800000191a007221 */ /* 0x010fc80000000000 */
[----:B------:R-:W-:-:S03]  /*3030*/  FMUL R34, R0, R0 ;  /* 0x0000000000227220 */ /* 0x000fc60000400000 */
[----:B0-----:R-:W0:Y:S08]  /*3040*/  MUFU.RCP64H R29, R33 ;  /* 0x00000021001d7308 */ /* 0x001e300000001800 */
[----:B------:R-:W2:Y:S01]  /*3050*/  F2F.F64.F32 R34, R34 ;  /* 0x0000002200227310 */ /* 0x000ea20000201800 */
[----:B0-----:R-:W-:Y:S01]  /*3060*/  DFMA R30, -R32, R28, 1 ;  /* 0x3ff00000201e742b */ /* 0x001fe2000000011c */
[----:B--2---:R-:W-:-:S07]  /*3070*/  FSETP.GEU.AND P1, PT, |R35|, 6.5827683646048100446e-37, PT ;  /* 0x036000002300780b */ /* 0x004fce0003f2e200 */
[----:B------:R-:W-:-:S08]  /*3080*/  DFMA R30, R30, R30, R30 ;  /* 0x0000001e1e1e722b */ /* 0x000fd0000000001e */
[----:B------:R-:W-:Y:S01]  /*3090*/  DFMA R30, R28, R30, R28 ;  /* 0x0000001e1c1e722b */ /* 0x000fe2000000001c */
[----:B-1-3--:R-:W0:Y:S07]  /*30a0*/  F2F.F64.F32 R28, R17 ;  /* 0x00000011001c7310 */ /* 0x00ae2e0000201800 */
[----:B------:R-:W-:-:S08]  /*30b0*/  DFMA R22, -R32, R30, 1 ;  /* 0x3ff000002016742b */ /* 0x000fd0000000011e */
[----:B------:R-:W-:Y:S02]  /*30c0*/  DFMA R22, R30, R22, R30 ;  /* 0x000000161e16722b */ /* 0x000fe4000000001e */
[----:B0-----:R-:W-:-:S06]  /*30d0*/  DADD R50, R28, R50 ;  /* 0x000000001c327229 */ /* 0x001fcc0000000032 */
[----:B------:R-:W-:Y:S01]  /*30e0*/  DMUL R24, R34, R22 ;  /* 0x0000001622187228 */ /* 0x000fe20000000000 */
[----:B------:R0:W1:Y:S07]  /*30f0*/  F2F.F32.F64 R9, R50 ;  /* 0x0000003200097310 */ /* 0x00006e0000301000 */
[----:B------:R-:W-:-:S08]  /*3100*/  DFMA R26, -R32, R24, R34 ;  /* 0x00000018201a722b */ /* 0x000fd00000000122 */
[----:B------:R-:W-:-:S10]  /*3110*/  DFMA R22, R22, R26, R24 ;  /* 0x0000001a1616722b */ /* 0x000fd40000000018 */
[----:B------:R-:W-:-:S05]  /*3120*/  FFMA R0, RZ, R33, R23 ;  /* 0x00000021ff007223 */ /* 0x000fca0000000017 */
[----:B------:R-:W-:-:S13]  /*3130*/  FSETP.GT.AND P0, PT, |R0|, 1.469367938527859385e-39, PT ;  /* 0x001000000000780b */ /* 0x000fda0003f04200 */
[----:B01----:R-:W-:Y:S05]  /*3140*/  @P0 BRA P1, `(.L_x_66) ;  /* 0x0000000000100947 */ /* 0x003fea0000800000 */
[----:B------:R-:W-:-:S07]  /*3150*/  MOV R0, 0x3170 ;  /* 0x0000317000007802 */ /* 0x000fce0000000f00 */
[----:B------:R-:W-:Y:S05]  /*3160*/  CALL.REL.NOINC `($__internal_0_$__cuda_sm20_div_rn_f64_full) ;  /* 0x000000f400907944 */ /* 0x000fea0003c00000 */
[----:B------:R-:W-:Y:S01]  /*3170*/  IMAD.MOV.U32 R22, RZ, RZ, R50 ;  /* 0x000000ffff167224 */ /* 0x000fe200078e0032 */
[----:B------:R-:W-:-:S07]  /*3180*/  MOV R23, R51 ;  /* 0x0000003300177202 */ /* 0x000fce0000000f00 */
.L_x_66:
[----:B------:R-:W-:Y:S05]  /*3190*/  BSYNC.RECONVERGENT B4 ;  /* 0x0000000000047941 */ /* 0x000fea0003800200 */
.L_x_65:
[----:B------:R-:W0:Y:S01]  /*31a0*/  F2F.F64.F32 R24, R9 ;  /* 0x0000000900187310 */ /* 0x000e220000201800 */
[----:B------:R-:W-:Y:S01]  /*31b0*/  IADD3 R15, PT, PT, R15, 0x2, RZ ;  /* 0x000000020f0f7810 */ /* 0x000fe20007ffe0ff */
[----:B0-----:R-:W-:-:S06]  /*31c0*/  DADD R24, R24, R22 ;  /* 0x0000000018187229 */ /* 0x001fcc0000000016 */
[----:B------:R4:W0:Y:S05]  /*31d0*/  F2F.F32.F64 R17, R24 ;  /* 0x0000001800117310 */ /* 0x00082a0000301000 */
.L_x_62:
[----:B------:R-:W-:Y:S05]  /*31e0*/  BSYNC.RECONVERGENT B3 ;  /* 0x0000000000037941 */ /* 0x000fea0003800200 */
.L_x_61:
[----:B------:R-:W-:-:S13]  /*31f0*/  LOP3.LUT P0, RZ, R8, 0x1, RZ, 0xc0, !PT ;  /* 0x0000000108ff7812 */ /* 0x000fda000780c0ff */
[----:B------:R-:W-:Y:S05]  /*3200*/  @!P0 BRA `(.L_x_50) ;  /* 0x00000000008c8947 */ /* 0x000fea0003800000 */
[----:B------:R-:W5:Y:S08]  /*3210*/  LDC.64 R26, c[0x0][0x3b0] ;  /* 0x0000ec00ff1a7b82 */ /* 0x000f700000000a00 */
[----:B------:R-:W1:Y:S08]  /*3220*/  LDC.64 R22, c[0x0][0x400] ;  /* 0x00010000ff167b82 */ /* 0x000e700000000a00 */
[----:B0-2-4-:R-:W0:Y:S01]  /*3230*/  LDC.64 R24, c[0x0][0x3c0] ;  /* 0x0000f000ff187b82 */ /* 0x015e220000000a00 */
[----:B-----5:R-:W-:-:S05]  /*3240*/  IMAD.WIDE R26, R15, 0x4, R26 ;  /* 0x000000040f1a7825 */ /* 0x020fca00078e021a */
[----:B------:R-:W2:Y:S01]  /*3250*/  LDG.E R32, desc[UR6][R26.64] ;  /* 0x000000061a207981 */ /* 0x000ea2000c1e1900 */
[----:B------:R-:W-:-:S04]  /*3260*/  IMAD.IADD R9, R10, 0x1, R15 ;  /* 0x000000010a097824 */ /* 0x000fc800078e020f */
[----:B-1----:R-:W-:-:S04]  /*3270*/  IMAD.WIDE R22, R9, 0x4, R22 ;  /* 0x0000000409167825 */ /* 0x002fc800078e0216 */
[----:B0-----:R-:W-:Y:S02]  /*3280*/  IMAD.WIDE R24, R15, 0x4, R24 ;  /* 0x000000040f187825 */ /* 0x001fe400078e0218 */
[----:B------:R-:W4:Y:S04]  /*3290*/  LDG.E R22, desc[UR6][R22.64] ;  /* 0x0000000616167981 */ /* 0x000f28000c1e1900 */
[----:B------:R-:W4:Y:S01]  /*32a0*/  LDG.E R25, desc[UR6][R24.64] ;  /* 0x0000000618197981 */ /* 0x000f22000c1e1900 */
[----:B------:R-:W-:Y:S01]  /*32b0*/  MOV R28, 0x1 ;  /* 0x00000001001c7802 */ /* 0x000fe20000000f00 */
[----:B------:R-:W-:Y:S01]  /*32c0*/  BSSY.RECONVERGENT B3, `(.L_x_67) ;  /* 0x0000014000037945 */ /* 0x000fe20003800200 */
[----:B--2---:R-:W0:Y:S08]  /*32d0*/  F2F.F64.F32 R32, R32 ;  /* 0x0000002000207310 */ /* 0x004e300000201800 */
[----:B0-----:R-:W0:Y:S01]  /*32e0*/  MUFU.RCP64H R29, R33 ;  /* 0x00000021001d7308 */ /* 0x001e220000001800 */
[----:B----4-:R-:W-:-:S04]  /*32f0*/  FADD R0, R22, -R25 ;  /* 0x8000001916007221 */ /* 0x010fc80000000000 */
[----:B------:R-:W-:-:S06]  /*3300*/  FMUL R34, R0, R0 ;  /* 0x0000000000227220 */ /* 0x000fcc0000400000 */
[----:B------:R-:W1:Y:S01]  /*3310*/  F2F.F64.F32 R34, R34 ;  /* 0x0000002200227310 */ /* 0x000e620000201800 */
[----:B0-----:R-:W-:-:S08]  /*3320*/  DFMA R26, -R32, R28, 1 ;  /* 0x3ff00000201a742b */ /* 0x001fd0000000011c */
[----:B------:R-:W-:Y:S01]  /*3330*/  DFMA R26, R26, R26, R26 ;  /* 0x0000001a1a1a722b */ /* 0x000fe2000000001a */
[----:B-1----:R-:W-:-:S07]  /*3340*/  FSETP.GEU.AND P1, PT, |R35|, 6.5827683646048100446e-37, PT ;  /* 0x036000002300780b */ /* 0x002fce0003f2e200 */
        /* <DEDUP_REMOVED lines=10> */
[----:B---3--:R-:W-:Y:S05]  /*33f0*/  CALL.REL.NOINC `($__internal_0_$__cuda_sm20_div_rn_f64_full) ;  /* 0x000000f000ec7944 */ /* 0x008fea0003c00000 */
.L_x_68:
[----:B------:R-:W-:Y:S05]  /*3400*/  BSYNC.RECONVERGENT B3 ;  /* 0x0000000000037941 */ /* 0x000fea0003800200 */
.L_x_67:
[----:B---3--:R-:W0:Y:S02]  /*3410*/  F2F.F64.F32 R22, R17 ;  /* 0x0000001100167310 */ /* 0x008e240000201800 */
[----:B0-----:R-:W-:-:S06]  /*3420*/  DADD R50, R22, R50 ;  /* 0x0000000016327229 */ /* 0x001fcc0000000032 */
[----:B------:R0:W1:Y:S05]  /*3430*/  F2F.F32.F64 R17, R50 ;  /* 0x0000003200117310 */ /* 0x00006a0000301000 */
.L_x_50:
[----:B------:R-:W-:Y:S05]  /*3440*/  BSYNC.RECONVERGENT B2 ;  /* 0x0000000000027941 */ /* 0x000fea0003800200 */
.L_x_49:
[----:B01-3--:R-:W-:-:S07]  /*3450*/  FMUL R17, R17, 0.5 ;  /* 0x3f00000011117820 */ /* 0x00bfce0000400000 */
.L_x_29:
[----:B------:R-:W0:Y:S01]  /*3460*/  MUFU.RCP64H R27, 1.7853975296020507812 ;  /* 0x3ffc90fd001b7908 */ /* 0x000e220000001800 */
[----:B------:R-:W-:Y:S01]  /*3470*/  HFMA2 R26, -RZ, RZ, 0, 0 ;  /* 0x00000000ff1a7431 */ /* 0x000fe200000001ff */
[----:B------:R-:W-:Y:S01]  /*3480*/  MOV R22, 0xaa22168c ;  /* 0xaa22168c00167802 */ /* 0x000fe20000000f00 */
[----:B------:R-:W-:Y:S01]  /*3490*/  IMAD.MOV.U32 R23, RZ, RZ, 0x3ffc90fd ;  /* 0x3ffc90fdff177424 */ /* 0x000fe200078e00ff */
[----:B------:R-:W-:Y:S01]  /*34a0*/  UMOV UR4, 0xaeef4ba0 ;  /* 0xaeef4ba000047882 */ /* 0x000fe20000000000 */
[----:B------:R-:W-:Y:S01]  /*34b0*/  UMOV UR5, 0x3fcb7812 ;  /* 0x3fcb781200057882 */ /* 0x000fe20000000000 */
[----:B------:R-:W-:Y:S01]  /*34c0*/  MOV R28, 0x8b7a8b04 ;  /* 0x8b7a8b04001c7802 */ /* 0x000fe20000000f00 */
[----:B------:R-:W-:Y:S01]  /*34d0*/  IMAD.MOV.U32 R29, RZ, RZ, 0x3ed0ee25 ;  /* 0x3ed0ee25ff1d7424 */ /* 0x000fe200078e00ff */
[----:B------:R-:W-:Y:S01]  /*34e0*/  UMOV UR8, 0x3ae80f1e ;  /* 0x3ae80f1e00087882 */ /* 0x000fe20000000000 */
[----:B------:R-:W-:Y:S01]  /*34f0*/  UMOV UR9, 0x3eb1380b ;  /* 0x3eb1380b00097882 */ /* 0x000fe20000000000 */
[----:B------:R-:W-:Y:S01]  /*3500*/  HFMA2 R35, -RZ, RZ, 1.974609375, 0.0977783203125 ;  /* 0x3fe62e42ff237431 */ /* 0x000fe200000001ff */
[----:B------:R-:W-:Y:S01]  /*3510*/  MOV R34, 0xfefa39ef ;  /* 0xfefa39ef00227802 */ /* 0x000fe20000000f00 */
[----:B------:R-:W-:Y:S01]  /*3520*/  UMOV UR10, 0x0 ;  /* 0x00000000000a7882 */ /* 0x000fe20000000000 */
[----:B------:R-:W-:Y:S01]  /*3530*/  UMOV UR11, 0x40080000 ;  /* 0x40080000000b7882 */ /* 0x000fe20000000000 */
[----:B------:R-:W-:Y:S01]  /*3540*/  FADD R17, R12, -R17 ;  /* 0x800000110c117221 */ /* 0x000fe20000000000 */
[----:B0-----:R-:W-:-:S08]  /*3550*/  DFMA R22, R26, -R22, 1 ;  /* 0x3ff000001a16742b */ /* 0x001fd00000000816 */
[----:B------:R-:W-:-:S08]  /*3560*/  DFMA R22, R22, R22, R22 ;  /* 0x000000161616722b */ /* 0x000fd00000000016 */
[----:B------:R-:W-:-:S08]  /*3570*/  DFMA R26, R26, R22, R26 ;  /* 0x000000161a1a722b */ /* 0x000fd0000000001a */
[----:B------:R-:W-:-:S08]  /*3580*/  DMUL R22, R26, -UR4 ;  /* 0x800000041a167c28 */ /* 0x000fd00008000000 */
[----:B------:R-:W-:-:S08]  /*3590*/  DFMA R22, R26, -UR4, R22 ;  /* 0x800000041a167c2b */ /* 0x000fd00008000016 */
[C---:B--2-4-:R-:W-:Y:S02]  /*35a0*/  DMUL R24, R22.reuse, R22 ;  /* 0x0000001616187228 */ /* 0x054fe40000000000 */
[----:B------:R-:W-:-:S06]  /*35b0*/  DADD R30, -R22, -UR4 ;  /* 0x80000004161e7e29 */ /* 0x000fcc0008000100 */
[----:B------:R-:W-:Y:S01]  /*35c0*/  DFMA R28, R24, UR8, R28 ;  /* 0x00000008181c7c2b */ /* 0x000fe2000800001c */
[----:B------:R-:W-:Y:S01]  /*35d0*/  UMOV UR8, 0x9f02676f ;  /* 0x9f02676f00087882 */ /* 0x000fe20000000000 */
[----:B------:R-:W-:Y:S01]  /*35e0*/  UMOV UR9, 0x3ef3b266 ;  /* 0x3ef3b26600097882 */ /* 0x000fe20000000000 */
[----:B------:R-:W-:-:S05]  /*35f0*/  DADD R32, R30, R30 ;  /* 0x000000001e207229 */ /* 0x000fca000000001e */
[----:B------:R-:W-:Y:S01]  /*3600*/  DFMA R28, R24, R28, UR8 ;  /* 0x00000008181c7e2b */ /* 0x000fe2000800001c */
[----:B------:R-:W-:Y:S01]  /*3610*/  UMOV UR8, 0xa9ab0956 ;  /* 0xa9ab095600087882 */ /* 0x000fe20000000000 */
[----:B------:R-:W-:Y:S01]  /*3620*/  UMOV UR9, 0x3f1745cb ;  /* 0x3f1745cb00097882 */ /* 0x000fe20000000000 */
[----:B------:R-:W-:Y:S01]  /*3630*/  DFMA R32, -R22, -UR4, R32 ;  /* 0x8000000416207c2b */ /* 0x000fe20008000120 */
[----:B------:R-:W0:Y:S04]  /*3640*/  LDCU UR4, c[0x0][0x384] ;  /* 0x00007080ff0477ac */ /* 0x000e280008000800 */
[----:B------:R-:W-:Y:S01]  /*3650*/  DFMA R28, R24, R28, UR8 ;  /* 0x00000008181c7e2b */ /* 0x000fe2000800001c */
[----:B------:R-:W-:Y:S01]  /*3660*/  UMOV UR8, 0x2d1b5154 ;  /* 0x2d1b515400087882 */ /* 0x000fe20000000000 */
[----:B------:R-:W-:Y:S01]  /*3670*/  UMOV UR9, 0x3f3c71c7 ;  /* 0x3f3c71c700097882 */ /* 0x000fe20000000000 */
[----:B------:R-:W-:-:S05]  /*3680*/  DMUL R32, R26, R32 ;  /* 0x000000201a207228 */ /* 0x000fca0000000000 */
[----:B------:R-:W-:Y:S01]  /*3690*/  DFMA R28, R24, R28, UR8 ;  /* 0x00000008181c7e2b */ /* 0x000fe2000800001c */
[----:B------:R-:W-:Y:S01]  /*36a0*/  UMOV UR8, 0x923be72d ;  /* 0x923be72d00087882 */ /* 0x000fe20000000000 */
[----:B------:R-:W-:Y:S01]  /*36b0*/  UMOV UR9, 0x3f624924 ;  /* 0x3f62492400097882 */ /* 0x000fe20000000000 */
[----:B0-----:R-:W-:-:S05]  /*36c0*/  MOV R15, UR4 ;  /* 0x00000004000f7c02 */ /* 0x001fca0008000f00 */
[----:B------:R-:W-:Y:S01]  /*36d0*/  DFMA R28, R24, R28, UR8 ;  /* 0x00000008181c7e2b */ /* 0x000fe2000800001c */
[----:B------:R-:W-:Y:S01]  /*36e0*/  UMOV UR8, 0x9999a3c4 ;  /* 0x9999a3c400087882 */ /* 0x000fe20000000000 */
[----:B------:R-:W-:Y:S01]  /*36f0*/  UMOV UR9, 0x3f899999 ;  /* 0x3f89999900097882 */ /* 0x000fe20000000000 */
[----:B------:R-:W-:-:S05]  /*3700*/  IMAD.IADD R16, R16, 0x1, R15 ;  /* 0x0000000110107824 */ /* 0x000fca00078e020f */
[----:B------:R-:W-:Y:S01]  /*3710*/  DFMA R30, R24, R28, UR8 ;  /* 0x00000008181e7e2b */ /* 0x000fe2000800001c */
[----:B------:R-:W-:Y:S01]  /*3720*/  UMOV UR8, 0x55555554 ;  /* 0x5555555400087882 */ /* 0x000fe20000000000 */
[----:B------:R-:W-:Y:S01]  /*3730*/  UMOV UR9, 0x3fb55555 ;  /* 0x3fb5555500097882 */ /* 0x000fe20000000000 */
[----:B------:R-:W-:Y:S01]  /*3740*/  DFMA R28, R34, UR10, R22 ;  /* 0x0000000a221c7c2b */ /* 0x000fe20008000016 */
[----:B------:R-:W-:-:S04]  /*3750*/  ISETP.GE.AND P1, PT, R16, R11, PT ;  /* 0x0000000b1000720c */ /* 0x000fc80003f26270 */
[----:B------:R-:W-:-:S03]  /*3760*/  DFMA R30, R24, R30, UR8 ;  /* 0x00000008181e7e2b */ /* 0x000fc6000800001e */
[----:B------:R-:W-:-:S05]  /*3770*/  DFMA R34, -R34, 3, R28 ;  /* 0x400800002222782b */ /* 0x000fca000000011c */
[----:B------:R-:W-:-:S03]  /*3780*/  DMUL R30, R24, R30 ;  /* 0x0000001e181e7228 */ /* 0x000fc60000000000 */
[----:B------:R-:W-:-:S05]  /*3790*/  DADD R34, -R22, R34 ;  /* 0x0000000016227229 */ /* 0x000fca0000000122 */
[----:B------:R-:W-:Y:S01]  /*37a0*/  DFMA R30, R22, R30, R32 ;  /* 0x0000001e161e722b */ /* 0x000fe20000000020 */
[----:B------:R-:W-:Y:S01]  /*37b0*/  IMAD.MOV.U32 R22, RZ, RZ, 0x3b39803f ;  /* 0x3b39803fff167424 */ /* 0x000fe200078e00ff */
[----:B------:R-:W-:-:S06]  /*37c0*/  MOV R23, 0x3c7abc9e ;  /* 0x3c7abc9e00177802 */ /* 0x000fcc0000000f00 */
[----:B------:R-:W-:-:S08]  /*37d0*/  DADD R30, R30, -R34 ;  /* 0x000000001e1e7229 */ /* 0x000fd00000000822 */
[----:B------:R-:W-:-:S08]  /*37e0*/  DFMA R30, R22, UR10, R30 ;  /* 0x0000000a161e7c2b */ /* 0x000fd0000800001e */
[----:B------:R-:W-:-:S08]  /*37f0*/  DADD R30, R28, R30 ;  /* 0x000000001c1e7229 */ /* 0x000fd0000000001e */
[----:B------:R-:W-:-:S10]  /*3800*/  DMUL R30, R20, R30 ;  /* 0x0000001e141e7228 */ /* 0x000fd40000000000 */
[----:B------:R-:W0:Y:S02]  /*3810*/  F2F.F32.F64 R30, R30 ;  /* 0x0000001e001e7310 */ /* 0x000e240000301000 */
[----:B0-----:R-:W-:-:S05]  /*3820*/  FADD R17, R30, R17 ;  /* 0x000000111e117221 */ /* 0x001fca0000000000 */
[----:B------:R-:W-:-:S04]  /*3830*/  FSETP.NAN.AND P0, PT, |R17|, |R17|, PT ;  /* 0x400000111100720b */ /* 0x000fc80003f08200 */
[----:B------:R-:W-:-:S05]  /*3840*/  FSEL R17, R17, -9.99999998050644787200e+18, !P0 ;  /* 0xdf0ac72311117808 */ /* 0x000fca0004000000 */
[----:B------:R-:W-:Y:S01]  /*3850*/  FADD R18, R17, R18 ;  /* 0x0000001211127221 */ /* 0x000fe20000000000 */
[----:B------:R-:W-:Y:S06]  /*3860*/  @!P1 BRA `(.L_x_69) ;  /* 0xffffffdc002c9947 */ /* 0x000fec000383ffff */
[----:B------:R-:W-:Y:S05]  /*3870*/  BSYNC.RECONVERGENT B1 ;  /* 0x0000000000017941 */ /* 0x000fea0003800200 */
.L_x_28:
[----:B------:R-:W-:Y:S05]  /*3880*/  BRA `(.L_x_27) ;  /* 0x0000003400687947 */ /* 0x000fea0003800000 */
.L_x_16:
[----:B------:R-:W1:Y:S02]  /*3890*/  LDCU UR4, c[0x0][0x38c] ;  /* 0x00007180ff0477ac */ /* 0x000e640008000800 */
[----:B-1----:R-:W-:Y:S02]  /*38a0*/  IMAD R0, R15, UR4, RZ ;  /* 0x000000040f007c24 */ /* 0x002fe4000f8e02ff */
[----:B------:R-:W-:Y:S02]  /*38b0*/  IMAD R16, R3, UR4, RZ ;  /* 0x0000000403107c24 */ /* 0x000fe4000f8e02ff */
[----:B------:R-:W-:Y:S01]  /*38c0*/  IMAD R17, R4, UR4, RZ ;  /* 0x0000000404117c24 */ /* 0x000fe2000f8e02ff */
[----:B------:R-:W-:-:S13]  /*38d0*/  ISETP.GE.AND P2, PT, R0, 0x1, PT ;  /* 0x000000010000780c */ /* 0x000fda0003f46270 */
[----:B------:R-:W-:Y:S05]  /*38e0*/  @!P2 BRA `(.L_x_70) ;  /* 0x000000080000a947 */ /* 0x000fea0003800000 */
[C---:B------:R-:W-:Y:S01]  /*38f0*/  VIADDMNMX R5, R16.reuse, 0x1, R17, !PT ;  /* 0x0000000110057846 */ /* 0x040fe20007800111 */
[----:B------:R-:W-:Y:S03]  /*3900*/  BSSY.RECONVERGENT B0, `(.L_x_71) ;  /* 0x0000015000007945 */ /* 0x000fe60003800200 */
[CC--:B------:R-:W-:Y:S02]  /*3910*/  IADD3 R0, PT, PT, -R16.reuse, R5.reuse, RZ ;  /* 0x0000000510007210 */ /* 0x0c0fe40007ffe1ff */
[----:B------:R-:W-:Y:S02]  /*3920*/  IADD3 R5, PT, PT, R16, -R5, RZ ;  /* 0x8000000510057210 */ /* 0x000fe40007ffe0ff */
[----:B0-----:R-:W-:Y:S01]  /*3930*/  LOP3.LUT P0, R13, R0, 0x3, RZ, 0xc0, !PT ;  /* 0x00000003000d7812 */ /* 0x001fe2000780c0ff */
[----:B------:R-:W-:Y:S01]  /*3940*/  IMAD.MOV.U32 R0, RZ, RZ, R16 ;  /* 0x000000ffff007224 */ /* 0x000fe200078e0010 */
[----:B------:R-:W-:-:S11]  /*3950*/  ISETP.GT.U32.AND P3, PT, R5, -0x4, PT ;  /* 0xfffffffc0500780c */ /* 0x000fd60003f64070 */
[----:B------:R-:W-:Y:S05]  /*3960*/  @!P0 BRA `(.L_x_72) ;  /* 0x0000000000388947 */ /* 0x000fea0003800000 */
[----:B------:R-:W0:Y:S01]  /*3970*/  S2R R5, SR_CgaCtaId ;  /* 0x0000000000057919 */ /* 0x000e220000008800 */
[----:B------:R-:W1:Y:S01]  /*3980*/  LDC.64 R8, c[0x0][0x400] ;  /* 0x00010000ff087b82 */ /* 0x000e620000000a00 */
[----:B------:R-:W-:Y:S02]  /*3990*/  MOV R0, 0x400 ;  /* 0x0000040000007802 */ /* 0x000fe40000000f00 */
[----:B------:R-:W-:Y:S02]  /*39a0*/  MOV R10, RZ ;  /* 0x000000ff000a7202 */ /* 0x000fe40000000f00 */
[----:B0-----:R-:W-:Y:S02]  /*39b0*/  LEA R5, R5, R0, 0x18 ;  /* 0x0000000005057211 */ /* 0x001fe400078ec0ff */
[----:B------:R-:W-:-:S07]  /*39c0*/  MOV R0, R16 ;  /* 0x0000001000007202 */ /* 0x000fce0000000f00 */
.L_x_73:
[----:B01----:R-:W-:-:S06]  /*39d0*/  IMAD.WIDE R6, R0, 0x4, R8 ;  /* 0x0000000400067825 */ /* 0x003fcc00078e0208 */
[----:B------:R-:W2:Y:S01]  /*39e0*/  LDG.E R6, desc[UR6][R6.64] ;  /* 0x0000000606067981 */ /* 0x000ea2000c1e1900 */
[----:B------:R-:W-:Y:S01]  /*39f0*/  IMAD R11, R0, 0x4, R5 ;  /* 0x00000004000b7824 */ /* 0x000fe200078e0205 */
[----:B------:R-:W-:Y:S02]  /*3a00*/  IADD3 R10, PT, PT, R10, 0x1, RZ ;  /* 0x000000010a0a7810 */ /* 0x000fe40007ffe0ff */
[----:B------:R-:W-:Y:S02]  /*3a10*/  IADD3 R0, PT, PT, R0, 0x1, RZ ;  /* 0x0000000100007810 */ /* 0x000fe40007ffe0ff */
[----:B------:R-:W-:Y:S01]  /*3a20*/  ISETP.NE.AND P0, PT, R10, R13, PT ;  /* 0x0000000d0a00720c */ /* 0x000fe20003f05270 */
[----:B--2---:R0:W-:-:S12]  /*3a30*/  STS [R11], R6 ;  /* 0x000000060b007388 */ /* 0x0041d80000000800 */
[----:B------:R-:W-:Y:S05]  /*3a40*/  @P0 BRA `(.L_x_73) ;  /* 0xfffffffc00e00947 */ /* 0x000fea000383ffff */
.L_x_72:
[----:B------:R-:W-:Y:S05]  /*3a50*/  BSYNC.RECONVERGENT B0 ;  /* 0x0000000000007941 */ /* 0x000fea0003800200 */
.L_x_71:
[----:B------:R-:W-:Y:S04]  /*3a60*/  BSSY.RECONVERGENT B0, `(.L_x_70) ;  /* 0x0000068000007945 */ /* 0x000fe80003800200 */
[----:B------:R-:W-:Y:S05]  /*3a70*/  @P3 BRA `(.L_x_74) ;  /* 0x0000000400983947 */ /* 0x000fea0003800000 */
[----:B------:R-:W-:Y:S01]  /*3a80*/  IMAD.IADD R5, R17, 0x1, -R0 ;  /* 0x0000000111057824 */ /* 0x000fe200078e0a00 */
[----:B------:R-:W-:Y:S01]  /*3a90*/  BSSY.RECONVERGENT B1, `(.L_x_75) ;  /* 0x0000035000017945 */ /* 0x000fe20003800200 */
[----:B------:R-:W-:-:S03]  /*3aa0*/  PLOP3.LUT P0, PT, PT, PT, PT, 0x80, 0x8 ;  /* 0x000000000008781c */ /* 0x000fc60003f0f070 */
[----:B------:R-:W-:-:S13]  /*3ab0*/  ISETP.GT.AND P3, PT, R5, 0xc, PT ;  /* 0x0000000c0500780c */ /* 0x000fda0003f64270 */
[----:B------:R-:W-:Y:S05]  /*3ac0*/  @!P3 BRA `(.L_x_76) ;  /* 0x0000000000c4b947 */ /* 0x000fea0003800000 */
[----:B0-----:R-:W0:Y:S01]  /*3ad0*/  S2R R6, SR_CgaCtaId ;  /* 0x0000000000067919 */ /* 0x001e220000008800 */
[----:B------:R-:W-:Y:S02]  /*3ae0*/  MOV R5, 0x400 ;  /* 0x0000040000057802 */ /* 0x000fe40000000f00 */
[----:B------:R-:W-:Y:S02]  /*3af0*/  PLOP3.LUT P0, PT, PT, PT, PT, 0x8, 0x80 ;  /* 0x000000000080781c */ /* 0x000fe40003f0e170 */
[----:B------:R-:W-:Y:S02]  /*3b00*/  IADD3 R31, PT, PT, R17, -0xc, RZ ;  /* 0xfffffff4111f7810 */ /* 0x000fe40007ffe0ff */
[----:B0-----:R-:W-:-:S09]  /*3b10*/  LEA R33, R6, R5, 0x18 ;  /* 0x0000000506217211 */ /* 0x001fd200078ec0ff */
.L_x_77:
[----:B------:R-:W0:Y:S01]  /*3b20*/  LDC.64 R10, c[0x0][0x400] ;  /* 0x00010000ff0a7b82 */ /* 0x000e220000000a00 */
[C---:B------:R-:W-:Y:S01]  /*3b30*/  IADD3 R7, PT, PT, R0.reuse, 0x4, RZ ;  /* 0x0000000400077810 */ /* 0x040fe20007ffe0ff */
[C---:B------:R-:W-:Y:S01]  /*3b40*/  VIADD R9, R0.reuse, 0x8 ;  /* 0x0000000800097836 */ /* 0x040fe20000000000 */
[C---:B-1----:R-:W-:Y:S01]  /*3b50*/  IADD3 R5, PT, PT, R0.reuse, 0xc, RZ ;  /* 0x0000000c00057810 */ /* 0x042fe20007ffe0ff */
[----:B0-----:R-:W-:-:S04]  /*3b60*/  IMAD.WIDE R12, R0, 0x4, R10 ;  /* 0x00000004000c7825 */ /* 0x001fc800078e020a */
[--C-:B------:R-:W-:Y:S01]  /*3b70*/  IMAD.WIDE R6, R7, 0x4, R10.reuse ;  /* 0x0000000407067825 */ /* 0x100fe200078e020a */
[----:B------:R-:W2:Y:S03]  /*3b80*/  LDG.E R14, desc[UR6][R12.64+0x4] ;  /* 0x000004060c0e7981 */ /* 0x000ea6000c1e1900 */
[--C-:B------:R-:W-:Y:S01]  /*3b90*/  IMAD.WIDE R8, R9, 0x4, R10.reuse ;  /* 0x0000000409087825 */ /* 0x100fe200078e020a */
[----:B------:R-:W3:Y:S03]  /*3ba0*/  LDG.E R18, desc[UR6][R12.64+0x8] ;  /* 0x000008060c127981 */ /* 0x000ee6000c1e1900 */
[----:B------:R-:W-:Y:S01]  /*3bb0*/  IMAD.WIDE R10, R5, 0x4, R10 ;  /* 0x00000004050a7825 */ /* 0x000fe200078e020a */
        /* <DEDUP_REMOVED lines=14> */
[C---:B------:R-:W-:Y:S01]  /*3ca0*/  LEA R30, R0.reuse, R33, 0x2 ;  /* 0x00000021001e7211 */ /* 0x040fe200078e10ff */
[----:B------:R-:W-:-:S05]  /*3cb0*/  VIADD R0, R0, 0x10 ;  /* 0x0000001000007836 */ /* 0x000fca0000000000 */
[----:B------:R-:W-:Y:S01]  /*3cc0*/  ISETP.GE.AND P3, PT, R0, R31, PT ;  /* 0x0000001f0000720c */ /* 0x000fe20003f66270 */
[----:B--2---:R1:W-:Y:S04]  /*3cd0*/  STS [R30+0x4], R14 ;  /* 0x0000040e1e007388 */ /* 0x0043e80000000800 */
[----:B---3--:R1:W-:Y:S04]  /*3ce0*/  STS [R30+0x8], R18 ;  /* 0x000008121e007388 */ /* 0x0083e80000000800 */
[----:B----4-:R1:W-:Y:S04]  /*3cf0*/  STS [R30+0xc], R19 ;  /* 0x00000c131e007388 */ /* 0x0103e80000000800 */
[----:B-----5:R1:W-:Y:S04]  /*3d00*/  STS [R30], R5 ;  /* 0x000000051e007388 */ /* 0x0203e80000000800 */
[----:B------:R1:W-:Y:S04]  /*3d10*/  STS [R30+0x10], R20 ;  /* 0x000010141e007388 */ /* 0x0003e80000000800 */
        /* <DEDUP_REMOVED lines=10> */
[----:B------:R1:W-:Y:S01]  /*3dc0*/  STS [R30+0x3c], R13 ;  /* 0x00003c0d1e007388 */ /* 0x0003e20000000800 */
[----:B------:R-:W-:Y:S05]  /*3dd0*/  @!P3 BRA `(.L_x_77) ;  /* 0xfffffffc0050b947 */ /* 0x000fea000383ffff */
.L_x_76:
[----:B------:R-:W-:Y:S05]  /*3de0*/  BSYNC.RECONVERGENT B1 ;  /* 0x0000000000017941 */ /* 0x000fea0003800200 */
.L_x_75:
[----:B-1----:R-:W-:Y:S01]  /*3df0*/  IADD3 R5, PT, PT, R17, -R0, RZ ;  /* 0x8000000011057210 */ /* 0x002fe20007ffe0ff */
[----:B------:R-:W-:Y:S03]  /*3e00*/  BSSY.RECONVERGENT B1, `(.L_x_78) ;  /* 0x000001d000017945 */ /* 0x000fe60003800200 */
[----:B------:R-:W-:-:S13]  /*3e10*/  ISETP.GT.AND P3, PT, R5, 0x4, PT ;  /* 0x000000040500780c */ /* 0x000fda0003f64270 */
[----:B------:R-:W-:Y:S05]  /*3e20*/  @!P3 BRA `(.L_x_79) ;  /* 0x000000000068b947 */ /* 0x000fea0003800000 */
[----:B------:R-:W0:Y:S01]  /*3e30*/  LDC.64 R8, c[0x0][0x400] ;  /* 0x00010000ff087b82 */ /* 0x000e220000000a00 */
[C---:B------:R-:W-:Y:S01]  /*3e40*/  IADD3 R5, PT, PT, R0.reuse, 0x4, RZ ;  /* 0x0000000400057810 */ /* 0x040fe20007ffe0ff */
[----:B0-----:R-:W-:-:S04]  /*3e50*/  IMAD.WIDE R6, R0, 0x4, R8 ;  /* 0x0000000400067825 */ /* 0x001fc800078e0208 */
[----:B------:R-:W-:Y:S01]  /*3e60*/  IMAD.WIDE R8, R5, 0x4, R8 ;  /* 0x0000000405087825 */ /* 0x000fe200078e0208 */
        /* <DEDUP_REMOVED lines=8> */
[----:B------:R-:W0:Y:S01]  /*3ef0*/  S2UR UR5, SR_CgaCtaId ;  /* 0x00000000000579c3 */ /* 0x000e220000008800 */
[----:B------:R-:W-:-:S02]  /*3f00*/  UMOV UR4, 0x400 ;  /* 0x0000040000047882 */ /* 0x000fc40000000000 */
[----:B0-----:R-:W-:-:S06]  /*3f10*/  ULEA UR4, UR5, UR4, 0x18 ;  /* 0x0000000405047291 */ /* 0x001fcc000f8ec0ff */
[C---:B------:R-:W-:Y:S01]  /*3f20*/  LEA R10, R0.reuse, UR4, 0x2 ;  /* 0x00000004000a7c11 */ /* 0x040fe2000f8e10ff */
[----:B------:R-:W-:Y:S01]  /*3f30*/  VIADD R0, R0, 0x8 ;  /* 0x0000000800007836 */ /* 0x000fe20000000000 */
[----:B------:R-:W-:-:S03]  /*3f40*/  PLOP3.LUT P0, PT, PT, PT, PT, 0x8, 0x80 ;  /* 0x000000000080781c */ /* 0x000fc60003f0e170 */
[----:B--2---:R1:W-:Y:S04]  /*3f50*/  STS [R10+0x4], R11 ;  /* 0x0000040b0a007388 */ /* 0x0043e80000000800 */
[----:B---3--:R1:W-:Y:S04]  /*3f60*/  STS [R10], R5 ;  /* 0x000000050a007388 */ /* 0x0083e80000000800 */
[----:B----4-:R1:W-:Y:S04]  /*3f70*/  STS [R10+0x8], R13 ;  /* 0x0000080d0a007388 */ /* 0x0103e80000000800 */
[----:B-----5:R1:W-:Y:S04]  /*3f80*/  STS [R10+0xc], R19 ;  /* 0x00000c130a007388 */ /* 0x0203e80000000800 */
[----:B------:R1:W-:Y:S04]  /*3f90*/  STS [R10+0x10], R21 ;  /* 0x000010150a007388 */ /* 0x0003e80000000800 */
[----:B------:R1:W-:Y:S04]  /*3fa0*/  STS [R10+0x14], R23 ;  /* 0x000014170a007388 */ /* 0x0003e80000000800 */
[----:B------:R1:W-:Y:S04]  /*3fb0*/  STS [R10+0x18], R25 ;  /* 0x000018190a007388 */ /* 0x0003e80000000800 */
[----:B------:R1:W-:Y:S02]  /*3fc0*/  STS [R10+0x1c], R27 ;  /* 0x00001c1b0a007388 */ /* 0x0003e40000000800 */
.L_x_79:
[----:B------:R-:W-:Y:S05]  /*3fd0*/  BSYNC.RECONVERGENT B1 ;  /* 0x0000000000017941 */ /* 0x000fea0003800200 */
.L_x_78:
[----:B------:R-:W-:-:S13]  /*3fe0*/  ISETP.LT.OR P0, PT, R0, R17, P0 ;  /* 0x000000110000720c */ /* 0x000fda0000701670 */
[----:B------:R-:W-:Y:S05]  /*3ff0*/  @!P0 BRA `(.L_x_74) ;  /* 0x0000000000388947 */ /* 0x000fea0003800000 */
[----:B0-----:R-:W0:Y:S02]  /*4000*/  LDC.64 R6, c[0x0][0x400] ;  /* 0x00010000ff067b82 */ /* 0x001e240000000a00 */
[----:B0-----:R-:W-:-:S05]  /*4010*/  IMAD.WIDE R6, R0, 0x4, R6 ;  /* 0x0000000400067825 */ /* 0x001fca00078e0206 */
[----:B-1----:R-:W2:Y:S04]  /*4020*/  LDG.E R5, desc[UR6][R6.64] ;  /* 0x0000000606057981 */ /* 0x002ea8000c1e1900 */
[----:B------:R-:W3:Y:S04]  /*4030*/  LDG.E R9, desc[UR6][R6.64+0x4] ;  /* 0x0000040606097981 */ /* 0x000ee8000c1e1900 */
[----:B------:R-:W4:Y:S04]  /*4040*/  LDG.E R11, desc[UR6][R6.64+0x8] ;  /* 0x00000806060b7981 */ /* 0x000f28000c1e1900 */
[----:B------:R-:W5:Y:S01]  /*4050*/  LDG.E R13, desc[UR6][R6.64+0xc] ;  /* 0x00000c06060d7981 */ /* 0x000f62000c1e1900 */
[----:B------:R-:W0:Y:S01]  /*4060*/  S2UR UR5, SR_CgaCtaId ;  /* 0x00000000000579c3 */ /* 0x000e220000008800 */
[----:B------:R-:W-:-:S02]  /*4070*/  UMOV UR4, 0x400 ;  /* 0x0000040000047882 */ /* 0x000fc40000000000 */
[----:B0-----:R-:W-:-:S06]  /*4080*/  ULEA UR4, UR5, UR4, 0x18 ;  /* 0x0000000405047291 */ /* 0x001fcc000f8ec0ff */
[----:B------:R-:W-:-:S05]  /*4090*/  LEA R0, R0, UR4, 0x2 ;  /* 0x0000000400007c11 */ /* 0x000fca000f8e10ff */
[----:B--2---:R2:W-:Y:S04]  /*40a0*/  STS [R0], R5 ;  /* 0x0000000500007388 */ /* 0x0045e80000000800 */
[----:B---3--:R2:W-:Y:S04]  /*40b0*/  STS [R0+0x4], R9 ;  /* 0x0000040900007388 */ /* 0x0085e80000000800 */
[----:B----4-:R2:W-:Y:S04]  /*40c0*/  STS [R0+0x8], R11 ;  /* 0x0000080b00007388 */ /* 0x0105e80000000800 */
[----:B-----5:R2:W-:Y:S02]  /*40d0*/  STS [R0+0xc], R13 ;  /* 0x00000c0d00007388 */ /* 0x0205e40000000800 */
.L_x_74:
[----:B------:R-:W-:Y:S05]  /*40e0*/  BSYNC.RECONVERGENT B0 ;  /* 0x0000000000007941 */ /* 0x000fea0003800200 */
.L_x_70:
[----:B01----:R-:W-:Y:S01]  /*40f0*/  HFMA2 R10, -RZ, RZ, 1.875, 0 ;  /* 0x3f800000ff0a7431 */ /* 0x003fe200000001ff */
[----:B------:R-:W-:Y:S06]  /*4100*/  @!P1 BRA `(.L_x_80) ;  /* 0x0000000400b49947 */ /* 0x000fec0003800000 */
[C---:B--2---:R-:W-:Y:S01]  /*4110*/  VIADDMNMX R0, R3.reuse, 0x1, R4, !PT ;  /* 0x0000000103007846 */ /* 0x044fe20007800104 */
[----:B------:R-:W-:Y:S01]  /*4120*/  BSSY.RECONVERGENT B0, `(.L_x_81) ;  /* 0x0000033000007945 */ /* 0x000fe20003800200 */
[----:B------:R-:W-:Y:S02]  /*4130*/  MOV R10, 0x3f800000 ;  /* 0x3f800000000a7802 */ /* 0x000fe40000000f00 */
[C---:B------:R-:W-:Y:S01]  /*4140*/  IADD3 R5, PT, PT, -R3.reuse, R0, RZ ;  /* 0x0000000003057210 */ /* 0x040fe20007ffe1ff */
[----:B------:R-:W-:-:S03]  /*4150*/  IMAD.IADD R0, R3, 0x1, -R0 ;  /* 0x0000000103007824 */ /* 0x000fc600078e0a00 */
[----:B------:R-:W-:Y:S02]  /*4160*/  LOP3.LUT R13, R5, 0xf, RZ, 0xc0, !PT ;  /* 0x0000000f050d7812 */ /* 0x000fe400078ec0ff */
[----:B------:R-:W-:Y:S02]  /*4170*/  ISETP.GT.U32.AND P0, PT, R0, -0x10, PT ;  /* 0xfffffff00000780c */ /* 0x000fe40003f04070 */
[----:B------:R-:W-:Y:S02]  /*4180*/  ISETP.NE.AND P1, PT, R13, RZ, PT ;  /* 0x000000ff0d00720c */ /* 0x000fe40003f25270 */
[----:B------:R-:W-:-:S09]  /*4190*/  MOV R0, R3 ;  /* 0x0000000300007202 */ /* 0x000fd20000000f00 */
[----:B------:R-:W-:Y:S05]  /*41a0*/  @P0 BRA `(.L_x_82) ;  /* 0x0000000000a80947 */ /* 0x000fea0003800000 */
[----:B------:R-:W-:Y:S01]  /*41b0*/  LOP3.LUT R11, R5, 0xfffffff0, RZ, 0xc0, !PT ;  /* 0xfffffff0050b7812 */ /* 0x000fe200078ec0ff */
[----:B------:R-:W-:Y:S01]  /*41c0*/  IMAD.MOV.U32 R8, RZ, RZ, RZ ;  /* 0x000000ffff087224 */ /* 0x000fe200078e00ff */
[----:B------:R-:W-:Y:S02]  /*41d0*/  MOV R10, 0x3f800000 ;  /* 0x3f800000000a7802 */ /* 0x000fe40000000f00 */
[----:B------:R-:W-:-:S07]  /*41e0*/  MOV R0, R3 ;  /* 0x0000000300007202 */ /* 0x000fce0000000f00 */
.L_x_83:
        /* <DEDUP_REMOVED lines=18> */
[----:B------:R-:W-:Y:S01]  /*4310*/  VIADD R8, R8, 0x10 ;  /* 0x0000001008087836 */ /* 0x000fe20000000000 */
[----:B------:R-:W-:-:S04]  /*4320*/  IADD3 R0, PT, PT, R0, 0x10, RZ ;  /* 0x0000001000007810 */ /* 0x000fc80007ffe0ff */
        /* <DEDUP_REMOVED lines=18> */
.L_x_82:
[----:B------:R-:W-:Y:S05]  /*4450*/  BSYNC.RECONVERGENT B0 ;  /* 0x0000000000007941 */ /* 0x000fea0003800200 */
.L_x_81:
        /* <DEDUP_REMOVED lines=17> */
[----:B------:R-:W-:Y:S01]  /*4570*/  IADD3 R0, PT, PT, R0, 0x8, RZ ;  /* 0x0000000800007810 */ /* 0x000fe20007ffe0ff */
        /* <DEDUP_REMOVED lines=8> */
.L_x_86:
[----:B------:R-:W-:Y:S05]  /*4600*/  BSYNC.RECONVERGENT B1 ;  /* 0x0000000000017941 */ /* 0x000fea0003800200 */
.L_x_85:
        /* <DEDUP_REMOVED lines=12> */
[----:B------:R-:W-:-:S02]  /*46d0*/  VIADD R0, R0, 0x4 ;  /* 0x0000000400007836 */ /* 0x000fc40000000000 */
[----:B--2---:R-:W-:-:S04]  /*46e0*/  FMUL R5, R10, R5 ;  /* 0x000000050a057220 */ /* 0x004fc80000400000 */
[----:B---3--:R-:W-:-:S04]  /*46f0*/  FMUL R5, R5, R8 ;  /* 0x0000000805057220 */ /* 0x008fc80000400000 */
[----:B----4-:R-:W-:-:S04]  /*4700*/  FMUL R5, R5, R14 ;  /* 0x0000000e05057220 */ /* 0x010fc80000400000 */
[----:B-----5:R-:W-:-:S07]  /*4710*/  FMUL R10, R5, R18 ;  /* 0x00000012050a7220 */ /* 0x020fce0000400000 */
.L_x_88:
[----:B------:R-:W-:Y:S05]  /*4720*/  BSYNC.RECONVERGENT B1 ;  /* 0x0000000000017941 */ /* 0x000fea0003800200 */
.L_x_87:
[----:B------:R-:W-:Y:S05]  /*4730*/  @!P1 BRA `(.L_x_84) ;  /* 0x0000000000249947 */ /* 0x000fea0003800000 */
[----:B------:R-:W0:Y:S01]  /*4740*/  LDC.64 R6, c[0x0][0x3b0] ;  /* 0x0000ec00ff067b82 */ /* 0x000e220000000a00 */
[----:B------:R-:W-:-:S07]  /*4750*/  HFMA2 R5, -RZ, RZ, 0, 0 ;  /* 0x00000000ff057431 */ /* 0x000fce00000001ff */
.L_x_89:
[----:B0-----:R-:W-:-:S06]  /*4760*/  IMAD.WIDE R8, R0, 0x4, R6 ;  /* 0x0000000400087825 */ /* 0x001fcc00078e0206 */
[----:B------:R-:W2:Y:S01]  /*4770*/  LDG.E R9, desc[UR6][R8.64] ;  /* 0x0000000608097981 */ /* 0x000ea2000c1e1900 */
[----:B------:R-:W-:Y:S01]  /*4780*/  IADD3 R5, PT, PT, R5, 0x1, RZ ;  /* 0x0000000105057810 */ /* 0x000fe20007ffe0ff */
[----:B------:R-:W-:-:S03]  /*4790*/  VIADD R0, R0, 0x1 ;  /* 0x0000000100007836 */ /* 0x000fc60000000000 */
[----:B------:R-:W-:Y:S01]  /*47a0*/  ISETP.NE.AND P0, PT, R5, R12, PT ;  /* 0x0000000c0500720c */ /* 0x000fe20003f05270 */
[----:B--2---:R-:W-:-:S12]  /*47b0*/  FMUL R10, R9, R10 ;  /* 0x0000000a090a7220 */ /* 0x004fd80000400000 */
[----:B------:R-:W-:Y:S05]  /*47c0*/  @P0 BRA `(.L_x_89) ;  /* 0xfffffffc00e40947 */ /* 0x000fea000383ffff */
.L_x_84:
[----:B------:R-:W-:Y:S05]  /*47d0*/  BSYNC.RECONVERGENT B0 ;  /* 0x0000000000007941 */ /* 0x000fea0003800200 */
.L_x_80:
[----:B------:R-:W-:Y:S01]  /*47e0*/  MOV R18, RZ ;  /* 0x000000ff00127202 */ /* 0x000fe20000000f00 */
[----:B------:R-:W-:Y:S06]  /*47f0*/  @!P2 BRA `(.L_x_27) ;  /* 0x00000024008ca947 */ /* 0x000fec0003800000 */
[----:B------:R-:W-:Y:S01]  /*4800*/  FSETP.GEU.AND P1, PT, R10, 1.175494350822287508e-38, PT ;  /* 0x008000000a00780b */ /* 0x000fe20003f2e000 */
[----:B------:R-:W0:Y:S01]  /*4810*/  I2F.F64 R20, R15 ;  /* 0x0000000f00147312 */ /* 0x000e220000201c00 */
[----:B------:R-:W-:Y:S01]  /*4820*/  MOV R6, 0x3e055027 ;  /* 0x3e05502700067802 */ /* 0x000fe20000000f00 */
[----:B------:R-:W-:Y:S01]  /*4830*/  BSSY.RECONVERGENT B1, `(.L_x_27) ;  /* 0x000025f000017945 */ /* 0x000fe20003800200 */
[----:B------:R-:W-:Y:S01]  /*4840*/  FSEL R7, RZ, -23, P1 ;  /* 0xc1b80000ff077808 */ /* 0x000fe20000800000 */
[----:B------:R-:W-:Y:S01]  /*4850*/  IMAD.MOV.U32 R18, RZ, RZ, RZ ;  /* 0x000000ffff127224 */ /* 0x000fe200078e00ff */
[----:B--2---:R-:W-:Y:S02]  /*4860*/  MOV R9, 0x7f800000 ;  /* 0x7f80000000097802 */ /* 0x004fe40000000f00 */
[----:B------:R-:W-:-:S05]  /*4870*/  VIADDMNMX R8, R3, 0x1, R4, !PT ;  /* 0x0000000103087846 */ /* 0x000fca0007800104 */
[----:B------:R-:W-:Y:S01]  /*4880*/  @!P1 FMUL R10, R10, 8388608 ;  /* 0x4b0000000a0a9820 */ /* 0x000fe20000400000 */
[----:B0-----:R-:W-:-:S04]  /*4890*/  DMUL R20, R20, -0.5 ;  /* 0xbfe0000014147828 */ /* 0x001fc80000000000 */
[C---:B------:R-:W-:Y:S02]  /*48a0*/  IADD3 R0, PT, PT, R10.reuse, -0x3f2aaaab, RZ ;  /* 0xc0d555550a007810 */ /* 0x040fe40007ffe0ff */
[----:B------:R-:W-:Y:S02]  /*48b0*/  ISETP.GT.U32.AND P0, PT, R10, 0x7f7fffff, PT ;  /* 0x7f7fffff0a00780c */ /* 0x000fe40003f04070 */
[----:B------:R-:W-:Y:S02]  /*48c0*/  LOP3.LUT R0, R0, 0xff800000, RZ, 0xc0, !PT ;  /* 0xff80000000007812 */ /* 0x000fe400078ec0ff */
[----:B------:R-:W-:-:S03]  /*48d0*/  FSETP.NEU.AND P1, PT, R10, RZ, PT ;  /* 0x000000ff0a00720b */ /* 0x000fc60003f2d000 */
[----:B------:R-:W-:Y:S01]  /*48e0*/  IMAD.IADD R5, R10, 0x1, -R0 ;  /* 0x000000010a057824 */ /* 0x000fe200078e0a00 */
[----:B------:R-:W-:-:S03]  /*48f0*/  I2FP.F32.S32 R0, R0 ;  /* 0x0000000000007245 */ /* 0x000fc60000201400 */
[----:B------:R-:W-:Y:S02]  /*4900*/  FADD R5, R5, -1 ;  /* 0xbf80000005057421 */ /* 0x000fe40000000000 */
[----:B------:R-:W-:Y:S01]  /*4910*/  FFMA R7, R0, 1.1920928955078125e-07, R7 ;  /* 0x3400000000077823 */ /* 0x000fe20000000007 */
[----:B------:R-:W-:Y:S01]  /*4920*/  FFMA R0, R10, R9, +INF ;  /* 0x7f8000000a007423 */ /* 0x000fe20000000009 */
[----:B------:R-:W-:Y:S01]  /*4930*/  FFMA R6, R5, -R6, 0.14084610342979431152 ;  /* 0x3e1039f605067423 */ /* 0x000fe20000000806 */
[----:B------:R-:W-:-:S03]  /*4940*/  IADD3 R9, PT, PT, -R3, R8, RZ ;  /* 0x0000000803097210 */ /* 0x000fc60007ffe1ff */
[----:B------:R-:W-:-:S04]  /*4950*/  FFMA R6, R5, R6, -0.12148627638816833496 ;  /* 0xbdf8cdcc05067423 */ /* 0x000fc80000000006 */
[----:B------:R-:W-:-:S04]  /*4960*/  FFMA R6, R5, R6, 0.13980610668659210205 ;  /* 0x3e0f295505067423 */ /* 0x000fc80000000006 */
[----:B------:R-:W-:-:S04]  /*4970*/  FFMA R6, R5, R6, -0.16684235632419586182 ;  /* 0xbe2ad8b905067423 */ /* 0x000fc80000000006 */
[----:B------:R-:W-:-:S04]  /*4980*/  FFMA R6, R5, R6, 0.20012299716472625732 ;  /* 0x3e4ced0b05067423 */ /* 0x000fc80000000006 */
[----:B------:R-:W-:-:S04]  /*4990*/  FFMA R6, R5, R6, -0.24999669194221496582 ;  /* 0xbe7fff2205067423 */ /* 0x000fc80000000006 */
[----:B------:R-:W-:-:S04]  /*49a0*/  FFMA R6, R5, R6, 0.33333182334899902344 ;  /* 0x3eaaaa7805067423 */ /* 0x000fc80000000006 */
[----:B------:R-:W-:-:S04]  /*49b0*/  FFMA R6, R5, R6, -0.5 ;  /* 0xbf00000005067423 */ /* 0x000fc80000000006 */
[----:B------:R-:W-:-:S04]  /*49c0*/  FMUL R6, R5, R6 ;  /* 0x0000000605067220 */ /* 0x000fc80000400000 */
[----:B------:R-:W-:Y:S01]  /*49d0*/  FFMA R6, R5, R6, R5 ;  /* 0x0000000605067223 */ /* 0x000fe20000000005 */
[----:B------:R-:W-:-:S03]  /*49e0*/  LOP3.LUT R5, R9, 0xfffffff8, RZ, 0xc0, !PT ;  /* 0xfffffff809057812 */ /* 0x000fc600078ec0ff */
[----:B------:R-:W-:Y:S01]  /*49f0*/  @!P0 FFMA R0, R7, 0.69314718246459960938, R6 ;  /* 0x3f31721807008823 */ /* 0x000fe20000000006 */
[----:B------:R-:W-:Y:S02]  /*4a00*/  IADD3 R6, PT, PT, R3, -R8, RZ ;  /* 0x8000000803067210 */ /* 0x000fe40007ffe0ff */
[C---:B------:R-:W-:Y:S01]  /*4a10*/  LOP3.LUT R8, R9.reuse, 0x7, RZ, 0xc0, !PT ;  /* 0x0000000709087812 */ /* 0x040fe200078ec0ff */
[----:B------:R-:W-:Y:S01]  /*4a20*/  FMUL R0, R0, -0.5 ;  /* 0xbf00000000007820 */ /* 0x000fe20000400000 */
[----:B------:R-:W-:-:S04]  /*4a30*/  LOP3.LUT R7, R9, 0x3, RZ, 0xc0, !PT ;  /* 0x0000000309077812 */ /* 0x000fc800078ec0ff */
[----:B------:R-:W-:-:S07]  /*4a40*/  FSEL R13, R0, +INF , P1 ;  /* 0x7f800000000d7808 */ /* 0x000fce0000800000 */
.L_x_130:
[----:B------:R-:W0:Y:S01]  /*4a50*/  LDCU UR4, c[0x0][0x384] ;  /* 0x00007080ff0477ac */ /* 0x000e220008000800 */
[----:B------:R-:W-:Y:S01]  /*4a60*/  IMAD.MOV.U32 R0, RZ, RZ, RZ ;  /* 0x000000ffff007224 */ /* 0x000fe200078e00ff */
[----:B0-----:R-:W-:-:S09]  /*4a70*/  UISETP.GE.AND UP0, UPT, UR4, 0x1, UPT ;  /* 0x000000010400788c */ /* 0x001fd2000bf06270 */
[----:B------:R-:W-:Y:S05]  /*4a80*/  BRA.U !UP0, `(.L_x_90) ;  /* 0x0000001d08e07547 */ /* 0x000fea000b800000 */
[----:B------:R-:W-:Y:S01]  /*4a90*/  ISETP.GT.U32.AND P0, PT, R6, -0x8, PT ;  /* 0xfffffff80600780c */ /* 0x000fe20003f04070 */
[----:B------:R-:W-:Y:S01]  /*4aa0*/  BSSY.RECONVERGENT B2, `(.L_x_91) ;  /* 0x00000fd000027945 */ /* 0x000fe20003800200 */
[----:B------:R-:W-:Y:S01]  /*4ab0*/  IADD3 R12, PT, PT, -R3, R16, RZ ;  /* 0x00000010030c7210 */ /* 0x000fe20007ffe1ff */
[----:B------:R-:W-:Y:S01]  /*4ac0*/  IMAD.MOV.U32 R15, RZ, RZ, R3 ;  /* 0x000000ffff0f7224 */ /* 0x000fe200078e0003 */
[----:B------:R-:W-:-:S09]  /*4ad0*/  MOV R10, RZ ;  /* 0x000000ff000a7202 */ /* 0x000fd20000000f00 */
[----:B------:R-:W-:Y:S05]  /*4ae0*/  @P0 BRA `(.L_x_92) ;  /* 0x0000000c00e00947 */ /* 0x000fea0003800000 */
[----:B------:R-:W-:Y:S01]  /*4af0*/  HFMA2 R14, -RZ, RZ, 0, 0 ;  /* 0x00000000ff0e7431 */ /* 0x000fe200000001ff */
[----:B------:R-:W-:Y:S01]  /*4b00*/  MOV R10, RZ ;  /* 0x000000ff000a7202 */ /* 0x000fe20000000f00 */
[----:B------:R-:W-:-:S07]  /*4b10*/  IMAD.MOV.U32 R15, RZ, RZ, R3 ;  /* 0x000000ffff0f7224 */ /* 0x000fce00078e0003 */
.L_x_109:
[----:B0-----:R-:W0:Y:S08]  /*4b20*/  LDC.64 R22, c[0x0][0x3b0] ;  /* 0x0000ec00ff167b82 */ /* 0x001e300000000a00 */
[----:B-1----:R-:W1:Y:S01]  /*4b30*/  LDC.64 R24, c[0x0][0x3c0] ;  /* 0x0000f000ff187b82 */ /* 0x002e620000000a00 */
[----:B0-----:R-:W-:-:S05]  /*4b40*/  IMAD.WIDE R22, R15, 0x4, R22 ;  /* 0x000000040f167825 */ /* 0x001fca00078e0216 */
[----:B------:R-:W2:Y:S01]  /*4b50*/  LDG.E R32, desc[UR6][R22.64] ;  /* 0x0000000616207981 */ /* 0x000ea2000c1e1900 */
[----:B-1----:R-:W-:-:S05]  /*4b60*/  IMAD.WIDE R24, R15, 0x4, R24 ;  /* 0x000000040f187825 */ /* 0x002fca00078e0218 */
[----:B------:R-:W3:Y:S01]  /*4b70*/  LDG.E R19, desc[UR6][R24.64] ;  /* 0x0000000618137981 */ /* 0x000ee2000c1e1900 */
[----:B------:R-:W0:Y:S01]  /*4b80*/  S2UR UR5, SR_CgaCtaId ;  /* 0x00000000000579c3 */ /* 0x000e220000008800 */
[----:B------:R-:W-:Y:S01]  /*4b90*/  UMOV UR4, 0x400 ;  /* 0x0000040000047882 */ /* 0x000fe20000000000 */
[----:B------:R-:W-:Y:S01]  /*4ba0*/  IADD3 R11, PT, PT, R12, R15, RZ ;  /* 0x0000000f0c0b7210 */ /* 0x000fe20007ffe0ff */
[----:B------:R-:W-:Y:S01]  /*4bb0*/  VIADD R14, R14, 0x8 ;  /* 0x000000080e0e7836 */ /* 0x000fe20000000000 */
[----:B------:R-:W-:Y:S01]  /*4bc0*/  MOV R26, 0x1 ;  /* 0x00000001001a7802 */ /* 0x000fe20000000f00 */
[----:B------:R-:W-:Y:S03]  /*4bd0*/  BSSY.RECONVERGENT B3, `(.L_x_93) ;  /* 0x0000018000037945 */ /* 0x000fe60003800200 */
[----:B------:R-:W-:Y:S01]  /*4be0*/  ISETP.NE.AND P4, PT, R14, R5, PT ;  /* 0x000000050e00720c */ /* 0x000fe20003f85270 */
[----:B0-----:R-:W-:-:S06]  /*4bf0*/  ULEA UR4, UR5, UR4, 0x18 ;  /* 0x0000000405047291 */ /* 0x001fcc000f8ec0ff */
[----:B------:R-:W-:-:S05]  /*4c00*/  LEA R11, R11, UR4, 0x2 ;  /* 0x000000040b0b7c11 */ /* 0x000fca000f8e10ff */
[----:B------:R-:W3:Y:S01]  /*4c10*/  LDS R0, [R11] ;  /* 0x000000000b007984 */ /* 0x000ee20000000800 */
        /* <DEDUP_REMOVED lines=18> */
[----:B------:R-:W-:Y:S05]  /*4d40*/  CALL.REL.NOINC `($__internal_0_$__cuda_sm20_div_rn_f64_full) ;  /* 0x000000d800987944 */ /* 0x000fea0003c00000 */
.L_x_94:
[----:B------:R-:W-:Y:S05]  /*4d50*/  BSYNC.RECONVERGENT B3 ;  /* 0x0000000000037941 */ /* 0x000fea0003800200 */
.L_x_93:
[----:B------:R-:W2:Y:S04]  /*4d60*/  LDG.E R32, desc[UR6][R22.64+0x4] ;  /* 0x0000040616207981 */ /* 0x000ea8000c1e1900 */
[----:B------:R-:W3:Y:S01]  /*4d70*/  LDG.E R19, desc[UR6][R24.64+0x4] ;  /* 0x0000040618137981 */ /* 0x000ee2000c1e1900 */
[----:B------:R-:W-:Y:S01]  /*4d80*/  MOV R26, 0x1 ;  /* 0x00000001001a7802 */ /* 0x000fe20000000f00 */
[----:B------:R-:W-:Y:S02]  /*4d90*/  BSSY.RECONVERGENT B3, `(.L_x_95) ;  /* 0x000001a000037945 */ /* 0x000fe40003800200 */
[----:B------:R-:W3:Y:S01]  /*4da0*/  LDS R0, [R11+0x4] ;  /* 0x000004000b007984 */ /* 0x000ee20000000800 */
[----:B--2---:R-:W0:Y:S01]  /*4db0*/  F2F.F64.F32 R32, R32 ;  /* 0x0000002000207310 */ /* 0x004e220000201800 */
[----:B---3--:R-:W-:-:S04]  /*4dc0*/  FADD R0, R0, -R19 ;  /* 0x8000001300007221 */ /* 0x008fc80000000000 */
[----:B------:R-:W-:-:S06]  /*4dd0*/  FMUL R34, R0, R0 ;  /* 0x0000000000227220 */ /* 0x000fcc0000400000 */
[----:B------:R-:W1:Y:S08]  /*4de0*/  F2F.F64.F32 R34, R34 ;  /* 0x0000002200227310 */ /* 0x000e700000201800 */
[----:B0-----:R-:W0:Y:S01]  /*4df0*/  MUFU.RCP64H R27, R33 ;  /* 0x00000021001b7308 */ /* 0x001e220000001800 */
[----:B-1----:R-:W-:Y:S01]  /*4e00*/  FSETP.GEU.AND P1, PT, |R35|, 6.5827683646048100446e-37, PT ;  /* 0x036000002300780b */ /* 0x002fe20003f2e200 */
[----:B0-----:R-:W-:-:S08]  /*4e10*/  DFMA R28, -R32, R26, 1 ;  /* 0x3ff00000201c742b */ /* 0x001fd0000000011a */
        /* <DEDUP_REMOVED lines=17> */
.L_x_96:
[----:B------:R-:W-:Y:S05]  /*4f30*/  BSYNC.RECONVERGENT B3 ;  /* 0x0000000000037941 */ /* 0x000fea0003800200 */
.L_x_95:
[----:B------:R-:W2:Y:S04]  /*4f40*/  LDG.E R32, desc[UR6][R22.64+0x8] ;  /* 0x0000080616207981 */ /* 0x000ea8000c1e1900 */
[----:B------:R-:W3:Y:S01]  /*4f50*/  LDG.E R35, desc[UR6][R24.64+0x8] ;  /* 0x0000080618237981 */ /* 0x000ee2000c1e1900 */
[----:B------:R-:W-:Y:S01]  /*4f60*/  HFMA2 R28, -RZ, RZ, 0, 5.9604644775390625e-08 ;  /* 0x00000001ff1c7431 */ /* 0x000fe200000001ff */
        /* <DEDUP_REMOVED lines=12> */
[----:B------:R-:W-:Y:S02]  /*5030*/  DFMA R30, R30, R28, R30 ;  /* 0x0000001c1e1e722b */ /* 0x000fe4000000001e */
[----:B------:R-:W0:Y:S06]  /*5040*/  F2F.F64.F32 R28, R19 ;  /* 0x00000013001c7310 */ /* 0x000e2c0000201800 */
        /* <DEDUP_REMOVED lines=10> */
.L_x_98:
[----:B------:R-:W-:Y:S05]  /*50f0*/  BSYNC.RECONVERGENT B3 ;  /* 0x0000000000037941 */ /* 0x000fea0003800200 */
.L_x_97:
        /* <DEDUP_REMOVED lines=29> */
.L_x_100:
[----:B------:R-:W-:Y:S05]  /*52d0*/  BSYNC.RECONVERGENT B3 ;  /* 0x0000000000037941 */ /* 0x000fea0003800200 */
.L_x_99:
        /* <DEDUP_REMOVED lines=27> */
.L_x_102:
[----:B------:R-:W-:Y:S05]  /*5490*/  BSYNC.RECONVERGENT B3 ;  /* 0x0000000000037941 */ /* 0x000fea0003800200 */
.L_x_101:
[----:B------:R-:W2:Y:S04]  /*54a0*/  LDG.E R32, desc[UR6][R22.64+0x14] ;  /* 0x0000140616207981 */ /* 0x000ea8000c1e1900 */
[----:B------:R-:W3:Y:S01]  /*54b0*/  LDG.E R19, desc[UR6][R24.64+0x14] ;  /* 0x0000140618137981 */ /* 0x000ee2000c1e1900 */
[----:B------:R-:W-:Y:S01]  /*54c0*/  IMAD.MOV.U32 R26, RZ, RZ, 0x1 ;  /* 0x00000001ff1a7424 */ /* 0x000fe200078e00ff */
        /* <DEDUP_REMOVED lines=26> */
.L_x_104:
[----:B------:R-:W-:Y:S05]  /*5670*/  BSYNC.RECONVERGENT B3 ;  /* 0x0000000000037941 */ /* 0x000fea0003800200 */
.L_x_103:
        /* <DEDUP_REMOVED lines=27> */
.L_x_106:
[----:B------:R-:W-:Y:S05]  /*5830*/  BSYNC.RECONVERGENT B3 ;  /* 0x0000000000037941 */ /* 0x000fea0003800200 */
.L_x_105:
[----:B------:R-:W2:Y:S04]  /*5840*/  LDG.E R32, desc[UR6][R22.64+0x1c] ;  /* 0x00001c0616207981 */ /* 0x000ea8000c1e1900 */
[----:B------:R-:W3:Y:S01]  /*5850*/  LDG.E R24, desc[UR6][R24.64+0x1c] ;  /* 0x00001c0618187981 */ /* 0x000ee2000c1e1900 */
[----:B------:R-:W-:Y:S01]  /*5860*/  MOV R26, 0x1 ;  /* 0x00000001001a7802 */ /* 0x000fe20000000f00 */
[----:B------:R-:W-:Y:S02]  /*5870*/  BSSY.RECONVERGENT B3, `(.L_x_107) ;  /* 0x000001a000037945 */ /* 0x000fe40003800200 */
[----:B------:R-:W3:Y:S01]  /*5880*/  LDS R11, [R11+0x1c] ;  /* 0x00001c000b0b7984 */ /* 0x000ee20000000800 */
[----:B--2---:R-:W0:Y:S01]  /*5890*/  F2F.F64.F32 R32, R32 ;  /* 0x0000002000207310 */ /* 0x004e220000201800 */
[----:B---3--:R-:W-:-:S04]  /*58a0*/  FADD R0, R11, -R24 ;  /* 0x800000180b007221 */ /* 0x008fc80000000000 */
[----:B------:R-:W-:-:S03]  /*58b0*/  FMUL R34, R0, R0 ;  /* 0x0000000000227220 */ /* 0x000fc60000400000 */
[----:B------:R-:W1:Y:S08]  /*58c0*/  F2F.F64.F32 R10, R10 ;  /* 0x0000000a000a7310 */ /* 0x000e700000201800 */
        /* <DEDUP_REMOVED lines=18> */
[----:B------:R-:W-:Y:S01]  /*59f0*/  MOV R22, R50 ;  /* 0x0000003200167202 */ /* 0x000fe20000000f00 */
[----:B------:R-:W-:-:S07]  /*5a00*/  IMAD.MOV.U32 R23, RZ, RZ, R51 ;  /* 0x000000ffff177224 */ /* 0x000fce00078e0033 */
.L_x_108:
[----:B------:R-:W-:Y:S05]  /*5a10*/  BSYNC.RECONVERGENT B3 ;  /* 0x0000000000037941 */ /* 0x000fea0003800200 */
.L_x_107:
[----:B------:R-:W0:Y:S01]  /*5a20*/  F2F.F64.F32 R10, R11 ;  /* 0x0000000b000a7310 */ /* 0x000e220000201800 */
[----:B------:R-:W-:Y:S01]  /*5a30*/  IADD3 R15, PT, PT, R15, 0x8, RZ ;  /* 0x000000080f0f7810 */ /* 0x000fe20007ffe0ff */
[----:B0-----:R-:W-:-:S06]  /*5a40*/  DADD R22, R10, R22 ;  /* 0x000000000a167229 */ /* 0x001fcc0000000016 */
[----:B------:R0:W1:Y:S01]  /*5a50*/  F2F.F32.F64 R10, R22 ;  /* 0x00000016000a7310 */ /* 0x0000620000301000 */
[----:B------:R-:W-:Y:S05]  /*5a60*/  @P4 BRA `(.L_x_109) ;  /* 0xfffffff0002c4947 */ /* 0x000fea000383ffff */
.L_x_92:
[----:B------:R-:W-:Y:S05]  /*5a70*/  BSYNC.RECONVERGENT B2 ;  /* 0x0000000000027941 */ /* 0x000fea0003800200 */
.L_x_91:
[----:B------:R-:W-:Y:S01]  /*5a80*/  ISETP.NE.AND P0, PT, R8, RZ, PT ;  /* 0x000000ff0800720c */ /* 0x000fe20003f05270 */
[----:B------:R-:W-:-:S12]  /*5a90*/  BSSY.RECONVERGENT B2, `(.L_x_110) ;  /* 0x00000f6000027945 */ /* 0x000fd80003800200 */
[----:B------:R-:W-:Y:S05]  /*5aa0*/  @!P0 BRA `(.L_x_111) ;  /* 0x0000000c00d08947 */ /* 0x000fea0003800000 */
[----:B------:R-:W-:Y:S01]  /*5ab0*/  IADD3 R0, PT, PT, R8, -0x1, RZ ;  /* 0xffffffff08007810 */ /* 0x000fe20007ffe0ff */
[----:B------:R-:W-:Y:S03]  /*5ac0*/  BSSY.RECONVERGENT B3, `(.L_x_112) ;  /* 0x0000081000037945 */ /* 0x000fe60003800200 */
[----:B------:R-:W-:-:S13]  /*5ad0*/  ISETP.GE.U32.AND P0, PT, R0, 0x3, PT ;  /* 0x000000030000780c */ /* 0x000fda0003f06070 */
[----:B------:R-:W-:Y:S05]  /*5ae0*/  @!P0 BRA `(.L_x_113) ;  /* 0x0000000400f88947 */ /* 0x000fea0003800000 */
[----:B0-----:R-:W0:Y:S08]  /*5af0*/  LDC.64 R22, c[0x0][0x3b0] ;  /* 0x0000ec00ff167b82 */ /* 0x001e300000000a00 */
[----:B------:R-:W2:Y:S01]  /*5b00*/  LDC.64 R24, c[0x0][0x3c0] ;  /* 0x0000f000ff187b82 */ /* 0x000ea20000000a00 */
[----:B0-----:R-:W-:-:S05]  /*5b10*/  IMAD.WIDE R22, R15, 0x4, R22 ;  /* 0x000000040f167825 */ /* 0x001fca00078e0216 */
[----:B------:R-:W3:Y:S01]  /*5b20*/  LDG.E R32, desc[UR6][R22.64] ;  /* 0x0000000616207981 */ /* 0x000ee2000c1e1900 */
[----:B--2---:R-:W-:-:S05]  /*5b30*/  IMAD.WIDE R24, R15, 0x4, R24 ;  /* 0x000000040f187825 */ /* 0x004fca00078e0218 */
[----:B------:R-:W2:Y:S01]  /*5b40*/  LDG.E R19, desc[UR6][R24.64] ;  /* 0x0000000618137981 */ /* 0x000ea2000c1e1900 */
[----:B------:R-:W0:Y:S01]  /*5b50*/  S2UR UR5, SR_CgaCtaId ;  /* 0x00000000000579c3 */ /* 0x000e220000008800 */
[----:B------:R-:W-:Y:S01]  /*5b60*/  UMOV UR4, 0x400 ;  /* 0x0000040000047882 */ /* 0x000fe20000000000 */
[----:B------:R-:W-:Y:S01]  /*5b70*/  IMAD.IADD R11, R12, 0x1, R15 ;  /* 0x000000010c0b7824 */ /* 0x000fe200078e020f */
[----:B------:R-:W-:Y:S01]  /*5b80*/  MOV R26, 0x1 ;  /* 0x00000001001a7802 */ /* 0x000fe20000000f00 */
[----:B------:R-:W-:Y:S01]  /*5b90*/  BSSY.RECONVERGENT B4, `(.L_x_114) ;  /* 0x0000017000047945 */ /* 0x000fe20003800200 */
[----:B0-----:R-:W-:-:S06]  /*5ba0*/  ULEA UR4, UR5, UR4, 0x18 ;  /* 0x0000000405047291 */ /* 0x001fcc000f8ec0ff */
[----:B------:R-:W-:-:S05]  /*5bb0*/  LEA R11, R11, UR4, 0x2 ;  /* 0x000000040b0b7c11 */ /* 0x000fca000f8e10ff */
[----:B------:R-:W2:Y:S01]  /*5bc0*/  LDS R0, [R11] ;  /* 0x000000000b007984 */ /* 0x000ea20000000800 */
[----:B---3--:R-:W0:Y:S01]  /*5bd0*/  F2F.F64.F32 R32, R32 ;  /* 0x0000002000207310 */ /* 0x008e220000201800 */
[----:B--2---:R-:W-:-:S04]  /*5be0*/  FADD R0, R0, -R19 ;  /* 0x8000001300007221 */ /* 0x004fc80000000000 */
        /* <DEDUP_REMOVED lines=17> */
.L_x_115:
[----:B------:R-:W-:Y:S05]  /*5d00*/  BSYNC.RECONVERGENT B4 ;  /* 0x0000000000047941 */ /* 0x000fea0003800200 */
.L_x_114:
        /* <DEDUP_REMOVED lines=8> */
[----:B------:R-:W2:Y:S08]  /*5d90*/  F2F.F64.F32 R34, R34 ;  /* 0x0000002200227310 */ /* 0x000eb00000201800 */
[----:B0-----:R-:W0:Y:S01]  /*5da0*/  MUFU.RCP64H R27, R33 ;  /* 0x00000021001b7308 */ /* 0x001e220000001800 */
[----:B--2---:R-:W-:Y:S01]  /*5db0*/  FSETP.GEU.AND P1, PT, |R35|, 6.5827683646048100446e-37, PT ;  /* 0x036000002300780b */ /* 0x004fe20003f2e200 */
[----:B0-----:R-:W-:-:S08]  /*5dc0*/  DFMA R28, -R32, R26, 1 ;  /* 0x3ff00000201c742b */ /* 0x001fd0000000011a */
        /* <DEDUP_REMOVED lines=17> */
.L_x_117:
[----:B------:R-:W-:Y:S05]  /*5ee0*/  BSYNC.RECONVERGENT B4 ;  /* 0x0000000000047941 */ /* 0x000fea0003800200 */
.L_x_116:
        /* <DEDUP_REMOVED lines=27> */
.L_x_119:
[----:B------:R-:W-:Y:S05]  /*60a0*/  BSYNC.RECONVERGENT B4 ;  /* 0x0000000000047941 */ /* 0x000fea0003800200 */
.L_x_118:
[----:B------:R-:W2:Y:S04]  /*60b0*/  LDG.E R32, desc[UR6][R22.64+0xc] ;  /* 0x00000c0616207981 */ /* 0x000ea8000c1e1900 */
[----:B------:R-:W3:Y:S01]  /*60c0*/  LDG.E R24, desc[UR6][R24.64+0xc] ;  /* 0x00000c0618187981 */ /* 0x000ee2000c1e1900 */
[----:B------:R-:W-:Y:S01]  /*60d0*/  IMAD.MOV.U32 R26, RZ, RZ, 0x1 ;  /* 0x00000001ff1a7424 */ /* 0x000fe200078e00ff */
        /* <DEDUP_REMOVED lines=26> */
.L_x_121:
[----:B------:R-:W-:Y:S05]  /*6280*/  BSYNC.RECONVERGENT B4 ;  /* 0x0000000000047941 */ /* 0x000fea0003800200 */
.L_x_120:
[----:B------:R-:W0:Y:S01]  /*6290*/  F2F.F64.F32 R10, R11 ;  /* 0x0000000b000a7310 */ /* 0x000e220000201800 */
[----:B------:R-:W-:Y:S01]  /*62a0*/  VIADD R15, R15, 0x4 ;  /* 0x000000040f0f7836 */ /* 0x000fe20000000000 */
[----:B0-----:R-:W-:-:S06]  /*62b0*/  DADD R22, R10, R22 ;  /* 0x000000000a167229 */ /* 0x001fcc0000000016 */
[----:B------:R2:W3:Y:S05]  /*62c0*/  F2F.F32.F64 R10, R22 ;  /* 0x00000016000a7310 */ /* 0x0004ea0000301000 */
.L_x_113:
[----:B------:R-:W-:Y:S05]  /*62d0*/  BSYNC.RECONVERGENT B3 ;  /* 0x0000000000037941 */ /* 0x000fea0003800200 */
.L_x_112:
[----:B------:R-:W-:-:S13]  /*62e0*/  ISETP.NE.AND P0, PT, R7, RZ, PT ;  /* 0x000000ff0700720c */ /* 0x000fda0003f05270 */
[----:B------:R-:W-:Y:S05]  /*62f0*/  @!P0 BRA `(.L_x_111) ;  /* 0x0000000400bc8947 */ /* 0x000fea0003800000 */
[----:B------:R-:W-:Y:S01]  /*6300*/  ISETP.NE.AND P0, PT, R7, 0x1, PT ;  /* 0x000000010700780c */ /* 0x000fe20003f05270 */
[----:B------:R-:W-:-:S12]  /*6310*/  BSSY.RECONVERGENT B3, `(.L_x_122) ;  /* 0x0000046000037945 */ /* 0x000fd80003800200 */
[----:B------:R-:W-:Y:S05]  /*6320*/  @!P0 BRA `(.L_x_123) ;  /* 0x0000000400108947 */ /* 0x000fea0003800000 */
[----:B0-2---:R-:W0:Y:S08]  /*6330*/  LDC.64 R22, c[0x0][0x3b0] ;  /* 0x0000ec00ff167b82 */ /* 0x005e300000000a00 */
[----:B------:R-:W2:Y:S01]  /*6340*/  LDC.64 R24, c[0x0][0x3c0] ;  /* 0x0000f000ff187b82 */ /* 0x000ea20000000a00 */
[----:B0-----:R-:W-:-:S05]  /*6350*/  IMAD.WIDE R22, R15, 0x4, R22 ;  /* 0x000000040f167825 */ /* 0x001fca00078e0216 */
[----:B------:R-:W4:Y:S01]  /*6360*/  LDG.E R32, desc[UR6][R22.64] ;  /* 0x0000000616207981 */ /* 0x000f22000c1e1900 */
[----:B--2---:R-:W-:-:S05]  /*6370*/  IMAD.WIDE R24, R15, 0x4, R24 ;  /* 0x000000040f187825 */ /* 0x004fca00078e0218 */
[----:B------:R-:W2:Y:S01]  /*6380*/  LDG.E R19, desc[UR6][R24.64] ;  /* 0x0000000618137981 */ /* 0x000ea2000c1e1900 */
[----:B------:R-:W0:Y:S01]  /*6390*/  S2UR UR5, SR_CgaCtaId ;  /* 0x00000000000579c3 */ /* 0x000e220000008800 */
[----:B------:R-:W-:Y:S01]  /*63a0*/  UMOV UR4, 0x400 ;  /* 0x0000040000047882 */ /* 0x000fe20000000000 */
[----:B------:R-:W-:Y:S01]  /*63b0*/  IADD3 R11, PT, PT, R12, R15, RZ ;  /* 0x0000000f0c0b7210 */ /* 0x000fe20007ffe0ff */
[----:B------:R-:W-:Y:S01]  /*63c0*/  BSSY.RECONVERGENT B4, `(.L_x_124) ;  /* 0x0000018000047945 */ /* 0x000fe20003800200 */
[----:B------:R-:W-:Y:S01]  /*63d0*/  MOV R26, 0x1 ;  /* 0x00000001001a7802 */ /* 0x000fe20000000f00 */
[----:B0-----:R-:W-:-:S06]  /*63e0*/  ULEA UR4, UR5, UR4, 0x18 ;  /* 0x0000000405047291 */ /* 0x001fcc000f8ec0ff */
[----:B------:R-:W-:-:S05]  /*63f0*/  LEA R11, R11, UR4, 0x2 ;  /* 0x000000040b0b7c11 */ /* 0x000fca000f8e10ff */
[----:B------:R-:W2:Y:S01]  /*6400*/  LDS R0, [R11] ;  /* 0x000000000b007984 */ /* 0x000ea20000000800 */
[----:B----4-:R-:W0:Y:S01]  /*6410*/  F2F.F64.F32 R32, R32 ;  /* 0x0000002000207310 */ /* 0x010e220000201800 */
        /* <DEDUP_REMOVED lines=17> */
[----:B-1-3--:R-:W-:Y:S05]  /*6530*/  CALL.REL.NOINC `($__internal_0_$__cuda_sm20_div_rn_f64_full) ;  /* 0x000000c0009c7944 */ /* 0x00afea0003c00000 */
.L_x_125:
[----:B------:R-:W-:Y:S05]  /*6540*/  BSYNC.RECONVERGENT B4 ;  /* 0x0000000000047941 */ /* 0x000fea0003800200 */
.L_x_124:
[----:B------:R-:W2:Y:S04]  /*6550*/  LDG.E R32, desc[UR6][R22.64+0x4] ;  /* 0x0000040616207981 */ /* 0x000ea8000c1e1900 */
[----:B------:R-:W4:Y:S01]  /*6560*/  LDG.E R24, desc[UR6][R24.64+0x4] ;  /* 0x0000040618187981 */ /* 0x000f22000c1e1900 */
[----:B------:R-:W-:Y:S01]  /*6570*/  IMAD.MOV.U32 R26, RZ, RZ, 0x1 ;  /* 0x00000001ff1a7424 */ /* 0x000fe200078e00ff */
[----:B------:R-:W-:Y:S02]  /*6580*/  BSSY.RECONVERGENT B4, `(.L_x_126) ;  /* 0x000001a000047945 */ /* 0x000fe40003800200 */
[----:B------:R-:W4:Y:S01]  /*6590*/  LDS R11, [R11+0x4] ;  /* 0x000004000b0b7984 */ /* 0x000f220000000800 */
[----:B--2---:R-:W0:Y:S01]  /*65a0*/  F2F.F64.F32 R32, R32 ;  /* 0x0000002000207310 */ /* 0x004e220000201800 */
[----:B----4-:R-:W-:-:S04]  /*65b0*/  FADD R0, R11, -R24 ;  /* 0x800000180b007221 */ /* 0x010fc80000000000 */
[----:B------:R-:W-:-:S03]  /*65c0*/  FMUL R34, R0, R0 ;  /* 0x0000000000227220 */ /* 0x000fc60000400000 */
[----:B-1-3--:R-:W1:Y:S08]  /*65d0*/  F2F.F64.F32 R10, R10 ;  /* 0x0000000a000a7310 */ /* 0x00ae700000201800 */
        /* <DEDUP_REMOVED lines=20> */
.L_x_127:
[----:B------:R-:W-:Y:S05]  /*6720*/  BSYNC.RECONVERGENT B4 ;  /* 0x0000000000047941 */ /* 0x000fea0003800200 */
.L_x_126:
[----:B------:R-:W0:Y:S01]  /*6730*/  F2F.F64.F32 R10, R11 ;  /* 0x0000000b000a7310 */ /* 0x000e220000201800 */
[----:B------:R-:W-:Y:S01]  /*6740*/  VIADD R15, R15, 0x2 ;  /* 0x000000020f0f7836 */ /* 0x000fe20000000000 */
[----:B0-----:R-:W-:-:S06]  /*6750*/  DADD R22, R10, R22 ;  /* 0x000000000a167229 */ /* 0x001fcc0000000016 */
[----:B------:R4:W0:Y:S05]  /*6760*/  F2F.F32.F64 R10, R22 ;  /* 0x00000016000a7310 */ /* 0x00082a0000301000 */
.L_x_123:
[----:B------:R-:W-:Y:S05]  /*6770*/  BSYNC.RECONVERGENT B3 ;  /* 0x0000000000037941 */ /* 0x000fea0003800200 */
.L_x_122:
[----:B------:R-:W-:-:S13]  /*6780*/  LOP3.LUT P0, RZ, R9, 0x1, RZ, 0xc0, !PT ;  /* 0x0000000109ff7812 */ /* 0x000fda000780c0ff */
[----:B------:R-:W-:Y:S05]  /*6790*/  @!P0 BRA `(.L_x_111) ;  /* 0x0000000000948947 */ /* 0x000fea0003800000 */
[----:B------:R-:W5:Y:S08]  /*67a0*/  LDC.64 R24, c[0x0][0x3b0] ;  /* 0x0000ec00ff187b82 */ /* 0x000f700000000a00 */
[----:B0-2-4-:R-:W0:Y:S01]  /*67b0*/  LDC.64 R22, c[0x0][0x3c0] ;  /* 0x0000f000ff167b82 */ /* 0x015e220000000a00 */
[----:B-----5:R-:W-:-:S05]  /*67c0*/  IMAD.WIDE R24, R15, 0x4, R24 ;  /* 0x000000040f187825 */ /* 0x020fca00078e0218 */
[----:B------:R-:W2:Y:S01]  /*67d0*/  LDG.E R32, desc[UR6][R24.64] ;  /* 0x0000000618207981 */ /* 0x000ea2000c1e1900 */
[----:B0-----:R-:W-:-:S06]  /*67e0*/  IMAD.WIDE R22, R15, 0x4, R22 ;  /* 0x000000040f167825 */ /* 0x001fcc00078e0216 */
[----:B------:R-:W4:Y:S01]  /*67f0*/  LDG.E R23, desc[UR6][R22.64] ;  /* 0x0000000616177981 */ /* 0x000f22000c1e1900 */
[----:B------:R-:W0:Y:S01]  /*6800*/  S2UR UR5, SR_CgaCtaId ;  /* 0x00000000000579c3 */ /* 0x000e220000008800 */
[----:B------:R-:W-:Y:S01]  /*6810*/  UMOV UR4, 0x400 ;  /* 0x0000040000047882 */ /* 0x000fe20000000000 */
[----:B------:R-:W-:Y:S01]  /*6820*/  IADD3 R12, PT, PT, R12, R15, RZ ;  /* 0x0000000f0c0c7210 */ /* 0x000fe20007ffe0ff */
[----:B------:R-:W-:Y:S01]  /*6830*/  BSSY.RECONVERGENT B3, `(.L_x_128) ;  /* 0x0000018000037945 */ /* 0x000fe20003800200 */
[----:B------:R-:W-:Y:S01]  /*6840*/  MOV R14, 0x1 ;  /* 0x00000001000e7802 */ /* 0x000fe20000000f00 */
[----:B0-----:R-:W-:-:S06]  /*6850*/  ULEA UR4, UR5, UR4, 0x18 ;  /* 0x0000000405047291 */ /* 0x001fcc000f8ec0ff */
[----:B------:R-:W-:-:S06]  /*6860*/  LEA R12, R12, UR4, 0x2 ;  /* 0x000000040c0c7c11 */ /* 0x000fcc000f8e10ff */
[----:B------:R-:W4:Y:S01]  /*6870*/  LDS R12, [R12] ;  /* 0x000000000c0c7984 */ /* 0x000f220000000800 */
        /* <DEDUP_REMOVED lines=19> */
.L_x_129:
[----:B------:R-:W-:Y:S05]  /*69b0*/  BSYNC.RECONVERGENT B3 ;  /* 0x0000000000037941 */ /* 0x000fea0003800200 */
.L_x_128:
[----:B-1-3--:R-:W0:Y:S02]  /*69c0*/  F2F.F64.F32 R10, R10 ;  /* 0x0000000a000a7310 */ /* 0x00ae240000201800 */
[----:B0-----:R-:W-:-:S06]  /*69d0*/  DADD R50, R10, R50 ;  /* 0x000000000a327229 */ /* 0x001fcc0000000032 */
[----:B------:R0:W1:Y:S05]  /*69e0*/  F2F.F32.F64 R10, R50 ;  /* 0x00000032000a7310 */ /* 0x00006a0000301000 */
.L_x_111:
[----:B------:R-:W-:Y:S05]  /*69f0*/  BSYNC.RECONVERGENT B2 ;  /* 0x0000000000027941 */ /* 0x000fea0003800200 */
.L_x_110:
[----:B01-3--:R-:W-:-:S07]  /*6a00*/  FMUL R0, R10, 0.5 ;  /* 0x3f0000000a007820 */ /* 0x00bfce0000400000 */
.L_x_90:
[----:B------:R-:W0:Y:S01]  /*6a10*/  MUFU.RCP64H R15, 1.7853975296020507812 ;  /* 0x3ffc90fd000f7908 */ /* 0x000e220000001800 */
[----:B------:R-:W-:Y:S02]  /*6a20*/  HFMA2 R14, -RZ, RZ, 0, 0 ;  /* 0x00000000ff0e7431 */ /* 0x000fe400000001ff */
[----:B------:R-:W-:Y:S01]  /*6a30*/  IMAD.MOV.U32 R10, RZ, RZ, -0x55dde974 ;  /* 0xaa22168cff0a7424 */ /* 0x000fe200078e00ff */
[----:B------:R-:W-:Y:S01]  /*6a40*/  MOV R11, 0x3ffc90fd ;  /* 0x3ffc90fd000b7802 */ /* 0x000fe20000000f00 */
[----:B------:R-:W-:Y:S01]  /*6a50*/  UMOV UR4, 0xaeef4ba0 ;  /* 0xaeef4ba000047882 */ /* 0x000fe20000000000 */
[----:B------:R-:W-:Y:S01]  /*6a60*/  UMOV UR5, 0x3fcb7812 ;  /* 0x3fcb781200057882 */ /* 0x000fe20000000000 */
[----:B------:R-:W-:Y:S01]  /*6a70*/  IMAD.MOV.U32 R24, RZ, RZ, -0x748574fc ;  /* 0x8b7a8b04ff187424 */ /* 0x000fe200078e00ff */
[----:B------:R-:W-:Y:S01]  /*6a80*/  MOV R25, 0x3ed0ee25 ;  /* 0x3ed0ee2500197802 */ /* 0x000fe20000000f00 */
[----:B------:R-:W-:Y:S01]  /*6a90*/  UMOV UR8, 0x3ae80f1e ;  /* 0x3ae80f1e00087882 */ /* 0x000fe20000000000 */
[----:B------:R-:W-:Y:S01]  /*6aa0*/  UMOV UR9, 0x3eb1380b ;  /* 0x3eb1380b00097882 */ /* 0x000fe20000000000 */
[----:B------:R-:W-:Y:S01]  /*6ab0*/  MOV R30, 0xfefa39ef ;  /* 0xfefa39ef001e7802 */ /* 0x000fe20000000f00 */
[----:B------:R-:W-:Y:S01]  /*6ac0*/  IMAD.MOV.U32 R31, RZ, RZ, 0x3fe62e42 ;  /* 0x3fe62e42ff1f7424 */ /* 0x000fe200078e00ff */
        /* <DEDUP_REMOVED lines=26> */
[----:B0-----:R-:W-:-:S05]  /*6c70*/  IMAD.U32 R15, RZ, RZ, UR4 ;  /* 0x00000004ff0f7e24 */ /* 0x001fca000f8e00ff */
[----:B------:R-:W-:Y:S01]  /*6c80*/  DFMA R24, R22, R24, UR8 ;  /* 0x0000000816187e2b */ /* 0x000fe20008000018 */
[----:B------:R-:W-:Y:S01]  /*6c90*/  UMOV UR8, 0x9999a3c4 ;  /* 0x9999a3c400087882 */ /* 0x000fe20000000000 */
[----:B------:R-:W-:Y:S01]  /*6ca0*/  UMOV UR9, 0x3f899999 ;  /* 0x3f89999900097882 */ /* 0x000fe20000000000 */
[----:B------:R-:W-:-:S04]  /*6cb0*/  IADD3 R16, PT, PT, R16, R15, RZ ;  /* 0x0000000f10107210 */ /* 0x000fc80007ffe0ff */
[----:B------:R-:W-:Y:S01]  /*6cc0*/  ISETP.GE.AND P1, PT, R16, R17, PT ;  /* 0x000000111000720c */ /* 0x000fe20003f26270 */
[----:B------:R-:W-:Y:S01]  /*6cd0*/  DFMA R26, R22, R24, UR8 ;  /* 0x00000008161a7e2b */ /* 0x000fe20008000018 */
[----:B------:R-:W-:Y:S01]  /*6ce0*/  UMOV UR8, 0x55555554 ;  /* 0x5555555400087882 */ /* 0x000fe20000000000 */
[----:B------:R-:W-:Y:S01]  /*6cf0*/  UMOV UR9, 0x3fb55555 ;  /* 0x3fb5555500097882 */ /* 0x000fe20000000000 */
[----:B------:R-:W-:-:S05]  /*6d00*/  DFMA R24, R30, UR10, R10 ;  /* 0x0000000a1e187c2b */ /* 0x000fca000800000a */
[----:B------:R-:W-:-:S03]  /*6d10*/  DFMA R26, R22, R26, UR8 ;  /* 0x00000008161a7e2b */ /* 0x000fc6000800001a */
[----:B------:R-:W-:-:S05]  /*6d20*/  DFMA R30, -R30, 3, R24 ;  /* 0x400800001e1e782b */ /* 0x000fca0000000118 */
[----:B------:R-:W-:-:S03]  /*6d30*/  DMUL R26, R22, R26 ;  /* 0x0000001a161a7228 */ /* 0x000fc60000000000 */
[----:B------:R-:W-:-:S05]  /*6d40*/  DADD R30, -R10, R30 ;  /* 0x000000000a1e7229 */ /* 0x000fca000000011e */
[----:B------:R-:W-:Y:S01]  /*6d50*/  DFMA R26, R10, R26, R28 ;  /* 0x0000001a0a1a722b */ /* 0x000fe2000000001c */
[----:B------:R-:W-:Y:S01]  /*6d60*/  HFMA2 R11, -RZ, RZ, 1.119140625, -1.154296875 ;  /* 0x3c7abc9eff0b7431 */ /* 0x000fe200000001ff */
        /* <DEDUP_REMOVED lines=12> */
.L_x_27:
[----:B------:R-:W0:Y:S01]  /*6e30*/  LDC.64 R6, c[0x0][0x3f0] ;  /* 0x0000fc00ff067b82 */ /* 0x000e220000000a00 */
[----:B------:R-:W-:Y:S01]  /*6e40*/  ISETP.GE.AND P0, PT, R15, 0x1, PT ;  /* 0x000000010f00780c */ /* 0x000fe20003f06270 */
[----:B------:R-:W-:Y:S01]  /*6e50*/  BSSY.RECONVERGENT B0, `(.L_x_131) ;  /* 0x000004c000007945 */ /* 0x000fe20003800200 */
[----:B0-----:R-:W-:-:S05]  /*6e60*/  IMAD.WIDE R6, R2, 0x4, R6 ;  /* 0x0000000402067825 */ /* 0x001fca00078e0206 */
[----:B------:R0:W-:Y:S06]  /*6e70*/  STG.E desc[UR6][R6.64], R18 ;  /* 0x0000001206007986 */ /* 0x0001ec000c101906 */
[----:B------:R-:W-:Y:S05]  /*6e80*/  @!P0 BRA `(.L_x_132) ;  /* 0x0000000400208947 */ /* 0x000fea0003800000 */
[C---:B--2---:R-:W-:Y:S01]  /*6e90*/  VIADDMNMX R0, R3.reuse, 0x1, R4, !PT ;  /* 0x0000000103007846 */ /* 0x044fe20007800104 */
[----:B------:R-:W-:Y:S01]  /*6ea0*/  BSSY.RECONVERGENT B1, `(.L_x_133) ;  /* 0x0000015000017945 */ /* 0x000fe20003800200 */
[----:B------:R-:W-:Y:S02]  /*6eb0*/  MOV R19, R3 ;  /* 0x0000000300137202 */ /* 0x000fe40000000f00 */
[C---:B------:R-:W-:Y:S01]  /*6ec0*/  IADD3 R5, PT, PT, -R3.reuse, R0, RZ ;  /* 0x0000000003057210 */ /* 0x040fe20007ffe1ff */
[----:B0-----:R-:W-:-:S03]  /*6ed0*/  IMAD.IADD R6, R3, 0x1, -R0 ;  /* 0x0000000103067824 */ /* 0x001fc600078e0a00 */
[----:B------:R-:W-:Y:S02]  /*6ee0*/  LOP3.LUT P0, R0, R5, 0x3, RZ, 0xc0, !PT ;  /* 0x0000000305007812 */ /* 0x000fe4000780c0ff */
[----:B------:R-:W-:Y:S02]  /*6ef0*/  ISETP.GT.U32.AND P1, PT, R6, -0x4, PT ;  /* 0xfffffffc0600780c */ /* 0x000fe40003f24070 */
[----:B------:R-:W-:Y:S02]  /*6f00*/  ISETP.NE.AND P2, PT, R0, RZ, PT ;  /* 0x000000ff0000720c */ /* 0x000fe40003f45270 */
[----:B------:R-:W-:-:S07]  /*6f10*/  MOV R5, R3 ;  /* 0x0000000300057202 */ /* 0x000fce0000000f00 */
[----:B------:R-:W-:Y:S05]  /*6f20*/  @!P0 BRA `(.L_x_134) ;  /* 0x0000000000308947 */ /* 0x000fea0003800000 */
[----:B------:R-:W0:Y:S01]  /*6f30*/  LDC.64 R12, c[0x0][0x3b0] ;  /* 0x0000ec00ff0c7b82 */ /* 0x000e220000000a00 */
[----:B------:R-:W-:Y:S01]  /*6f40*/  IMAD.MOV.U32 R17, RZ, RZ, RZ ;  /* 0x000000ffff117224 */ /* 0x000fe200078e00ff */
[----:B------:R-:W-:-:S06]  /*6f50*/  MOV R5, R3 ;  /* 0x0000000300057202 */ /* 0x000fcc0000000f00 */
[----:B------:R-:W1:Y:S02]  /*6f60*/  LDC.64 R10, c[0x0][0x3b8] ;  /* 0x0000ee00ff0a7b82 */ /* 0x000e640000000a00 */
.L_x_135:
[----:B0-2---:R-:W-:-:S06]  /*6f70*/  IMAD.WIDE R6, R5, 0x4, R12 ;  /* 0x0000000405067825 */ /* 0x005fcc00078e020c */
[----:B------:R-:W2:Y:S01]  /*6f80*/  LDG.E R7, desc[UR6][R6.64] ;  /* 0x0000000606077981 */ /* 0x000ea2000c1e1900 */
[----:B-1----:R-:W-:Y:S01]  /*6f90*/  IMAD.WIDE R8, R5, 0x4, R10 ;  /* 0x0000000405087825 */ /* 0x002fe200078e020a */
[----:B------:R-:W-:-:S03]  /*6fa0*/  IADD3 R17, PT, PT, R17, 0x1, RZ ;  /* 0x0000000111117810 */ /* 0x000fc60007ffe0ff */
[----:B------:R-:W-:Y:S01]  /*6fb0*/  VIADD R5, R5, 0x1 ;  /* 0x0000000105057836 */ /* 0x000fe20000000000 */
[----:B------:R-:W-:Y:S01]  /*6fc0*/  ISETP.NE.AND P0, PT, R17, R0, PT ;  /* 0x000000001100720c */ /* 0x000fe20003f05270 */
[----:B--2---:R2:W-:-:S12]  /*6fd0*/  STG.E desc[UR6][R8.64], R7 ;  /* 0x0000000708007986 */ /* 0x0045d8000c101906 */
[----:B------:R-:W-:Y:S05]  /*6fe0*/  @P0 BRA `(.L_x_135) ;  /* 0xfffffffc00e00947 */ /* 0x000fea000383ffff */
.L_x_134:
[----:B------:R-:W-:Y:S05]  /*6ff0*/  BSYNC.RECONVERGENT B1 ;  /* 0x0000000000017941 */ /* 0x000fea0003800200 */
.L_x_133:
[----:B------:R-:W-:Y:S04]  /*7000*/  BSSY.RECONVERGENT B1, `(.L_x_136) ;  /* 0x0000011000017945 */ /* 0x000fe80003800200 */
[----:B------:R-:W-:Y:S05]  /*7010*/  @P1 BRA `(.L_x_137) ;  /* 0x00000000003c1947 */ /* 0x000fea0003800000 */
.L_x_138:
[----:B0-2---:R-:W0:Y:S08]  /*7020*/  LDC.64 R6, c[0x0][0x3b0] ;  /* 0x0000ec00ff067b82 */ /* 0x005e300000000a00 */
[----:B------:R-:W1:Y:S01]  /*7030*/  LDC.64 R8, c[0x0][0x3b8] ;  /* 0x0000ee00ff087b82 */ /* 0x000e620000000a00 */
[----:B0-----:R-:W-:-:S05]  /*7040*/  IMAD.WIDE R6, R5, 0x4, R6 ;  /* 0x0000000405067825 */ /* 0x001fca00078e0206 */
[----:B------:R-:W2:Y:S01]  /*7050*/  LDG.E R11, desc[UR6][R6.64] ;  /* 0x00000006060b7981 */ /* 0x000ea2000c1e1900 */
[----:B-1----:R-:W-:-:S05]  /*7060*/  IMAD.WIDE R8, R5, 0x4, R8 ;  /* 0x0000000405087825 */ /* 0x002fca00078e0208 */
[----:B--2---:R0:W-:Y:S04]  /*7070*/  STG.E desc[UR6][R8.64], R11 ;  /* 0x0000000b08007986 */ /* 0x0041e8000c101906 */
[----:B------:R-:W2:Y:S04]  /*7080*/  LDG.E R13, desc[UR6][R6.64+0x4] ;  /* 0x00000406060d7981 */ /* 0x000ea8000c1e1900 */
[----:B--2---:R0:W-:Y:S04]  /*7090*/  STG.E desc[UR6][R8.64+0x4], R13 ;  /* 0x0000040d08007986 */ /* 0x0041e8000c101906 */
[----:B------:R-:W2:Y:S04]  /*70a0*/  LDG.E R17, desc[UR6][R6.64+0x8] ;  /* 0x0000080606117981 */ /* 0x000ea8000c1e1900 */
[----:B--2---:R0:W-:Y:S04]  /*70b0*/  STG.E desc[UR6][R8.64+0x8], R17 ;  /* 0x0000081108007986 */ /* 0x0041e8000c101906 */
[----:B------:R-:W2:Y:S01]  /*70c0*/  LDG.E R21, desc[UR6][R6.64+0xc] ;  /* 0x00000c0606157981 */ /* 0x000ea2000c1e1900 */
[----:B------:R-:W-:-:S04]  /*70d0*/  IADD3 R5, PT, PT, R5, 0x4, RZ ;  /* 0x0000000405057810 */ /* 0x000fc80007ffe0ff */
[----:B------:R-:W-:Y:S01]  /*70e0*/  ISETP.GE.AND P0, PT, R5, R4, PT ;  /* 0x000000040500720c */ /* 0x000fe20003f06270 */
[----:B--2---:R0:W-:-:S12]  /*70f0*/  STG.E desc[UR6][R8.64+0xc], R21 ;  /* 0x00000c1508007986 */ /* 0x0041d8000c101906 */
[----:B------:R-:W-:Y:S05]  /*7100*/  @!P0 BRA `(.L_x_138) ;  /* 0xfffffffc00c48947 */ /* 0x000fea000383ffff */
.L_x_137:
[----:B------:R-:W-:Y:S05]  /*7110*/  BSYNC.RECONVERGENT B1 ;  /* 0x0000000000017941 */ /* 0x000fea0003800200 */
.L_x_136:
[----:B------:R-:W-:Y:S04]  /*7120*/  BSSY.RECONVERGENT B1, `(.L_x_139) ;  /* 0x000000e000017945 */ /* 0x000fe80003800200 */
[----:B------:R-:W-:Y:S05]  /*7130*/  @!P2 BRA `(.L_x_140) ;  /* 0x000000000030a947 */ /* 0x000fea0003800000 */
[----:B0-----:R-:W0:Y:S01]  /*7140*/  LDC.64 R12, c[0x0][0x3c0] ;  /* 0x0000f000ff0c7b82 */ /* 0x001e220000000a00 */
[----:B------:R-:W-:Y:S02]  /*7150*/  HFMA2 R5, -RZ, RZ, 0, 0 ;  /* 0x00000000ff057431 */ /* 0x000fe400000001ff */
[----:B------:R-:W-:-:S05]  /*7160*/  IMAD.MOV.U32 R19, RZ, RZ, R3 ;  /* 0x000000ffff137224 */ /* 0x000fca00078e0003 */
[----:B------:R-:W1:Y:S02]  /*7170*/  LDC.64 R10, c[0x0][0x3c8] ;  /* 0x0000f200ff0a7b82 */ /* 0x000e640000000a00 */
.L_x_141:
[----:B0-23--:R-:W-:-:S06]  /*7180*/  IMAD.WIDE R6, R19, 0x4, R12 ;  /* 0x0000000413067825 */ /* 0x00dfcc00078e020c */
[----:B------:R-:W2:Y:S01]  /*7190*/  LDG.E R7, desc[UR6][R6.64] ;  /* 0x0000000606077981 */ /* 0x000ea2000c1e1900 */
[----:B-1----:R-:W-:Y:S01]  /*71a0*/  IMAD.WIDE R8, R19, 0x4, R10 ;  /* 0x0000000413087825 */ /* 0x002fe200078e020a */
[----:B------:R-:W-:Y:S02]  /*71b0*/  IADD3 R5, PT, PT, R5, 0x1, RZ ;  /* 0x0000000105057810 */ /* 0x000fe40007ffe0ff */
[----:B------:R-:W-:Y:S02]  /*71c0*/  IADD3 R19, PT, PT, R19, 0x1, RZ ;  /* 0x0000000113137810 */ /* 0x000fe40007ffe0ff */
[----:B------:R-:W-:Y:S01]  /*71d0*/  ISETP.NE.AND P0, PT, R5, R0, PT ;  /* 0x000000000500720c */ /* 0x000fe20003f05270 */
[----:B--2---:R3:W-:-:S12]  /*71e0*/  STG.E desc[UR6][R8.64], R7 ;  /* 0x0000000708007986 */ /* 0x0047d8000c101906 */
[----:B------:R-:W-:Y:S05]  /*71f0*/  @P0 BRA `(.L_x_141) ;  /* 0xfffffffc00e00947 */ /* 0x000fea000383ffff */
.L_x_140:
[----:B------:R-:W-:Y:S05]  /*7200*/  BSYNC.RECONVERGENT B1 ;  /* 0x0000000000017941 */ /* 0x000fea0003800200 */
.L_x_139:
[----:B------:R-:W-:Y:S05]  /*7210*/  @P1 BRA `(.L_x_132) ;  /* 0x00000000003c1947 */ /* 0x000fea0003800000 */
.L_x_142:
[----:B-123--:R-:W1:Y:S08]  /*7220*/  LDC.64 R6, c[0x0][0x3c0] ;  /* 0x0000f000ff067b82 */ /* 0x00ee700000000a00 */
[----:B0-----:R-:W0:Y:S01]  /*7230*/  LDC.64 R8, c[0x0][0x3c8] ;  /* 0x0000f200ff087b82 */ /* 0x001e220000000a00 */
[----:B-1----:R-:W-:-:S05]  /*7240*/  IMAD.WIDE R6, R19, 0x4, R6 ;  /* 0x0000000413067825 */ /* 0x002fca00078e0206 */
[----:B------:R-:W2:Y:S01]  /*7250*/  LDG.E R5, desc[UR6][R6.64] ;  /* 0x0000000606057981 */ /* 0x000ea2000c1e1900 */
[----:B0-----:R-:W-:-:S05]  /*7260*/  IMAD.WIDE R8, R19, 0x4, R8 ;  /* 0x0000000413087825 */ /* 0x001fca00078e0208 */
[----:B--2---:R1:W-:Y:S04]  /*7270*/  STG.E desc[UR6][R8.64], R5 ;  /* 0x0000000508007986 */ /* 0x0043e8000c101906 */
[----:B------:R-:W2:Y:S04]  /*7280*/  LDG.E R11, desc[UR6][R6.64+0x4] ;  /* 0x00000406060b7981 */ /* 0x000ea8000c1e1900 */
[----:B--2---:R1:W-:Y:S04]  /*7290*/  STG.E desc[UR6][R8.64+0x4], R11 ;  /* 0x0000040b08007986 */ /* 0x0043e8000c101906 */
[----:B------:R-:W2:Y:S04]  /*72a0*/  LDG.E R13, desc[UR6][R6.64+0x8] ;  /* 0x00000806060d7981 */ /* 0x000ea8000c1e1900 */
[----:B--2---:R1:W-:Y:S04]  /*72b0*/  STG.E desc[UR6][R8.64+0x8], R13 ;  /* 0x0000080d08007986 */ /* 0x0043e8000c101906 */
[----:B------:R-:W2:Y:S01]  /*72c0*/  LDG.E R17, desc[UR6][R6.64+0xc] ;  /* 0x00000c0606117981 */ /* 0x000ea2000c1e1900 */
[----:B------:R-:W-:-:S05]  /*72d0*/  VIADD R19, R19, 0x4 ;  /* 0x0000000413137836 */ /* 0x000fca0000000000 */
[----:B------:R-:W-:Y:S01]  /*72e0*/  ISETP.GE.AND P0, PT, R19, R4, PT ;  /* 0x000000041300720c */ /* 0x000fe20003f06270 */
[----:B--2---:R1:W-:-:S12]  /*72f0*/  STG.E desc[UR6][R8.64+0xc], R17 ;  /* 0x00000c1108007986 */ /* 0x0043d8000c101906 */
[----:B------:R-:W-:Y:S05]  /*7300*/  @!P0 BRA `(.L_x_142) ;  /* 0xfffffffc00c48947 */ /* 0x000fea000383ffff */
.L_x_132:
[----:B------:R-:W-:Y:S05]  /*7310*/  BSYNC.RECONVERGENT B0 ;  /* 0x0000000000007941 */ /* 0x000fea0003800200 */
.L_x_131:
[----:B--2---:R-:W2:Y:S02]  /*7320*/  LDC R0, c[0x0][0x394] ;  /* 0x0000e500ff007b82 */ /* 0x004ea40000000800 */
[----:B--2---:R-:W-:-:S13]  /*7330*/  ISETP.GE.AND P0, PT, R0, 0x1, PT ;  /* 0x000000010000780c */ /* 0x004fda0003f06270 */
[----:B------:R-:W-:Y:S05]  /*7340*/  @!P0 EXIT ;  /* 0x000000000000894d */ /* 0x000fea0003800000 */
[----:B01-3--:R-:W0:Y:S01]  /*7350*/  LDC R9, c[0x0][0x390] ;  /* 0x0000e400ff097b82 */ /* 0x00be220000000800 */
[----:B------:R-:W1:Y:S01]  /*7360*/  I2F.F64 R22, R15 ;  /* 0x0000000f00167312 */ /* 0x000e620000201c00 */
[----:B------:R-:W-:Y:S02]  /*7370*/  VIADDMNMX R0, R3, 0x1, R4, !PT ;  /* 0x0000000103007846 */ /* 0x000fe40007800104 */
[----:B------:R-:W-:Y:S02]  /*7380*/  LOP3.LUT R7, RZ, R3, RZ, 0x33, !PT ;  /* 0x00000003ff077212 */ /* 0x000fe400078e33ff */
[C---:B------:R-:W-:Y:S02]  /*7390*/  ISETP.GT.AND P6, PT, R15.reuse, RZ, PT ;  /* 0x000000ff0f00720c */ /* 0x040fe40003fc4270 */
[----:B------:R-:W2:Y:S01]  /*73a0*/  LDC.64 R24, c[0x0][0x3f8] ;  /* 0x0000fe00ff187b82 */ /* 0x000ea20000000a00 */
[C---:B------:R-:W-:Y:S01]  /*73b0*/  IADD3 R7, PT, PT, R0.reuse, R7, RZ ;  /* 0x0000000700077210 */ /* 0x040fe20007ffe0ff */
[----:B------:R-:W-:Y:S01]  /*73c0*/  IMAD.IADD R0, R0, 0x1, -R3 ;  /* 0x0000000100007824 */ /* 0x000fe200078e0a03 */
[----:B------:R-:W-:-:S02]  /*73d0*/  LOP3.LUT R5, R15, 0x3, RZ, 0xc0, !PT ;  /* 0x000000030f057812 */ /* 0x000fc400078ec0ff */
[----:B------:R-:W-:Y:S02]  /*73e0*/  MOV R6, RZ ;  /* 0x000000ff00067202 */ /* 0x000fe40000000f00 */
[----:B------:R-:W-:Y:S01]  /*73f0*/  LOP3.LUT R12, R0, 0xfffffff0, RZ, 0xc0, !PT ;  /* 0xfffffff0000c7812 */ /* 0x000fe200078ec0ff */
[----:B------:R-:W3:Y:S01]  /*7400*/  LDC.64 R26, c[0x0][0x3c8] ;  /* 0x0000f200ff1a7b82 */ /* 0x000ee20000000a00 */
[----:B-1----:R-:W-:Y:S01]  /*7410*/  DMUL R22, R22, -0.5 ;  /* 0xbfe0000016167828 */ /* 0x002fe20000000000 */
[----:B------:R-:W-:Y:S02]  /*7420*/  ISETP.EQ.AND P6, PT, R2, RZ, P6 ;  /* 0x000000ff0200720c */ /* 0x000fe400037c2270 */
[C---:B------:R-:W-:Y:S02]  /*7430*/  LOP3.LUT R10, R0.reuse, 0xf, RZ, 0xc0, !PT ;  /* 0x0000000f000a7812 */ /* 0x040fe400078ec0ff */
[----:B------:R-:W-:Y:S02]  /*7440*/  LOP3.LUT R11, R0, 0x7, RZ, 0xc0, !PT ;  /* 0x00000007000b7812 */ /* 0x000fe400078ec0ff */
[----:B0-----:R-:W-:-:S02]  /*7450*/  LOP3.LUT R8, R9, 0x7ffffff0, RZ, 0xc0, !PT ;  /* 0x7ffffff009087812 */ /* 0x001fc400078ec0ff */
[----:B------:R-:W-:Y:S02]  /*7460*/  LOP3.LUT R9, R9, 0x3, RZ, 0xc0, !PT ;  /* 0x0000000309097812 */ /* 0x000fe400078ec0ff */
[C---:B------:R-:W-:Y:S02]  /*7470*/  LOP3.LUT R13, R0.reuse, 0x3, RZ, 0xc0, !PT ;  /* 0x00000003000d7812 */ /* 0x040fe400078ec0ff */
[----:B------:R-:W-:Y:S01]  /*7480*/  LOP3.LUT R14, R0, 0xfffffff8, RZ, 0xc0, !PT ;  /* 0xfffffff8000e7812 */ /* 0x000fe200078ec0ff */
[----:B--2---:R-:W-:Y:S01]  /*7490*/  IMAD.WIDE R24, R2, 0x4, R24 ;  /* 0x0000000402187825 */ /* 0x004fe200078e0218 */
[----:B------:R-:W-:Y:S02]  /*74a0*/  LOP3.LUT R15, R0, 0x1, RZ, 0xc0, !PT ;  /* 0x00000001000f7812 */ /* 0x000fe400078ec0ff */
[----:B------:R-:W-:Y:S01]  /*74b0*/  IADD3 R16, PT, PT, -R12, RZ, RZ ;  /* 0x000000ff0c107210 */ /* 0x000fe20007ffe1ff */
[----:B---3--:R-:W-:-:S07]  /*74c0*/  IMAD.WIDE R26, R3, 0x4, R26 ;  /* 0x00000004031a7825 */ /* 0x008fce00078e021a */
.L_x_339:
[----:B01----:R-:W0:Y:S01]  /*74d0*/  LDC.64 R18, c[0x0][0x3a8] ;  /* 0x0000ea00ff127b82 */ /* 0x003e220000000a00 */
[----:B------:R-:W1:Y:S07]  /*74e0*/  LDCU UR4, c[0x0][0x384] ;  /* 0x00007080ff0477ac */ /* 0x000e6e0008000800 */
[----:B--2-4-:R-:W2:Y:S08]  /*74f0*/  LDC.64 R36, c[0x0][0x3d0] ;  /* 0x0000f400ff247b82 */ /* 0x014eb00000000a00 */
[----:B---3--:R-:W3:Y:S01]  /*7500*/  LDC.64 R34, c[0x0][0x3d8] ;  /* 0x0000f600ff227b82 */ /* 0x008ee20000000a00 */
[----:B0-----:R-:W-:-:S05]  /*7510*/  IMAD.WIDE R18, R2, 0x30, R18 ;  /* 0x0000003002127825 */ /* 0x001fca00078e0212 */
[----:B------:R-:W4:Y:S04]  /*7520*/  LDG.E.64 R28, desc[UR6][R18.64] ;  /* 0x00000006121c7981 */ /* 0x000f28000c1e1b00 */
[----:B------:R-:W5:Y:S04]  /*7530*/  LDG.E.64 R20, desc[UR6][R18.64+0x10] ;  /* 0x0000100612147981 */ /* 0x000f68000c1e1b00 */
[----:B------:R-:W5:Y:S01]  /*7540*/  LDG.E.64 R30, desc[UR6][R18.64+0x8] ;  /* 0x00000806121e7981 */ /* 0x000f62000c1e1b00 */
[----:B-1----:R-:W-:Y:S01]  /*7550*/  USHF.L.U32 UR4, UR4, 0x1, URZ ;  /* 0x0000000104047899 */ /* 0x002fe200080006ff */
[----:B--2---:R-:W-:-:S04]  /*7560*/  IMAD.WIDE R36, R2, 0x4, R36 ;  /* 0x0000000402247825 */ /* 0x004fc800078e0224 */
[----:B---3--:R-:W-:Y:S01]  /*7570*/  IMAD.WIDE R34, R2, 0x4, R34 ;  /* 0x0000000402227825 */ /* 0x008fe200078e0222 */
[----:B------:R-:W-:Y:S02]  /*7580*/  I2FP.F32.S32 R38, UR4 ;  /* 0x0000000400267c45 */ /* 0x000fe40008201400 */
[----:B----4-:R-:W-:-:S04]  /*7590*/  SHF.R.U32.HI R0, RZ, 0x2, R29 ;  /* 0x00000002ff007819 */ /* 0x010fc8000001161d */
[----:B------:R-:W-:Y:S01]  /*75a0*/  LOP3.LUT R0, R0, R29, RZ, 0x3c, !PT ;  /* 0x0000001d00007212 */ /* 0x000fe200078e3cff */
[----:B-----5:R0:W-:Y:S01]  /*75b0*/  STG.E.64 desc[UR6][R18.64+0x8], R20 ;  /* 0x0000081412007986 */ /* 0x0201e2000c101b06 */
[----:B------:R-:W-:Y:S02]  /*75c0*/  SHF.L.U32 R17, R21, 0x4, RZ ;  /* 0x0000000415117819 */ /* 0x000fe400000006ff */
[----:B------:R-:W-:Y:S01]  /*75d0*/  SHF.R.U32.HI R33, RZ, 0x2, R30 ;  /* 0x00000002ff217819 */ /* 0x000fe2000001161e */
[----:B------:R-:W-:-:S03]  /*75e0*/  IMAD.SHL.U32 R29, R0, 0x2, RZ ;  /* 0x00000002001d7824 */ /* 0x000fc600078e00ff */
[----:B------:R-:W-:Y:S02]  /*75f0*/  LOP3.LUT R33, R33, R30, RZ, 0x3c, !PT ;  /* 0x0000001e21217212 */ /* 0x000fe400078e3cff */
[----:B------:R-:W-:Y:S02]  /*7600*/  LOP3.LUT R32, R0, R29, R17, 0x96, !PT ;  /* 0x0000001d00207212 */ /* 0x000fe400078e9611 */
[----:B------:R-:W-:Y:S02]  /*7610*/  MOV R0, 0x2f800000 ;  /* 0x2f80000000007802 */ /* 0x000fe40000000f00 */
[----:B------:R-:W-:Y:S02]  /*7620*/  LOP3.LUT R32, R32, R21, RZ, 0x3c, !PT ;  /* 0x0000001520207212 */ /* 0x000fe400078e3cff */
[----:B------:R-:W-:Y:S02]  /*7630*/  SHF.L.U32 R29, R33, 0x1, RZ ;  /* 0x00000001211d7819 */ /* 0x000fe400000006ff */
[----:B------:R-:W-:Y:S01]  /*7640*/  IADD3 R17, PT, PT, R28, 0x587c5, R32 ;  /* 0x000587c51c117810 */ /* 0x000fe20007ffe020 */
[----:B------:R-:W-:-:S03]  /*7650*/  IMAD.SHL.U32 R30, R32, 0x10, RZ ;  /* 0x00000010201e7824 */ /* 0x000fc600078e00ff */
[----:B------:R-:W-:Y:S02]  /*7660*/  I2FP.F32.U32 R17, R17 ;  /* 0x0000001100117245 */ /* 0x000fe40000201000 */
[----:B------:R-:W-:Y:S02]  /*7670*/  LOP3.LUT R33, R33, R29, R30, 0x96, !PT ;  /* 0x0000001d21217212 */ /* 0x000fe400078e961e */
[----:B------:R-:W-:Y:S01]  /*7680*/  IADD3 R30, PT, PT, R28, 0xb0f8a, RZ ;  /* 0x000b0f8a1c1e7810 */ /* 0x000fe20007ffe0ff */
[----:B------:R-:W-:Y:S01]  /*7690*/  FFMA R17, R17, R0, 1.1641532182693481445e-10 ;  /* 0x2f00000011117423 */ /* 0x000fe20000000000 */
[----:B------:R-:W-:-:S03]  /*76a0*/  LOP3.LUT R33, R33, R32, RZ, 0x3c, !PT ;  /* 0x0000002021217212 */ /* 0x000fc600078e3cff */
[----:B------:R-:W-:Y:S01]  /*76b0*/  FMUL R38, R17, R38 ;  /* 0x0000002611267220 */ /* 0x000fe20000400000 */
[----:B------:R-:W-:Y:S01]  /*76c0*/  IADD3 R17, PT, PT, R33, R30, RZ ;  /* 0x0000001e21117210 */ /* 0x000fe20007ffe0ff */
[----:B------:R0:W-:Y:S02]  /*76d0*/  STG.E.64 desc[UR6][R18.64], R30 ;  /* 0x0000001e12007986 */ /* 0x0001e4000c101b06 */
[----:B------:R-:W1:Y:S01]  /*76e0*/  F2I.TRUNC.NTZ R29, R38 ;  /* 0x00000026001d7305 */ /* 0x000e62000020f100 */
[----:B------:R-:W-:Y:S01]  /*76f0*/  I2FP.F32.U32 R17, R17 ;  /* 0x0000001100117245 */ /* 0x000fe20000201000 */
[----:B------:R0:W-:Y:S04]  /*7700*/  STG.E.64 desc[UR6][R18.64+0x10], R32 ;  /* 0x0000102012007986 */ /* 0x0001e8000c101b06 */
[----:B------:R-:W-:-:S05]  /*7710*/  FFMA R17, R17, R0, 1.1641532182693481445e-10 ;  /* 0x2f00000011117423 */ /* 0x000fca0000000000 */
[----:B------:R0:W-:Y:S04]  /*7720*/  STG.E desc[UR6][R36.64], R17 ;  /* 0x0000001124007986 */ /* 0x0001e8000c101906 */
[----:B-1----:R0:W-:Y:S04]  /*7730*/  STG.E desc[UR6][R34.64], R29 ;  /* 0x0000001d22007986 */ /* 0x0021e8000c101906 */
[----:B------:R-:W2:Y:S01]  /*7740*/  LDG.E R28, desc[UR6][R18.64+0x18] ;  /* 0x00001806121c7981 */ /* 0x000ea2000c1e1900 */
[----:B------:R-:W-:Y:S01]  /*7750*/  BSSY.RECONVERGENT B0, `(.L_x_143) ;  /* 0x0000051000007945 */ /* 0x000fe20003800200 */
[----:B--2---:R-:W-:-:S13]  /*7760*/  ISETP.NE.AND P0, PT, R28, 0x1, PT ;  /* 0x000000011c00780c */ /* 0x004fda0003f05270 */
[----:B0-----:R-:W-:Y:S05]  /*7770*/  @!P0 BRA `(.L_x_144) ;  /* 0x0000000400308947 */ /* 0x001fea0003800000 */
[----:B------:R-:W2:Y:S04]  /*7780*/  LDG.E.64 R20, desc[UR6][R18.64] ;  /* 0x0000000612147981 */ /* 0x000ea8000c1e1b00 */
[----:B------:R-:W3:Y:S04]  /*7790*/  LDG.E.64 R28, desc[UR6][R18.64+0x10] ;  /* 0x00001006121c7981 */ /* 0x000ee8000c1e1b00 */
[----:B------:R-:W4:Y:S01]  /*77a0*/  LDG.E.64 R30, desc[UR6][R18.64+0x8] ;  /* 0x00000806121e7981 */ /* 0x000f22000c1e1b00 */
[----:B------:R-:W-:Y:S01]  /*77b0*/  MOV R36, 0x3e055027 ;  /* 0x3e05502700247802 */ /* 0x000fe20000000f00 */
[----:B------:R-:W-:Y:S01]  /*77c0*/  BSSY.RECONVERGENT B1, `(.L_x_145) ;  /* 0x000003e000017945 */ /* 0x000fe20003800200 */
[----:B------:R-:W-:-:S02]  /*77d0*/  MOV R37, 0x7f800000 ;  /* 0x7f80000000257802 */ /* 0x000fc40000000f00 */
[----:B--2---:R-:W-:-:S04]  /*77e0*/  SHF.R.U32.HI R32, RZ, 0x2, R21 ;  /* 0x00000002ff207819 */ /* 0x004fc80000011615 */
[----:B------:R-:W-:Y:S01]  /*77f0*/  LOP3.LUT R32, R32, R21, RZ, 0x3c, !PT ;  /* 0x0000001520207212 */ /* 0x000fe200078e3cff */
[----:B---3--:R-:W-:Y:S01]  /*7800*/  IMAD.SHL.U32 R17, R29, 0x10, RZ ;  /* 0x000000101d117824 */ /* 0x008fe200078e00ff */
[----:B------:R0:W-:Y:S02]  /*7810*/  STG.E.64 desc[UR6][R18.64+0x8], R28 ;  /* 0x0000081c12007986 */ /* 0x0001e4000c101b06 */
[----:B------:R-:W-:-:S04]  /*7820*/  SHF.L.U32 R21, R32, 0x1, RZ ;  /* 0x0000000120157819 */ /* 0x000fc800000006ff */
[----:B------:R-:W-:-:S04]  /*7830*/  LOP3.LUT R32, R32, R21, R17, 0x96, !PT ;  /* 0x0000001520207212 */ /* 0x000fc800078e9611 */
[----:B------:R-:W-:-:S04]  /*7840*/  LOP3.LUT R32, R32, R29, RZ, 0x3c, !PT ;  /* 0x0000001d20207212 */ /* 0x000fc800078e3cff */
[----:B------:R-:W-:-:S04]  /*7850*/  IADD3 R17, PT, PT, R20, 0x587c5, R32 ;  /* 0x000587c514117810 */ /* 0x000fc80007ffe020 */
[----:B------:R-:W-:-:S05]  /*7860*/  I2FP.F32.U32 R17, R17 ;  /* 0x0000001100117245 */ /* 0x000fca0000201000 */
[----:B------:R-:W-:Y:S01]  /*7870*/  FFMA R34, R17, R0, 1.1641532182693481445e-10 ;  /* 0x2f00000011227423 */ /* 0x000fe20000000000 */
[----:B----4-:R-:W-:-:S04]  /*7880*/  SHF.R.U32.HI R17, RZ, 0x2, R30 ;  /* 0x00000002ff117819 */ /* 0x010fc8000001161e */
[----:B------:R-:W-:Y:S02]  /*7890*/  FSETP.GEU.AND P0, PT, R34, 1.175494350822287508e-38, PT ;  /* 0x008000002200780b */ /* 0x000fe40003f0e000 */
[----:B------:R-:W-:-:S11]  /*78a0*/  LOP3.LUT R17, R17, R30, RZ, 0x3c, !PT ;  /* 0x0000001e11117212 */ /* 0x000fd600078e3cff */
[----:B------:R-:W-:-:S05]  /*78b0*/  @!P0 FMUL R34, R34, 8388608 ;  /* 0x4b00000022228820 */ /* 0x000fca0000400000 */
[----:B------:R-:W-:-:S04]  /*78c0*/  IADD3 R0, PT, PT, R34, -0x3f2aaaab, RZ ;  /* 0xc0d5555522007810 */ /* 0x000fc80007ffe0ff */
[----:B------:R-:W-:-:S05]  /*78d0*/  LOP3.LUT R21, R0, 0xff800000, RZ, 0xc0, !PT ;  /* 0xff80000000157812 */ /* 0x000fca00078ec0ff */
[----:B------:R-:W-:Y:S01]  /*78e0*/  IMAD.IADD R0, R34, 0x1, -R21 ;  /* 0x0000000122007824 */ /* 0x000fe200078e0a15 */
[----:B------:R-:W-:-:S03]  /*78f0*/  I2FP.F32.S32 R21, R21 ;  /* 0x0000001500157245 */ /* 0x000fc60000201400 */
[----:B------:R-:W-:-:S04]  /*7900*/  FADD R33, R0, -1 ;  /* 0xbf80000000217421 */ /* 0x000fc80000000000 */
[----:B------:R-:W-:-:S04]  /*7910*/  FFMA R0, R33, -R36, 0.14084610342979431152 ;  /* 0x3e1039f621007423 */ /* 0x000fc80000000824 */
[----:B------:R-:W-:-:S04]  /*7920*/  FFMA R0, R33, R0, -0.12148627638816833496 ;  /* 0xbdf8cdcc21007423 */ /* 0x000fc80000000000 */
[----:B------:R-:W-:-:S04]  /*7930*/  FFMA R0, R33, R0, 0.13980610668659210205 ;  /* 0x3e0f295521007423 */ /* 0x000fc80000000000 */
[----:B------:R-:W-:-:S04]  /*7940*/  FFMA R0, R33, R0, -0.16684235632419586182 ;  /* 0xbe2ad8b921007423 */ /* 0x000fc80000000000 */
[----:B------:R-:W-:-:S04]  /*7950*/  FFMA R0, R33, R0, 0.20012299716472625732 ;  /* 0x3e4ced0b21007423 */ /* 0x000fc80000000000 */
[----:B------:R-:W-:-:S04]  /*7960*/  FFMA R0, R33, R0, -0.24999669194221496582 ;  /* 0xbe7fff2221007423 */ /* 0x000fc80000000000 */
[----:B------:R-:W-:-:S04]  /*7970*/  FFMA R0, R33, R0, 0.33333182334899902344 ;  /* 0x3eaaaa7821007423 */ /* 0x000fc80000000000 */
[C---:B------:R-:W-:Y:S01]  /*7980*/  FFMA R36, R33.reuse, R0, -0.5 ;  /* 0xbf00000021247423 */ /* 0x040fe20000000000 */
[----:B------:R-:W-:Y:S02]  /*7990*/  FSEL R0, RZ, -23, P0 ;  /* 0xc1b80000ff007808 */ /* 0x000fe40000000000 */
[----:B------:R-:W-:Y:S01]  /*79a0*/  ISETP.GT.U32.AND P0, PT, R34, 0x7f7fffff, PT ;  /* 0x7f7fffff2200780c */ /* 0x000fe20003f04070 */
[----:B------:R-:W-:Y:S02]  /*79b0*/  FMUL R36, R33, R36 ;  /* 0x0000002421247220 */ /* 0x000fe40000400000 */
[----:B------:R-:W-:Y:S01]  /*79c0*/  FFMA R30, R21, 1.1920928955078125e-07, R0 ;  /* 0x34000000151e7823 */ /* 0x000fe20000000000 */
[----:B------:R-:W-:Y:S02]  /*79d0*/  IMAD.SHL.U32 R0, R32, 0x10, RZ ;  /* 0x0000001020007824 */ /* 0x000fe400078e00ff */
[----:B------:R-:W-:Y:S01]  /*79e0*/  FFMA R33, R33, R36, R33 ;  /* 0x0000002421217223 */ /* 0x000fe20000000021 */
[----:B------:R-:W-:-:S03]  /*79f0*/  SHF.L.U32 R21, R17, 0x1, RZ ;  /* 0x0000000111157819 */ /* 0x000fc600000006ff */
[----:B------:R-:W-:Y:S01]  /*7a00*/  FFMA R35, R30, 0.69314718246459960938, R33 ;  /* 0x3f3172181e237823 */ /* 0x000fe20000000021 */
[----:B------:R-:W-:Y:S02]  /*7a10*/  LOP3.LUT R21, R17, R21, R0, 0x96, !PT ;  /* 0x0000001511157212 */ /* 0x000fe400078e9600 */
[----:B------:R-:W-:Y:S01]  /*7a20*/  IADD3 R30, PT, PT, R20, 0xb0f8a, RZ ;  /* 0x000b0f8a141e7810 */ /* 0x000fe20007ffe0ff */
[C---:B------:R-:W-:Y:S01]  /*7a30*/  @P0 FFMA R35, R34.reuse, R37, +INF ;  /* 0x7f80000022230423 */ /* 0x040fe20000000025 */
[----:B------:R-:W-:Y:S02]  /*7a40*/  FSETP.NEU.AND P0, PT, R34, RZ, PT ;  /* 0x000000ff2200720b */ /* 0x000fe40003f0d000 */
[----:B------:R-:W-:Y:S01]  /*7a50*/  LOP3.LUT R33, R21, R32, RZ, 0x3c, !PT ;  /* 0x0000002015217212 */ /* 0x000fe200078e3cff */
[----:B------:R-:W-:Y:S01]  /*7a60*/  FMUL R35, R35, -2 ;  /* 0xc000000023237820 */ /* 0x000fe20000400000 */
[----:B------:R0:W-:Y:S02]  /*7a70*/  STG.E.64 desc[UR6][R18.64], R30 ;  /* 0x0000001e12007986 */ /* 0x0001e4000c101b06 */
[----:B------:R-:W-:-:S02]  /*7a80*/  IADD3 R0, PT, PT, R33, R30, RZ ;  /* 0x0000001e21007210 */ /* 0x000fc40007ffe0ff */
[----:B------:R-:W-:Y:S01]  /*7a90*/  FSEL R35, R35, +INF , P0 ;  /* 0x7f80000023237808 */ /* 0x000fe20000000000 */
[----:B------:R0:W-:Y:S01]  /*7aa0*/  STG.E.64 desc[UR6][R18.64+0x10], R32 ;  /* 0x0000102012007986 */ /* 0x0001e2000c101b06 */
[----:B------:R-:W-:Y:S02]  /*7ab0*/  I2FP.F32.U32 R0, R0 ;  /* 0x0000000000007245 */ /* 0x000fe40000201000 */
[----:B------:R0:W1:Y:S01]  /*7ac0*/  MUFU.RSQ R20, R35 ;  /* 0x0000002300147308 */ /* 0x0000620000001400 */
[----:B------:R-:W-:-:S05]  /*7ad0*/  VIADD R17, R35, 0xf3000000 ;  /* 0xf300000023117836 */ /* 0x000fca0000000000 */
[----:B------:R-:W-:Y:S01]  /*7ae0*/  ISETP.GT.U32.AND P0, PT, R17, 0x727fffff, PT ;  /* 0x727fffff1100780c */ /* 0x000fe20003f04070 */
[----:B------:R-:W-:-:S05]  /*7af0*/  HFMA2 R17, -RZ, RZ, 0.1495361328125, 0.0004794597625732421875 ;  /* 0x30c90fdbff117431 */ /* 0x000fca00000001ff */
[----:B------:R-:W-:-:S07]  /*7b00*/  FFMA R17, R0, R17, 7.314590599882819788e-10 ;  /* 0x30490fdb00117423 */ /* 0x000fce0000000011 */
[----:B01----:R-:W-:Y:S05]  /*7b10*/  @!P0 BRA `(.L_x_146) ;  /* 0x0000000000108947 */ /* 0x003fea0003800000 */
[----:B------:R-:W-:Y:S01]  /*7b20*/  IMAD.MOV.U32 R0, RZ, RZ, R35 ;  /* 0x000000ffff007224 */ /* 0x000fe200078e0023 */
[----:B------:R-:W-:-:S07]  /*7b30*/  MOV R31, 0x7b50 ;  /* 0x00007b50001f7802 */ /* 0x000fce0000000f00 */
[----:B------:R-:W-:Y:S05]  /*7b40*/  CALL.REL.NOINC `($__internal_2_$__cuda_sm20_sqrt_rn_f32_slowpath) ;  /* 0x000000b400587944 */ /* 0x000fea0003c00000 */
[----:B------:R-:W-:Y:S05]  /*7b50*/  BRA `(.L_x_147) ;  /* 0x0000000000107947 */ /* 0x000fea0003800000 */
.L_x_146:
[----:B------:R-:W-:Y:S01]  /*7b60*/  FMUL.FTZ R0, R35, R20 ;  /* 0x0000001423007220 */ /* 0x000fe20000410000 */
[----:B------:R-:W-:-:S03]  /*7b70*/  FMUL.FTZ R20, R20, 0.5 ;  /* 0x3f00000014147820 */ /* 0x000fc60000410000 */
[----:B------:R-:W-:-:S04]  /*7b80*/  FFMA R35, -R0, R0, R35 ;  /* 0x0000000000237223 */ /* 0x000fc80000000123 */
[----:B------:R-:W-:-:S07]  /*7b90*/  FFMA R0, R35, R20, R0 ;  /* 0x0000001423007223 */ /* 0x000fce0000000000 */
.L_x_147:
[----:B------:R-:W-:Y:S05]  /*7ba0*/  BSYNC.RECONVERGENT B1 ;  /* 0x0000000000017941 */ /* 0x000fea0003800200 */
.L_x_145:
[----:B------:R-:W-:Y:S01]  /*7bb0*/  FMUL.RZ R20, R17, 0.15915493667125701904 ;  /* 0x3e22f98311147820 */ /* 0x000fe2000040c000 */
[----:B------:R-:W-:-:S03]  /*7bc0*/  MOV R29, 0x1 ;  /* 0x00000001001d7802 */ /* 0x000fc60000000f00 */
[----:B------:R-:W0:Y:S02]  /*7bd0*/  MUFU.COS R17, R20 ;  /* 0x0000001400117308 */ /* 0x000e240000000000 */
[----:B------:R1:W-:Y:S01]  /*7be0*/  STG.E desc[UR6][R18.64+0x18], R29 ;  /* 0x0000181d12007986 */ /* 0x0003e2000c101906 */
[----:B0-----:R-:W-:-:S05]  /*7bf0*/  FMUL R21, R17, R0 ;  /* 0x0000000011157220 */ /* 0x001fca0000400000 */
[----:B------:R-:W0:Y:S01]  /*7c00*/  MUFU.SIN R17, R20 ;  /* 0x0000001400117308 */ /* 0x000e220000000400 */
[----:B------:R1:W-:Y:S01]  /*7c10*/  STG.E desc[UR6][R18.64+0x20], R21 ;  /* 0x0000201512007986 */ /* 0x0003e2000c101906 */
[----:B0-----:R-:W-:Y:S01]  /*7c20*/  FMUL R0, R17, R0 ;  /* 0x0000000011007220 */ /* 0x001fe20000400000 */
[----:B-1----:R-:W-:Y:S06]  /*7c30*/  BRA `(.L_x_148) ;  /* 0x0000000000087947 */ /* 0x002fec0003800000 */
.L_x_144:
[----:B------:R0:W5:Y:S04]  /*7c40*/  LDG.E R0, desc[UR6][R18.64+0x20] ;  /* 0x0000200612007981 */ /* 0x000168000c1e1900 */
[----:B------:R0:W-:Y:S02]  /*7c50*/  STG.E desc[UR6][R18.64+0x18], RZ ;  /* 0x000018ff12007986 */ /* 0x0001e4000c101906 */
.L_x_148:
[----:B------:R-:W-:Y:S05]  /*7c60*/  BSYNC.RECONVERGENT B0 ;  /* 0x0000000000007941 */ /* 0x000fea0003800200 */
.L_x_143:
[----:B------:R-:W1:Y:S01]  /*7c70*/  LDC.64 R20, c[0x0][0x3e0] ;  /* 0x0000f800ff147b82 */ /* 0x000e620000000a00 */
[----:B------:R-:W2:Y:S02]  /*7c80*/  LDCU UR4, c[0x0][0x39c] ;  /* 0x00007380ff0477ac */ /* 0x000ea40008000800 */
[----:B--2--5:R-:W-:Y:S01]  /*7c90*/  FMUL R17, R0, UR4 ;  /* 0x0000000400117c20 */ /* 0x024fe20008400000 */
[----:B-1----:R-:W-:-:S05]  /*7ca0*/  IMAD.WIDE R20, R2, 0x4, R20 ;  /* 0x0000000402147825 */ /* 0x002fca00078e0214 */
[----:B------:R1:W-:Y:S04]  /*7cb0*/  STG.E desc[UR6][R20.64], R17 ;  /* 0x0000001114007986 */ /* 0x0003e8000c101906 */
[----:B------:R-:W2:Y:S01]  /*7cc0*/  LDG.E R0, desc[UR6][R18.64+0x18] ;  /* 0x0000180612007981 */ /* 0x000ea2000c1e1900 */
[----:B------:R-:W-:Y:S01]  /*7cd0*/  BSSY.RECONVERGENT B0, `(.L_x_149) ;  /* 0x0000052000007945 */ /* 0x000fe20003800200 */
[----:B--2---:R-:W-:-:S13]  /*7ce0*/  ISETP.NE.AND P0, PT, R0, 0x1, PT ;  /* 0x000000010000780c */ /* 0x004fda0003f05270 */
[----:B-1----:R-:W-:Y:S05]  /*7cf0*/  @!P0 BRA `(.L_x_150) ;  /* 0x0000000400348947 */ /* 0x002fea0003800000 */
        /* <DEDUP_REMOVED lines=8> */
[----:B---3--:R1:W-:Y:S01]  /*7d80*/  STG.E.64 desc[UR6][R18.64+0x8], R28 ;  /* 0x0000081c12007986 */ /* 0x0083e2000c101b06 */
[----:B------:R-:W-:-:S03]  /*7d90*/  SHF.L.U32 R17, R29, 0x4, RZ ;  /* 0x000000041d117819 */ /* 0x000fc600000006ff */
[----:B------:R-:W-:-:S05]  /*7da0*/  IMAD.SHL.U32 R21, R0, 0x2, RZ ;  /* 0x0000000200157824 */ /* 0x000fca00078e00ff */
[----:B------:R-:W-:Y:S01]  /*7db0*/  LOP3.LUT R32, R0, R21, R17, 0x96, !PT ;  /* 0x0000001500207212 */ /* 0x000fe200078e9611 */
[----:B------:R-:W-:-:S03]  /*7dc0*/  HFMA2 R17, -RZ, RZ, 0.1171875, 0 ;  /* 0x2f800000ff117431 */ /* 0x000fc600000001ff */
        /* <DEDUP_REMOVED lines=40> */
[----:B------:R1:W2:Y:S01]  /*8050*/  MUFU.RSQ R20, R35 ;  /* 0x0000002300147308 */ /* 0x0002a20000001400 */
[----:B------:R-:W-:-:S05]  /*8060*/  VIADD R17, R35, 0xf3000000 ;  /* 0xf300000023117836 */ /* 0x000fca0000000000 */
[----:B------:R-:W-:Y:S01]  /*8070*/  ISETP.GT.U32.AND P0, PT, R17, 0x727fffff, PT ;  /* 0x727fffff1100780c */ /* 0x000fe20003f04070 */
[----:B------:R-:W-:-:S05]  /*8080*/  HFMA2 R17, -RZ, RZ, 0.1495361328125, 0.0004794597625732421875 ;  /* 0x30c90fdbff117431 */ /* 0x000fca00000001ff */
[----:B------:R-:W-:-:S07]  /*8090*/  FFMA R17, R0, R17, 7.314590599882819788e-10 ;  /* 0x30490fdb00117423 */ /* 0x000fce0000000011 */
[----:B-12---:R-:W-:Y:S05]  /*80a0*/  @!P0 BRA `(.L_x_152) ;  /* 0x0000000000108947 */ /* 0x006fea0003800000 */
[----:B------:R-:W-:Y:S01]  /*80b0*/  IMAD.MOV.U32 R0, RZ, RZ, R35 ;  /* 0x000000ffff007224 */ /* 0x000fe200078e0023 */
[----:B------:R-:W-:-:S07]  /*80c0*/  MOV R31, 0x80e0 ;  /* 0x000080e0001f7802 */ /* 0x000fce0000000f00 */
[----:B0-----:R-:W-:Y:S05]  /*80d0*/  CALL.REL.NOINC `($__internal_2_$__cuda_sm20_sqrt_rn_f32_slowpath) ;  /* 0x000000ac00f47944 */ /* 0x001fea0003c00000 */
[----:B------:R-:W-:Y:S05]  /*80e0*/  BRA `(.L_x_153) ;  /* 0x0000000000107947 */ /* 0x000fea0003800000 */
.L_x_152:
[----:B------:R-:W-:Y:S01]  /*80f0*/  FMUL.FTZ R0, R35, R20 ;  /* 0x0000001423007220 */ /* 0x000fe20000410000 */
[----:B------:R-:W-:-:S03]  /*8100*/  FMUL.FTZ R20, R20, 0.5 ;  /* 0x3f00000014147820 */ /* 0x000fc60000410000 */
[----:B------:R-:W-:-:S04]  /*8110*/  FFMA R35, -R0, R0, R35 ;  /* 0x0000000000237223 */ /* 0x000fc80000000123 */
[----:B------:R-:W-:-:S07]  /*8120*/  FFMA R0, R35, R20, R0 ;  /* 0x0000001423007223 */ /* 0x000fce0000000000 */
.L_x_153:
[----:B------:R-:W-:Y:S05]  /*8130*/  BSYNC.RECONVERGENT B1 ;  /* 0x0000000000017941 */ /* 0x000fea0003800200 */
.L_x_151:
[----:B------:R-:W-:Y:S01]  /*8140*/  FMUL.RZ R20, R17, 0.15915493667125701904 ;  /* 0x3e22f98311147820 */ /* 0x000fe2000040c000 */
[----:B------:R-:W-:-:S03]  /*8150*/  MOV R29, 0x1 ;  /* 0x00000001001d7802 */ /* 0x000fc60000000f00 */
[----:B------:R-:W1:Y:S02]  /*8160*/  MUFU.COS R17, R20 ;  /* 0x0000001400117308 */ /* 0x000e640000000000 */
[----:B------:R2:W-:Y:S01]  /*8170*/  STG.E desc[UR6][R18.64+0x18], R29 ;  /* 0x0000181d12007986 */ /* 0x0005e2000c101906 */
[----:B-1----:R-:W-:-:S05]  /*8180*/  FMUL R21, R17, R0 ;  /* 0x0000000011157220 */ /* 0x002fca0000400000 */
[----:B------:R-:W1:Y:S01]  /*8190*/  MUFU.SIN R17, R20 ;  /* 0x0000001400117308 */ /* 0x000e620000000400 */
[----:B------:R2:W-:Y:S01]  /*81a0*/  STG.E desc[UR6][R18.64+0x20], R21 ;  /* 0x0000201512007986 */ /* 0x0005e2000c101906 */
[----:B-1----:R-:W-:Y:S01]  /*81b0*/  FMUL R0, R17, R0 ;  /* 0x0000000011007220 */ /* 0x002fe20000400000 */
[----:B--2---:R-:W-:Y:S06]  /*81c0*/  BRA `(.L_x_154) ;  /* 0x0000000000087947 */ /* 0x004fec0003800000 */
.L_x_150:
[----:B------:R1:W5:Y:S04]  /*81d0*/  LDG.E R0, desc[UR6][R18.64+0x20] ;  /* 0x0000200612007981 */ /* 0x000368000c1e1900 */
[----:B------:R1:W-:Y:S02]  /*81e0*/  STG.E desc[UR6][R18.64+0x18], RZ ;  /* 0x000018ff12007986 */ /* 0x0003e4000c101906 */
.L_x_154:
[----:B------:R-:W-:Y:S05]  /*81f0*/  BSYNC.RECONVERGENT B0 ;  /* 0x0000000000007941 */ /* 0x000fea0003800200 */
.L_x_149:
[----:B01----:R-:W0:Y:S01]  /*8200*/  LDC.64 R18, c[0x0][0x3e8] ;  /* 0x0000fa00ff127b82 */ /* 0x003e220000000a00 */
[----:B------:R-:W1:Y:S07]  /*8210*/  LDCU UR4, c[0x0][0x3a0] ;  /* 0x00007400ff0477ac */ /* 0x000e6e0008000800 */
[----:B------:R-:W2:Y:S01]  /*8220*/  LDC.64 R20, c[0x0][0x3d8] ;  /* 0x0000f600ff147b82 */ /* 0x000ea20000000a00 */
[----:B-1---5:R-:W-:Y:S01]  /*8230*/  FMUL R31, R0, UR4 ;  /* 0x00000004001f7c20 */ /* 0x022fe20008400000 */
[----:B------:R-:W1:Y:S01]  /*8240*/  LDCU UR4, c[0x0][0x384] ;  /* 0x00007080ff0477ac */ /* 0x000e620008000800 */
[----:B0-----:R-:W-:-:S05]  /*8250*/  IMAD.WIDE R18, R2, 0x4, R18 ;  /* 0x0000000402127825 */ /* 0x001fca00078e0212 */
[----:B------:R0:W-:Y:S01]  /*8260*/  STG.E desc[UR6][R18.64], R31 ;  /* 0x0000001f12007986 */ /* 0x0001e2000c101906 */
[----:B--2---:R-:W-:-:S05]  /*8270*/  IMAD.WIDE R28, R2, 0x4, R20 ;  /* 0x00000004021c7825 */ /* 0x004fca00078e0214 */
[----:B------:R-:W2:Y:S01]  /*8280*/  LDG.E R0, desc[UR6][R28.64] ;  /* 0x000000061c007981 */ /* 0x000ea2000c1e1900 */
[----:B-1----:R-:W-:Y:S01]  /*8290*/  MOV R21, UR4 ;  /* 0x0000000400157c02 */ /* 0x002fe20008000f00 */
[----:B------:R-:W-:Y:S03]  /*82a0*/  BSSY.RECONVERGENT B0, `(.L_x_155) ;  /* 0x0000017000007945 */ /* 0x000fe60003800200 */
[----:B--2---:R-:W-:-:S13]  /*82b0*/  ISETP.GE.AND P0, PT, R0, R21, PT ;  /* 0x000000150000720c */ /* 0x004fda0003f06270 */
[----:B0-----:R-:W-:Y:S05]  /*82c0*/  @P0 BRA `(.L_x_156) ;  /* 0x00000000002c0947 */ /* 0x001fea0003800000 */
[----:B------:R-:W0:Y:S08]  /*82d0*/  LDC.64 R18, c[0x0][0x3c0] ;  /* 0x0000f000ff127b82 */ /* 0x000e300000000a00 */
[----:B------:R-:W1:Y:S01]  /*82e0*/  LDC.64 R28, c[0x0][0x3e0] ;  /* 0x0000f800ff1c7b82 */ /* 0x000e620000000a00 */
[----:B0-----:R-:W-:-:S04]  /*82f0*/  IMAD.WIDE R18, R3, 0x4, R18 ;  /* 0x0000000403127825 */ /* 0x001fc800078e0212 */
[----:B------:R-:W-:-:S04]  /*8300*/  IMAD.WIDE R18, R0, 0x4, R18 ;  /* 0x0000000400127825 */ /* 0x000fc800078e0212 */
[----:B-1----:R-:W-:Y:S02]  /*8310*/  IMAD.WIDE R30, R2, 0x4, R28 ;  /* 0x00000004021e7825 */ /* 0x002fe400078e021c */
[----:B------:R-:W2:Y:S04]  /*8320*/  LDG.E R18, desc[UR6][R18.64] ;  /* 0x0000000612127981 */ /* 0x000ea8000c1e1900 */
[----:B------:R-:W2:Y:S01]  /*8330*/  LDG.E R31, desc[UR6][R30.64] ;  /* 0x000000061e1f7981 */ /* 0x000ea2000c1e1900 */
[----:B------:R-:W-:-:S04]  /*8340*/  IMAD.WIDE R28, R0, 0x4, R26 ;  /* 0x00000004001c7825 */ /* 0x000fc800078e021a */
[----:B--2---:R-:W-:-:S05]  /*8350*/  FADD R17, R18, R31 ;  /* 0x0000001f12117221 */ /* 0x004fca0000000000 */
[----:B------:R0:W-:Y:S01]  /*8360*/  STG.E desc[UR6][R28.64], R17 ;  /* 0x000000111c007986 */ /* 0x0001e2000c101906 */
[----:B------:R-:W-:Y:S05]  /*8370*/  BRA `(.L_x_157) ;  /* 0x0000000000247947 */ /* 0x000fea0003800000 */
.L_x_156:
[----:B------:R-:W0:Y:S01]  /*8380*/  LDC.64 R18, c[0x0][0x3b0] ;  /* 0x0000ec00ff127b82 */ /* 0x000e220000000a00 */
[----:B------:R-:W-:-:S05]  /*8390*/  IADD3 R17, PT, PT, R0, -R21, R3 ;  /* 0x8000001500117210 */ /* 0x000fca0007ffe003 */
[----:B0-----:R-:W-:-:S06]  /*83a0*/  IMAD.WIDE R18, R17, 0x4, R18 ;  /* 0x0000000411127825 */ /* 0x001fcc00078e0212 */
[----:B------:R-:W2:Y:S02]  /*83b0*/  LDG.E R18, desc[UR6][R18.64] ;  /* 0x0000000612127981 */ /* 0x000ea4000c1e1900 */
[C---:B--2---:R-:W-:Y:S01]  /*83c0*/  FSETP.GT.AND P0, PT, R31.reuse, -R18, PT ;  /* 0x800000121f00720b */ /* 0x044fe20003f04000 */
[----:B------:R-:W-:-:S12]  /*83d0*/  FADD R31, R31, R18 ;  /* 0x000000121f1f7221 */ /* 0x000fd80000000000 */
[----:B------:R-:W0:Y:S02]  /*83e0*/  @P0 LDC.64 R28, c[0x0][0x3b8] ;  /* 0x0000ee00ff1c0b82 */ /* 0x000e240000000a00 */
[----:B0-----:R-:W-:-:S05]  /*83f0*/  @P0 IMAD.WIDE R28, R17, 0x4, R28 ;  /* 0x00000004111c0825 */ /* 0x001fca00078e021c */
[----:B------:R1:W-:Y:S02]  /*8400*/  @P0 STG.E desc[UR6][R28.64], R31 ;  /* 0x0000001f1c000986 */ /* 0x0003e4000c101906 */
.L_x_157:
[----:B------:R-:W-:Y:S05]  /*8410*/  BSYNC.RECONVERGENT B0 ;  /* 0x0000000000007941 */ /* 0x000fea0003800200 */
.L_x_155:
[----:B------:R-:W2:Y:S01]  /*8420*/  LDCU UR5, c[0x0][0x380] ;  /* 0x00007000ff0577ac */ /* 0x000ea20008000800 */
[----:B01----:R-:W0:Y:S01]  /*8430*/  LDC.64 R28, c[0x0][0x3f0] ;  /* 0x0000fc00ff1c7b82 */ /* 0x003e220000000a00 */
[----:B------:R-:W-:Y:S01]  /*8440*/  BSSY.RECONVERGENT B1, `(.L_x_158) ;  /* 0x00005cf000017945 */ /* 0x000fe20003800200 */
[----:B------:R-:W1:Y:S01]  /*8450*/  LDCU UR4, c[0x0][0x38c] ;  /* 0x00007180ff0477ac */ /* 0x000e620008000800 */
[----:B--2---:R-:W-:Y:S01]  /*8460*/  UISETP.NE.AND UP0, UPT, UR5, 0x1, UPT ;  /* 0x000000010500788c */ /* 0x004fe2000bf05270 */
[----:B-1----:R-:W-:Y:S02]  /*8470*/  IMAD R32, R21, UR4, RZ ;  /* 0x0000000415207c24 */ /* 0x002fe4000f8e02ff */
[----:B0-----:R-:W-:-:S06]  /*8480*/  IMAD.WIDE R28, R2, 0x4, R28 ;  /* 0x00000004021c7825 */ /* 0x001fcc00078e021c */
[----:B------:R-:W-:Y:S05]  /*8490*/  BRA.U UP0, `(.L_x_159) ;  /* 0x0000002d00a47547 */ /* 0x000fea000b800000 */
[----:B------:R0:W5:Y:S01]  /*84a0*/  LDG.E R17, desc[UR6][R28.64] ;  /* 0x000000061c117981 */ /* 0x000162000c1e1900 */
[----:B------:R-:W-:Y:S01]  /*84b0*/  ISETP.GE.AND P4, PT, R21, 0x1, PT ;  /* 0x000000011500780c */ /* 0x000fe20003f86270 */
[----:B------:R-:W-:-:S12]  /*84c0*/  IMAD.MOV.U32 R20, RZ, RZ, 0x3f800000 ;  /* 0x3f800000ff147424 */ /* 0x000fd800078e00ff */
[----:B0-----:R-:W-:Y:S05]  /*84d0*/  @!P4 BRA `(.L_x_160) ;  /* 0x0000000400a8c947 */ /* 0x001fea0003800000 */
[----:B------:R-:W-:Y:S01]  /*84e0*/  ISETP.GE.U32.AND P0, PT, R7, 0xf, PT ;  /* 0x0000000f0700780c */ /* 0x000fe20003f06070 */
[----:B------:R-:W-:Y:S01]  /*84f0*/  BSSY.RECONVERGENT B0, `(.L_x_161) ;  /* 0x000002e000007945 */ /* 0x000fe20003800200 */
[----:B------:R-:W-:Y:S01]  /*8500*/  HFMA2 R20, -RZ, RZ, 1.875, 0 ;  /* 0x3f800000ff147431 */ /* 0x000fe200000001ff */
[----:B------:R-:W-:Y:S02]  /*8510*/  ISETP.NE.AND P1, PT, R10, RZ, PT ;  /* 0x000000ff0a00720c */ /* 0x000fe40003f25270 */
[----:B------:R-:W-:-:S08]  /*8520*/  MOV R0, R3 ;  /* 0x0000000300007202 */ /* 0x000fd00000000f00 */
[----:B------:R-:W-:Y:S05]  /*8530*/  @!P0 BRA `(.L_x_162) ;  /* 0x0000000000a48947 */ /* 0x000fea0003800000 */
[----:B------:R-:W-:Y:S01]  /*8540*/  IMAD.MOV.U32 R31, RZ, RZ, RZ ;  /* 0x000000ffff1f7224 */ /* 0x000fe200078e00ff */
[----:B------:R-:W-:Y:S02]  /*8550*/  MOV R20, 0x3f800000 ;  /* 0x3f80000000147802 */ /* 0x000fe40000000f00 */
[----:B------:R-:W-:-:S07]  /*8560*/  MOV R0, R3 ;  /* 0x0000000300007202 */ /* 0x000fce0000000f00 */
.L_x_163:
[----:B------:R-:W0:Y:S02]  /*8570*/  LDC.64 R18, c[0x0][0x3b8] ;  /* 0x0000ee00ff127b82 */ /* 0x000e240000000a00 */
[----:B0-----:R-:W-:-:S05]  /*8580*/  IMAD.WIDE R18, R0, 0x4, R18 ;  /* 0x0000000400127825 */ /* 0x001fca00078e0212 */
[----:B------:R-:W2:Y:S04]  /*8590*/  LDG.E R33, desc[UR6][R18.64] ;  /* 0x0000000612217981 */ /* 0x000ea8000c1e1900 */
[----:B------:R-:W3:Y:S04]  /*85a0*/  LDG.E R30, desc[UR6][R18.64+0x4] ;  /* 0x00000406121e7981 */ /* 0x000ee8000c1e1900 */
[----:B------:R-:W4:Y:S04]  /*85b0*/  LDG.E R35, desc[UR6][R18.64+0x8] ;  /* 0x0000080612237981 */ /* 0x000f28000c1e1900 */
        /* <DEDUP_REMOVED lines=12> */
[----:B------:R-:W4:Y:S01]  /*8680*/  LDG.E R61, desc[UR6][R18.64+0x3c] ;  /* 0x00003c06123d7981 */ /* 0x000f22000c1e1900 */
[----:B------:R-:W-:Y:S01]  /*8690*/  VIADD R31, R31, 0x10 ;  /* 0x000000101f1f7836 */ /* 0x000fe20000000000 */
[----:B------:R-:W-:-:S04]  /*86a0*/  IADD3 R0, PT, PT, R0, 0x10, RZ ;  /* 0x0000001000007810 */ /* 0x000fc80007ffe0ff */
[----:B------:R-:W-:Y:S01]  /*86b0*/  ISETP.NE.AND P0, PT, R31, R12, PT ;  /* 0x0000000c1f00720c */ /* 0x000fe20003f05270 */
[----:B--2---:R-:W-:-:S04]  /*86c0*/  FMUL R33, R33, R20 ;  /* 0x0000001421217220 */ /* 0x004fc80000400000 */
[----:B---3--:R-:W-:-:S04]  /*86d0*/  FMUL R30, R33, R30 ;  /* 0x0000001e211e7220 */ /* 0x008fc80000400000 */
[----:B----4-:R-:W-:-:S04]  /*86e0*/  FMUL R30, R30, R35 ;  /* 0x000000231e1e7220 */ /* 0x010fc80000400000 */
        /* <DEDUP_REMOVED lines=14> */
.L_x_162:
[----:B------:R-:W-:Y:S05]  /*87d0*/  BSYNC.RECONVERGENT B0 ;  /* 0x0000000000007941 */ /* 0x000fea0003800200 */
.L_x_161:
[----:B------:R-:W-:Y:S04]  /*87e0*/  BSSY.RECONVERGENT B0, `(.L_x_160) ;  /* 0x0000039000007945 */ /* 0x000fe80003800200 */
[----:B------:R-:W-:Y:S05]  /*87f0*/  @!P1 BRA `(.L_x_164) ;  /* 0x0000000000dc9947 */ /* 0x000fea0003800000 */
[----:B------:R-:W-:Y:S01]  /*8800*/  IADD3 R18, PT, PT, R10, -0x1, RZ ;  /* 0xffffffff0a127810 */ /* 0x000fe20007ffe0ff */
[----:B------:R-:W-:Y:S01]  /*8810*/  BSSY.RECONVERGENT B2, `(.L_x_165) ;  /* 0x0000017000027945 */ /* 0x000fe20003800200 */
[----:B------:R-:W-:Y:S02]  /*8820*/  ISETP.NE.AND P1, PT, R11, RZ, PT ;  /* 0x000000ff0b00720c */ /* 0x000fe40003f25270 */
[----:B------:R-:W-:-:S13]  /*8830*/  ISETP.GE.U32.AND P0, PT, R18, 0x7, PT ;  /* 0x000000071200780c */ /* 0x000fda0003f06070 */
[----:B------:R-:W-:Y:S05]  /*8840*/  @!P0 BRA `(.L_x_166) ;  /* 0x00000000004c8947 */ /* 0x000fea0003800000 */
        /* <DEDUP_REMOVED lines=9> */
[----:B------:R-:W4:Y:S01]  /*88e0*/  LDG.E R43, desc[UR6][R18.64+0x1c] ;  /* 0x00001c06122b7981 */ /* 0x000f22000c1e1900 */
[----:B------:R-:W-:-:S02]  /*88f0*/  VIADD R0, R0, 0x8 ;  /* 0x0000000800007836 */ /* 0x000fc40000000000 */
[----:B--2---:R-:W-:-:S04]  /*8900*/  FMUL R31, R20, R31 ;  /* 0x0000001f141f7220 */ /* 0x004fc80000400000 */
[----:B---3--:R-:W-:-:S04]  /*8910*/  FMUL R30, R31, R30 ;  /* 0x0000001e1f1e7220 */ /* 0x008fc80000400000 */
[----:B----4-:R-:W-:-:S04]  /*8920*/  FMUL R30, R30, R33 ;  /* 0x000000211e1e7220 */ /* 0x010fc80000400000 */
[----:B------:R-:W-:-:S04]  /*8930*/  FMUL R30, R30, R35 ;  /* 0x000000231e1e7220 */ /* 0x000fc80000400000 */
[----:B------:R-:W-:-:S04]  /*8940*/  FMUL R30, R30, R37 ;  /* 0x000000251e1e7220 */ /* 0x000fc80000400000 */
[----:B------:R-:W-:-:S04]  /*8950*/  FMUL R30, R30, R39 ;  /* 0x000000271e1e7220 */ /* 0x000fc80000400000 */
[----:B------:R-:W-:-:S04]  /*8960*/  FMUL R30, R30, R41 ;  /* 0x000000291e1e7220 */ /* 0x000fc80000400000 */
[----:B------:R-:W-:-:S07]  /*8970*/  FMUL R20, R30, R43 ;  /* 0x0000002b1e147220 */ /* 0x000fce0000400000 */
.L_x_166:
[----:B------:R-:W-:Y:S05]  /*8980*/  BSYNC.RECONVERGENT B2 ;  /* 0x0000000000027941 */ /* 0x000fea0003800200 */
.L_x_165:
        /* <DEDUP_REMOVED lines=11> */
[----:B------:R-:W4:Y:S01]  /*8a40*/  LDG.E R35, desc[UR6][R18.64+0xc] ;  /* 0x00000c0612237981 */ /* 0x000f22000c1e1900 */
[----:B------:R-:W-:Y:S01]  /*8a50*/  IADD3 R0, PT, PT, R0, 0x4, RZ ;  /* 0x0000000400007810 */ /* 0x000fe20007ffe0ff */
[----:B--2---:R-:W-:-:S04]  /*8a60*/  FMUL R31, R20, R31 ;  /* 0x0000001f141f7220 */ /* 0x004fc80000400000 */
[----:B---3--:R-:W-:-:S04]  /*8a70*/  FMUL R30, R31, R30 ;  /* 0x0000001e1f1e7220 */ /* 0x008fc80000400000 */
[----:B----4-:R-:W-:-:S04]  /*8a80*/  FMUL R30, R30, R33 ;  /* 0x000000211e1e7220 */ /* 0x010fc80000400000 */
[----:B------:R-:W-:-:S07]  /*8a90*/  FMUL R20, R30, R35 ;  /* 0x000000231e147220 */ /* 0x000fce0000400000 */
.L_x_168:
[----:B------:R-:W-:Y:S05]  /*8aa0*/  BSYNC.RECONVERGENT B2 ;  /* 0x0000000000027941 */ /* 0x000fea0003800200 */
.L_x_167:
[----:B------:R-:W-:Y:S05]  /*8ab0*/  @!P1 BRA `(.L_x_164) ;  /* 0x00000000002c9947 */ /* 0x000fea0003800000 */
[----:B------:R-:W0:Y:S02]  /*8ac0*/  LDC.64 R18, c[0x0][0x3b8] ;  /* 0x0000ee00ff127b82 */ /* 0x000e240000000a00 */
[----:B0-----:R-:W-:-:S05]  /*8ad0*/  IMAD.WIDE R18, R0, 0x4, R18 ;  /* 0x0000000400127825 */ /* 0x001fca00078e0212 */
[----:B------:R-:W2:Y:S01]  /*8ae0*/  LDG.E R31, desc[UR6][R18.64] ;  /* 0x00000006121f7981 */ /* 0x000ea2000c1e1900 */
[----:B------:R-:W-:Y:S01]  /*8af0*/  ISETP.NE.AND P0, PT, R13, 0x1, PT ;  /* 0x000000010d00780c */ /* 0x000fe20003f05270 */
[----:B--2---:R-:W-:-:S12]  /*8b00*/  FMUL R20, R20, R31 ;  /* 0x0000001f14147220 */ /* 0x004fd80000400000 */
[----:B------:R-:W-:Y:S05]  /*8b10*/  @!P0 BRA `(.L_x_164) ;  /* 0x0000000000148947 */ /* 0x000fea0003800000 */
[----:B------:R-:W-:Y:S01]  /*8b20*/  ISETP.NE.AND P0, PT, R13, 0x2, PT ;  /* 0x000000020d00780c */ /* 0x000fe20003f05270 */
[----:B------:R-:W2:-:S12]  /*8b30*/  LDG.E R31, desc[UR6][R18.64+0x4] ;  /* 0x00000406121f7981 */ /* 0x000e98000c1e1900 */
[----:B------:R-:W3:Y:S01]  /*8b40*/  @P0 LDG.E R33, desc[UR6][R18.64+0x8] ;  /* 0x0000080612210981 */ /* 0x000ee2000c1e1900 */
[----:B--2---:R-:W-:-:S04]  /*8b50*/  FMUL R20, R20, R31 ;  /* 0x0000001f14147220 */ /* 0x004fc80000400000 */
[----:B---3--:R-:W-:-:S07]  /*8b60*/  @P0 FMUL R20, R20, R33 ;  /* 0x0000002114140220 */ /* 0x008fce0000400000 */
.L_x_164:
[----:B------:R-:W-:Y:S05]  /*8b70*/  BSYNC.RECONVERGENT B0 ;  /* 0x0000000000007941 */ /* 0x000fea0003800200 */
.L_x_160:
[----:B------:R-:W-:Y:S01]  /*8b80*/  ISETP.GE.AND P0, PT, R32, 0x1, PT ;  /* 0x000000012000780c */ /* 0x000fe20003f06270 */
[----:B------:R-:W-:-:S12]  /*8b90*/  IMAD.MOV.U32 R18, RZ, RZ, RZ ;  /* 0x000000ffff127224 */ /* 0x000fd800078e00ff */
[----:B------:R-:W-:Y:S05]  /*8ba0*/  @!P0 BRA `(.L_x_169) ;  /* 0x00000024007c8947 */ /* 0x000fea0003800000 */
[----:B------:R-:W-:Y:S01]  /*8bb0*/  FSETP.GEU.AND P1, PT, R20, 1.175494350822287508e-38, PT ;  /* 0x008000001400780b */ /* 0x000fe20003f2e000 */
[----:B------:R-:W-:Y:S01]  /*8bc0*/  IMAD.MOV.U32 R19, RZ, RZ, 0x3e055027 ;  /* 0x3e055027ff137424 */ /* 0x000fe200078e00ff */
[----:B------:R-:W-:Y:S01]  /*8bd0*/  MOV R31, 0x7f800000 ;  /* 0x7f800000001f7802 */ /* 0x000fe20000000f00 */
[----:B------:R-:W-:Y:S01]  /*8be0*/  BSSY.RECONVERGENT B2, `(.L_x_169) ;  /* 0x000025b000027945 */ /* 0x000fe20003800200 */
[----:B------:R-:W-:-:S09]  /*8bf0*/  FSEL R21, RZ, -23, P1 ;  /* 0xc1b80000ff157808 */ /* 0x000fd20000800000 */
[----:B------:R-:W-:-:S05]  /*8c00*/  @!P1 FMUL R20, R20, 8388608 ;  /* 0x4b00000014149820 */ /* 0x000fca0000400000 */
[C---:B------:R-:W-:Y:S02]  /*8c10*/  IADD3 R0, PT, PT, R20.reuse, -0x3f2aaaab, RZ ;  /* 0xc0d5555514007810 */ /* 0x040fe40007ffe0ff */
[----:B------:R-:W-:Y:S02]  /*8c20*/  ISETP.GT.U32.AND P0, PT, R20, 0x7f7fffff, PT ;  /* 0x7f7fffff1400780c */ /* 0x000fe40003f04070 */
[----:B------:R-:W-:-:S04]  /*8c30*/  LOP3.LUT R0, R0, 0xff800000, RZ, 0xc0, !PT ;  /* 0xff80000000007812 */ /* 0x000fc800078ec0ff */
[-C--:B------:R-:W-:Y:S02]  /*8c40*/  IADD3 R18, PT, PT, R20, -R0.reuse, RZ ;  /* 0x8000000014127210 */ /* 0x080fe40007ffe0ff */
[----:B------:R-:W-:-:S03]  /*8c50*/  I2FP.F32.S32 R0, R0 ;  /* 0x0000000000007245 */ /* 0x000fc60000201400 */
[----:B------:R-:W-:Y:S02]  /*8c60*/  FADD R18, R18, -1 ;  /* 0xbf80000012127421 */ /* 0x000fe40000000000 */
[----:B------:R-:W-:Y:S02]  /*8c70*/  FFMA R0, R0, 1.1920928955078125e-07, R21 ;  /* 0x3400000000007823 */ /* 0x000fe40000000015 */
[----:B------:R-:W-:-:S04]  /*8c80*/  FFMA R19, R18, -R19, 0.14084610342979431152 ;  /* 0x3e1039f612137423 */ /* 0x000fc80000000813 */
        /* <DEDUP_REMOVED lines=9> */
[----:B------:R-:W-:-:S03]  /*8d20*/  FFMA R18, R20, R31, +INF ;  /* 0x7f80000014127423 */ /* 0x000fc6000000001f */
[----:B------:R-:W-:Y:S01]  /*8d30*/  @!P0 FFMA R18, R0, 0.69314718246459960938, R19 ;  /* 0x3f31721800128823 */ /* 0x000fe20000000013 */
[----:B------:R-:W-:Y:S01]  /*8d40*/  FSETP.NEU.AND P0, PT, R20, RZ, PT ;  /* 0x000000ff1400720b */ /* 0x000fe20003f0d000 */
[----:B------:R-:W-:Y:S02]  /*8d50*/  IMAD R20, R3, UR4, RZ ;  /* 0x0000000403147c24 */ /* 0x000fe4000f8e02ff */
[----:B------:R-:W-:Y:S01]  /*8d60*/  FMUL R19, R18, -0.5 ;  /* 0xbf00000012137820 */ /* 0x000fe20000400000 */
[----:B------:R-:W-:-:S04]  /*8d70*/  HFMA2 R18, -RZ, RZ, 0, 0 ;  /* 0x00000000ff127431 */ /* 0x000fc800000001ff */
[----:B------:R-:W-:-:S07]  /*8d80*/  FSEL R19, R19, +INF , P0 ;  /* 0x7f80000013137808 */ /* 0x000fce0000000000 */
.L_x_210:
[----:B------:R-:W-:Y:S01]  /*8d90*/  IMAD.MOV.U32 R0, RZ, RZ, RZ ;  /* 0x000000ffff007224 */ /* 0x000fe200078e00ff */
[----:B------:R-:W-:Y:S06]  /*8da0*/  @!P4 BRA `(.L_x_170) ;  /* 0x0000001c00e0c947 */ /* 0x000fec0003800000 */
[----:B------:R-:W-:Y:S01]  /*8db0*/  ISETP.GE.U32.AND P0, PT, R7, 0x7, PT ;  /* 0x000000070700780c */ /* 0x000fe20003f06070 */
[----:B------:R-:W-:Y:S01]  /*8dc0*/  BSSY.RECONVERGENT B3, `(.L_x_171) ;  /* 0x00000fd000037945 */ /* 0x000fe20003800200 */
[----:B------:R-:W-:Y:S01]  /*8dd0*/  IADD3 R21, PT, PT, -R3, R20, RZ ;  /* 0x0000001403157210 */ /* 0x000fe20007ffe1ff */
[----:B------:R-:W-:Y:S01]  /*8de0*/  IMAD.MOV.U32 R40, RZ, RZ, R3 ;  /* 0x000000ffff287224 */ /* 0x000fe200078e0003 */
[----:B------:R-:W-:-:S09]  /*8df0*/  MOV R47, RZ ;  /* 0x000000ff002f7202 */ /* 0x000fd20000000f00 */
[----:B------:R-:W-:Y:S05]  /*8e00*/  @!P0 BRA `(.L_x_172) ;  /* 0x0000000c00e08947 */ /* 0x000fea0003800000 */
[----:B------:R-:W-:Y:S01]  /*8e10*/  HFMA2 R43, -RZ, RZ, 0, 0 ;  /* 0x00000000ff2b7431 */ /* 0x000fe200000001ff */
[----:B------:R-:W-:Y:S01]  /*8e20*/  MOV R47, RZ ;  /* 0x000000ff002f7202 */ /* 0x000fe20000000f00 */
[----:B------:R-:W-:-:S07]  /*8e30*/  IMAD.MOV.U32 R40, RZ, RZ, R3 ;  /* 0x000000ffff287224 */ /* 0x000fce00078e0003 */
.L_x_189:
        /* <DEDUP_REMOVED lines=25> */
[----:B------:R-:W-:-:S08]  /*8fd0*/  DFMA R38, R30, R38, R30 ;  /* 0x000000261e26722b */ /* 0x000fd0000000001e */
[----:B0-----:R-:W-:Y:S01]  /*8fe0*/  DMUL R36, R34, R38 ;  /* 0x0000002622247228 */ /* 0x001fe20000000000 */
[----:B------:R-:W-:-:S07]  /*8ff0*/  FSETP.GEU.AND P1, PT, |R35|, 6.5827683646048100446e-37, PT ;  /* 0x036000002300780b */ /* 0x000fce0003f2e200 */
[----:B------:R-:W-:-:S08]  /*9000*/  DFMA R30, -R32, R36, R34 ;  /* 0x00000024201e722b */ /* 0x000fd00000000122 */
[----:B------:R-:W-:-:S10]  /*9010*/  DFMA R30, R38, R30, R36 ;  /* 0x0000001e261e722b */ /* 0x000fd40000000024 */
[----:B------:R-:W-:-:S05]  /*9020*/  FFMA R0, RZ, R33, R31 ;  /* 0x00000021ff007223 */ /* 0x000fca000000001f */
[----:B------:R-:W-:-:S13]  /*9030*/  FSETP.GT.AND P0, PT, |R0|, 1.469367938527859385e-39, PT ;  /* 0x001000000000780b */ /* 0x000fda0003f04200 */
[----:B------:R-:W-:Y:S05]  /*9040*/  @P0 BRA P1, `(.L_x_174) ;  /* 0x0000000000100947 */ /* 0x000fea0000800000 */
[----:B------:R-:W-:-:S07]  /*9050*/  MOV R0, 0x9070 ;  /* 0x0000907000007802 */ /* 0x000fce0000000f00 */
[----:B-----5:R-:W-:Y:S05]  /*9060*/  CALL.REL.NOINC `($__internal_0_$__cuda_sm20_div_rn_f64_full) ;  /* 0x0000009400d07944 */ /* 0x020fea0003c00000 */
[----:B------:R-:W-:Y:S02]  /*9070*/  MOV R30, R50 ;  /* 0x00000032001e7202 */ /* 0x000fe40000000f00 */
[----:B------:R-:W-:-:S07]  /*9080*/  MOV R31, R51 ;  /* 0x00000033001f7202 */ /* 0x000fce0000000f00 */
.L_x_174:
[----:B------:R-:W-:Y:S05]  /*9090*/  BSYNC.RECONVERGENT B4 ;  /* 0x0000000000047941 */ /* 0x000fea0003800200 */
.L_x_173:
[----:B------:R-:W2:Y:S04]  /*90a0*/  LDG.E R32, desc[UR6][R54.64+0x4] ;  /* 0x0000040636207981 */ /* 0x000ea8000c1e1900 */
[----:B------:R-:W3:Y:S01]  /*90b0*/  LDG.E R37, desc[UR6][R56.64+0x4] ;  /* 0x0000040638257981 */ /* 0x000ee2000c1e1900 */
[----:B------:R-:W-:Y:S01]  /*90c0*/  IMAD.MOV.U32 R34, RZ, RZ, 0x1 ;  /* 0x00000001ff227424 */ /* 0x000fe200078e00ff */
[----:B------:R-:W-:Y:S02]  /*90d0*/  BSSY.RECONVERGENT B4, `(.L_x_175) ;  /* 0x0000018000047945 */ /* 0x000fe40003800200 */
[----:B------:R-:W3:Y:S01]  /*90e0*/  LDS R0, [R44+0x4] ;  /* 0x000004002c007984 */ /* 0x000ee20000000800 */
        /* <DEDUP_REMOVED lines=15> */
[----:B------:R-:W-:Y:S02]  /*91e0*/  DFMA R50, R36, R48, R50 ;  /* 0x000000302432722b */ /* 0x000fe40000000032 */
[----:B------:R0:W1:Y:S08]  /*91f0*/  F2F.F32.F64 R49, R38 ;  /* 0x0000002600317310 */ /* 0x0000700000301000 */
[----:B------:R-:W-:-:S05]  /*9200*/  FFMA R0, RZ, R33, R51 ;  /* 0x00000021ff007223 */ /* 0x000fca0000000033 */
[----:B------:R-:W-:-:S13]  /*9210*/  FSETP.GT.AND P0, PT, |R0|, 1.469367938527859385e-39, PT ;  /* 0x001000000000780b */ /* 0x000fda0003f04200 */
[----:B01----:R-:W-:Y:S05]  /*9220*/  @P0 BRA P1, `(.L_x_176) ;  /* 0x0000000000080947 */ /* 0x003fea0000800000 */
[----:B------:R-:W-:-:S07]  /*9230*/  MOV R0, 0x9250 ;  /* 0x0000925000007802 */ /* 0x000fce0000000f00 */
[----:B-----5:R-:W-:Y:S05]  /*9240*/  CALL.REL.NOINC `($__internal_0_$__cuda_sm20_div_rn_f64_full) ;  /* 0x0000009400587944 */ /* 0x020fea0003c00000 */
.L_x_176:
[----:B------:R-:W-:Y:S05]  /*9250*/  BSYNC.RECONVERGENT B4 ;  /* 0x0000000000047941 */ /* 0x000fea0003800200 */
.L_x_175:
[----:B------:R-:W2:Y:S04]  /*9260*/  LDG.E R32, desc[UR6][R54.64+0x8] ;  /* 0x0000080636207981 */ /* 0x000ea8000c1e1900 */
[----:B------:R-:W3:Y:S01]  /*9270*/  LDG.E R37, desc[UR6][R56.64+0x8] ;  /* 0x0000080638257981 */ /* 0x000ee2000c1e1900 */
[----:B------:R-:W-:Y:S01]  /*9280*/  MOV R34, 0x1 ;  /* 0x0000000100227802 */ /* 0x000fe20000000f00 */
[----:B------:R-:W0:Y:S01]  /*9290*/  F2F.F64.F32 R38, R49 ;  /* 0x0000003100267310 */ /* 0x000e220000201800 */
[----:B------:R-:W-:Y:S01]  /*92a0*/  BSSY.RECONVERGENT B4, `(.L_x_177) ;  /* 0x0000019000047945 */ /* 0x000fe20003800200 */
[----:B------:R-:W3:Y:S01]  /*92b0*/  LDS R0, [R44+0x8] ;  /* 0x000008002c007984 */ /* 0x000ee20000000800 */
[----:B0-----:R-:W-:-:S05]  /*92c0*/  DADD R38, R38, R50 ;  /* 0x0000000026267229 */ /* 0x001fca0000000032 */
        /* <DEDUP_REMOVED lines=13> */
[----:B------:R-:W-:Y:S02]  /*93a0*/  DFMA R30, R36, R46, R30 ;  /* 0x0000002e241e722b */ /* 0x000fe4000000001e */
[----:B------:R0:W1:Y:S08]  /*93b0*/  F2F.F32.F64 R47, R38 ;  /* 0x00000026002f7310 */ /* 0x0000700000301000 */
[----:B------:R-:W-:-:S05]  /*93c0*/  FFMA R0, RZ, R33, R31 ;  /* 0x00000021ff007223 */ /* 0x000fca000000001f */
[----:B------:R-:W-:-:S13]  /*93d0*/  FSETP.GT.AND P0, PT, |R0|, 1.469367938527859385e-39, PT ;  /* 0x001000000000780b */ /* 0x000fda0003f04200 */
[----:B01----:R-:W-:Y:S05]  /*93e0*/  @P0 BRA P1, `(.L_x_178) ;  /* 0x0000000000100947 */ /* 0x003fea0000800000 */
[----:B------:R-:W-:-:S07]  /*93f0*/  MOV R0, 0x9410 ;  /* 0x0000941000007802 */ /* 0x000fce0000000f00 */
[----:B-----5:R-:W-:Y:S05]  /*9400*/  CALL.REL.NOINC `($__internal_0_$__cuda_sm20_div_rn_f64_full) ;  /* 0x0000009000e87944 */ /* 0x020fea0003c00000 */
[----:B------:R-:W-:Y:S01]  /*9410*/  MOV R30, R50 ;  /* 0x00000032001e7202 */ /* 0x000fe20000000f00 */
[----:B------:R-:W-:-:S07]  /*9420*/  IMAD.MOV.U32 R31, RZ, RZ, R51 ;  /* 0x000000ffff1f7224 */ /* 0x000fce00078e0033 */
.L_x_178:
[----:B------:R-:W-:Y:S05]  /*9430*/  BSYNC.RECONVERGENT B4 ;  /* 0x0000000000047941 */ /* 0x000fea0003800200 */
.L_x_177:
[----:B------:R-:W2:Y:S04]  /*9440*/  LDG.E R32, desc[UR6][R54.64+0xc] ;  /* 0x00000c0636207981 */ /* 0x000ea8000c1e1900 */
[----:B------:R-:W3:Y:S01]  /*9450*/  LDG.E R37, desc[UR6][R56.64+0xc] ;  /* 0x00000c0638257981 */ /* 0x000ee2000c1e1900 */
[----:B------:R-:W-:Y:S01]  /*9460*/  HFMA2 R34, -RZ, RZ, 0, 5.9604644775390625e-08 ;  /* 0x00000001ff227431 */ /* 0x000fe200000001ff */
        /* <DEDUP_REMOVED lines=24> */
.L_x_180:
[----:B------:R-:W-:Y:S05]  /*95f0*/  BSYNC.RECONVERGENT B4 ;  /* 0x0000000000047941 */ /* 0x000fea0003800200 */
.L_x_179:
        /* <DEDUP_REMOVED lines=27> */
[----:B------:R-:W-:Y:S01]  /*97b0*/  IMAD.MOV.U32 R30, RZ, RZ, R50 ;  /* 0x000000ffff1e7224 */ /* 0x000fe200078e0032 */
[----:B------:R-:W-:-:S07]  /*97c0*/  MOV R31, R51 ;  /* 0x00000033001f7202 */ /* 0x000fce0000000f00 */
.L_x_182:
[----:B------:R-:W-:Y:S05]  /*97d0*/  BSYNC.RECONVERGENT B4 ;  /* 0x0000000000047941 */ /* 0x000fea0003800200 */
.L_x_181:
        /* <DEDUP_REMOVED lines=27> */
.L_x_184:
[----:B------:R-:W-:Y:S05]  /*9990*/  BSYNC.RECONVERGENT B4 ;  /* 0x0000000000047941 */ /* 0x000fea0003800200 */
.L_x_183:
[----:B------:R-:W2:Y:S04]  /*99a0*/  LDG.E R32, desc[UR6][R54.64+0x18] ;  /* 0x0000180636207981 */ /* 0x000ea8000c1e1900 */
[----:B------:R-:W3:Y:S01]  /*99b0*/  LDG.E R37, desc[UR6][R56.64+0x18] ;  /* 0x0000180638257981 */ /* 0x000ee2000c1e1900 */
[----:B------:R-:W-:Y:S01]  /*99c0*/  IMAD.MOV.U32 R34, RZ, RZ, 0x1 ;  /* 0x00000001ff227424 */ /* 0x000fe200078e00ff */
[----:B------:R-:W0:Y:S01]  /*99d0*/  F2F.F64.F32 R46, R49 ;  /* 0x00000031002e7310 */ /* 0x000e220000201800 */
[----:B------:R-:W-:Y:S01]  /*99e0*/  BSSY.RECONVERGENT B4, `(.L_x_185) ;  /* 0x0000019000047945 */ /* 0x000fe20003800200 */
[----:B------:R-:W3:Y:S01]  /*99f0*/  LDS R0, [R44+0x18] ;  /* 0x000018002c007984 */ /* 0x000ee20000000800 */
[----:B0-----:R-:W-:-:S10]  /*9a00*/  DADD R46, R46, R50 ;  /* 0x000000002e2e7229 */ /* 0x001fd40000000032 */
[----:B------:R-:W-:Y:S08]  /*9a10*/  F2F.F32.F64 R47, R46 ;  /* 0x0000002e002f7310 */ /* 0x000ff00000301000 */
        /* <DEDUP_REMOVED lines=21> */
.L_x_186:
[----:B------:R-:W-:Y:S05]  /*9b70*/  BSYNC.RECONVERGENT B4 ;  /* 0x0000000000047941 */ /* 0x000fea0003800200 */
.L_x_185:
[----:B------:R-:W2:Y:S04]  /*9b80*/  LDG.E R32, desc[UR6][R54.64+0x1c] ;  /* 0x00001c0636207981 */ /* 0x000ea8000c1e1900 */
[----:B------:R-:W3:Y:S01]  /*9b90*/  LDG.E R57, desc[UR6][R56.64+0x1c] ;  /* 0x00001c0638397981 */ /* 0x000ee2000c1e1900 */
[----:B------:R-:W-:Y:S01]  /*9ba0*/  IMAD.MOV.U32 R34, RZ, RZ, 0x1 ;  /* 0x00000001ff227424 */ /* 0x000fe200078e00ff */
[----:B------:R-:W-:Y:S01]  /*9bb0*/  F2F.F64.F32 R46, R47 ;  /* 0x0000002f002e7310 */ /* 0x000fe20000201800 */
[----:B------:R-:W-:Y:S01]  /*9bc0*/  BSSY.RECONVERGENT B4, `(.L_x_187) ;  /* 0x0000017000047945 */ /* 0x000fe20003800200 */
[----:B------:R-:W3:Y:S06]  /*9bd0*/  LDS R44, [R44+0x1c] ;  /* 0x00001c002c2c7984 */ /* 0x000eec0000000800 */
        /* <DEDUP_REMOVED lines=14> */
[----:B------:R-:W-:-:S08]  /*9cc0*/  DADD R44, R46, R30 ;  /* 0x000000002e2c7229 */ /* 0x000fd0000000001e */
[----:B------:R-:W-:Y:S02]  /*9cd0*/  FFMA R0, RZ, R33, R51 ;  /* 0x00000021ff007223 */ /* 0x000fe40000000033 */
[----:B------:R0:W1:Y:S03]  /*9ce0*/  F2F.F32.F64 R44, R44 ;  /* 0x0000002c002c7310 */ /* 0x0000660000301000 */
[----:B------:R-:W-:-:S13]  /*9cf0*/  FSETP.GT.AND P0, PT, |R0|, 1.469367938527859385e-39, PT ;  /* 0x001000000000780b */ /* 0x000fda0003f04200 */
[----:B01----:R-:W-:Y:S05]  /*9d00*/  @P0 BRA P1, `(.L_x_188) ;  /* 0x0000000000080947 */ /* 0x003fea0000800000 */
[----:B------:R-:W-:-:S07]  /*9d10*/  MOV R0, 0x9d30 ;  /* 0x00009d3000007802 */ /* 0x000fce0000000f00 */
[----:B-----5:R-:W-:Y:S05]  /*9d20*/  CALL.REL.NOINC `($__internal_0_$__cuda_sm20_div_rn_f64_full) ;  /* 0x0000008800a07944 */ /* 0x020fea0003c00000 */
.L_x_188:
[----:B------:R-:W-:Y:S05]  /*9d30*/  BSYNC.RECONVERGENT B4 ;  /* 0x0000000000047941 */ /* 0x000fea0003800200 */
.L_x_187:
[----:B------:R-:W0:Y:S01]  /*9d40*/  F2F.F64.F32 R44, R44 ;  /* 0x0000002c002c7310 */ /* 0x000e220000201800 */
[----:B------:R-:W-:Y:S01]  /*9d50*/  IADD3 R40, PT, PT, R40, 0x8, RZ ;  /* 0x0000000828287810 */ /* 0x000fe20007ffe0ff */
[----:B0-----:R-:W-:-:S06]  /*9d60*/  DADD R50, R44, R50 ;  /* 0x000000002c327229 */ /* 0x001fcc0000000032 */
[----:B------:R0:W1:Y:S01]  /*9d70*/  F2F.F32.F64 R47, R50 ;  /* 0x00000032002f7310 */ /* 0x0000620000301000 */
[----:B------:R-:W-:Y:S05]  /*9d80*/  @P5 BRA `(.L_x_189) ;  /* 0xfffffff0002c5947 */ /* 0x000fea000383ffff */
.L_x_172:
[----:B------:R-:W-:Y:S05]  /*9d90*/  BSYNC.RECONVERGENT B3 ;  /* 0x0000000000037941 */ /* 0x000fea0003800200 */
.L_x_171:
        /* <DEDUP_REMOVED lines=8> */
[----:B------:R-:W3:Y:S01]  /*9e20*/  LDC.64 R56, c[0x0][0x3c8] ;  /* 0x0000f200ff387b82 */ /* 0x000ee20000000a00 */
[----:B--2---:R-:W-:-:S05]  /*9e30*/  IMAD.WIDE R54, R40, 0x4, R54 ;  /* 0x0000000428367825 */ /* 0x004fca00078e0236 */
[----:B------:R-:W2:Y:S01]  /*9e40*/  LDG.E R32, desc[UR6][R54.64] ;  /* 0x0000000636207981 */ /* 0x000ea2000c1e1900 */
[----:B---3--:R-:W-:-:S05]  /*9e50*/  IMAD.WIDE R56, R40, 0x4, R56 ;  /* 0x0000000428387825 */ /* 0x008fca00078e0238 */
[----:B------:R-:W3:Y:S01]  /*9e60*/  LDG.E R37, desc[UR6][R56.64] ;  /* 0x0000000638257981 */ /* 0x000ee2000c1e1900 */
[----:B------:R-:W4:Y:S01]  /*9e70*/  S2UR UR5, SR_CgaCtaId ;  /* 0x00000000000579c3 */ /* 0x000f220000008800 */
[----:B------:R-:W-:Y:S01]  /*9e80*/  UMOV UR4, 0x400 ;  /* 0x0000040000047882 */ /* 0x000fe20000000000 */
[----:B------:R-:W-:Y:S01]  /*9e90*/  IMAD.IADD R43, R21, 0x1, R40 ;  /* 0x00000001152b7824 */ /* 0x000fe200078e0228 */
[----:B------:R-:W-:Y:S01]  /*9ea0*/  MOV R34, 0x1 ;  /* 0x0000000100227802 */ /* 0x000fe20000000f00 */
[----:B------:R-:W-:Y:S01]  /*9eb0*/  BSSY.RECONVERGENT B5, `(.L_x_194) ;  /* 0x0000019000057945 */ /* 0x000fe20003800200 */
[----:B----4-:R-:W-:-:S06]  /*9ec0*/  ULEA UR4, UR5, UR4, 0x18 ;  /* 0x0000000405047291 */ /* 0x010fcc000f8ec0ff */
[----:B------:R-:W-:-:S05]  /*9ed0*/  LEA R43, R43, UR4, 0x2 ;  /* 0x000000042b2b7c11 */ /* 0x000fca000f8e10ff */
[----:B------:R-:W3:Y:S01]  /*9ee0*/  LDS R0, [R43] ;  /* 0x000000002b007984 */ /* 0x000ee20000000800 */
[----:B--2---:R-:W2:Y:S01]  /*9ef0*/  F2F.F64.F32 R32, R32 ;  /* 0x0000002000207310 */ /* 0x004ea20000201800 */
[----:B---3--:R-:W-:-:S07]  /*9f00*/  FADD R0, R0, -R37 ;  /* 0x8000002500007221 */ /* 0x008fce0000000000 */
[----:B--2---:R-:W2:Y:S02]  /*9f10*/  MUFU.RCP64H R35, R33 ;  /* 0x0000002100237308 */ /* 0x004ea40000001800 */
[----:B--2---:R-:W-:-:S08]  /*9f20*/  DFMA R30, -R32, R34, 1 ;  /* 0x3ff00000201e742b */ /* 0x004fd00000000122 */
[----:B------:R-:W-:-:S08]  /*9f30*/  DFMA R30, R30, R30, R30 ;  /* 0x0000001e1e1e722b */ /* 0x000fd0000000001e */
[----:B------:R-:W-:Y:S01]  /*9f40*/  DFMA R30, R34, R30, R34 ;  /* 0x0000001e221e722b */ /* 0x000fe20000000022 */
[----:B------:R-:W-:-:S07]  /*9f50*/  FMUL R34, R0, R0 ;  /* 0x0000000000227220 */ /* 0x000fce0000400000 */
[----:B------:R-:W-:Y:S01]  /*9f60*/  DFMA R38, -R32, R30, 1 ;  /* 0x3ff000002026742b */ /* 0x000fe2000000011e */
[----:B------:R-:W2:Y:S07]  /*9f70*/  F2F.F64.F32 R34, R34 ;  /* 0x0000002200227310 */ /* 0x000eae0000201800 */
[----:B------:R-:W-:-:S08]  /*9f80*/  DFMA R38, R30, R38, R30 ;  /* 0x000000261e26722b */ /* 0x000fd0000000001e */
[----:B--2---:R-:W-:Y:S01]  /*9f90*/  DMUL R36, R34, R38 ;  /* 0x0000002622247228 */ /* 0x004fe20000000000 */
[----:B------:R-:W-:-:S07]  /*9fa0*/  FSETP.GEU.AND P1, PT, |R35|, 6.5827683646048100446e-37, PT ;  /* 0x036000002300780b */ /* 0x000fce0003f2e200 */
[----:B------:R-:W-:-:S08]  /*9fb0*/  DFMA R30, -R32, R36, R34 ;  /* 0x00000024201e722b */ /* 0x000fd00000000122 */
[----:B------:R-:W-:-:S10]  /*9fc0*/  DFMA R30, R38, R30, R36 ;  /* 0x0000001e261e722b */ /* 0x000fd40000000024 */
[----:B------:R-:W-:-:S05]  /*9fd0*/  FFMA R0, RZ, R33, R31 ;  /* 0x00000021ff007223 */ /* 0x000fca000000001f */
[----:B------:R-:W-:-:S13]  /*9fe0*/  FSETP.GT.AND P0, PT, |R0|, 1.469367938527859385e-39, PT ;  /* 0x001000000000780b */ /* 0x000fda0003f04200 */
[----:B------:R-:W-:Y:S05]  /*9ff0*/  @P0 BRA P1, `(.L_x_195) ;  /* 0x0000000000100947 */ /* 0x000fea0000800000 */
[----:B------:R-:W-:-:S07]  /*a000*/  MOV R0, 0xa020 ;  /* 0x0000a02000007802 */ /* 0x000fce0000000f00 */
[----:B01---5:R-:W-:Y:S05]  /*a010*/  CALL.REL.NOINC `($__internal_0_$__cuda_sm20_div_rn_f64_full) ;  /* 0x0000008400e47944 */ /* 0x023fea0003c00000 */
[----:B------:R-:W-:Y:S01]  /*a020*/  MOV R30, R50 ;  /* 0x00000032001e7202 */ /* 0x000fe20000000f00 */
[----:B------:R-:W-:-:S07]  /*a030*/  IMAD.MOV.U32 R31, RZ, RZ, R51 ;  /* 0x000000ffff1f7224 */ /* 0x000fce00078e0033 */
.L_x_195:
[----:B------:R-:W-:Y:S05]  /*a040*/  BSYNC.RECONVERGENT B5 ;  /* 0x0000000000057941 */ /* 0x000fea0003800200 */
.L_x_194:
[----:B------:R-:W2:Y:S04]  /*a050*/  LDG.E R32, desc[UR6][R54.64+0x4] ;  /* 0x0000040636207981 */ /* 0x000ea8000c1e1900 */
[----:B------:R-:W3:Y:S01]  /*a060*/  LDG.E R37, desc[UR6][R56.64+0x4] ;  /* 0x0000040638257981 */ /* 0x000ee2000c1e1900 */
[----:B------:R-:W-:Y:S01]  /*a070*/  HFMA2 R34, -RZ, RZ, 0, 5.9604644775390625e-08 ;  /* 0x00000001ff227431 */ /* 0x000fe200000001ff */
[----:B------:R-:W-:Y:S02]  /*a080*/  BSSY.RECONVERGENT B5, `(.L_x_196) ;  /* 0x0000018000057945 */ /* 0x000fe40003800200 */
[----:B------:R-:W3:Y:S01]  /*a090*/  LDS R0, [R43+0x4] ;  /* 0x000004002b007984 */ /* 0x000ee20000000800 */
        /* <DEDUP_REMOVED lines=8> */
[----:B------:R-:W0:Y:S07]  /*a120*/  F2F.F64.F32 R34, R34 ;  /* 0x0000002200227310 */ /* 0x000e2e0000201800 */
[----:B------:R-:W-:Y:S01]  /*a130*/  DFMA R36, R38, R36, R38 ;  /* 0x000000242624722b */ /* 0x000fe20000000026 */
[----:B-1----:R-:W1:Y:S07]  /*a140*/  F2F.F64.F32 R38, R47 ;  /* 0x0000002f00267310 */ /* 0x002e6e0000201800 */
        /* <DEDUP_REMOVED lines=10> */
[----:B-----5:R-:W-:Y:S05]  /*a1f0*/  CALL.REL.NOINC `($__internal_0_$__cuda_sm20_div_rn_f64_full) ;  /* 0x00000084006c7944 */ /* 0x020fea0003c00000 */
.L_x_197:
[----:B------:R-:W-:Y:S05]  /*a200*/  BSYNC.RECONVERGENT B5 ;  /* 0x0000000000057941 */ /* 0x000fea0003800200 */
.L_x_196:
[----:B------:R-:W2:Y:S04]  /*a210*/  LDG.E R32, desc[UR6][R54.64+0x8] ;  /* 0x0000080636207981 */ /* 0x000ea8000c1e1900 */
[----:B------:R-:W3:Y:S01]  /*a220*/  LDG.E R37, desc[UR6][R56.64+0x8] ;  /* 0x0000080638257981 */ /* 0x000ee2000c1e1900 */
[----:B------:R-:W-:Y:S01]  /*a230*/  MOV R34, 0x1 ;  /* 0x0000000100227802 */ /* 0x000fe20000000f00 */
        /* <DEDUP_REMOVED lines=24> */
[----:B------:R-:W-:Y:S01]  /*a3c0*/  IMAD.MOV.U32 R30, RZ, RZ, R50 ;  /* 0x000000ffff1e7224 */ /* 0x000fe200078e0032 */
[----:B------:R-:W-:-:S07]  /*a3d0*/  MOV R31, R51 ;  /* 0x00000033001f7202 */ /* 0x000fce0000000f00 */
.L_x_199:
[----:B------:R-:W-:Y:S05]  /*a3e0*/  BSYNC.RECONVERGENT B5 ;  /* 0x0000000000057941 */ /* 0x000fea0003800200 */
.L_x_198:
[----:B------:R-:W2:Y:S04]  /*a3f0*/  LDG.E R32, desc[UR6][R54.64+0xc] ;  /* 0x00000c0636207981 */ /* 0x000ea8000c1e1900 */
[----:B------:R-:W3:Y:S01]  /*a400*/  LDG.E R56, desc[UR6][R56.64+0xc] ;  /* 0x00000c0638387981 */ /* 0x000ee2000c1e1900 */
[----:B------:R-:W-:Y:S01]  /*a410*/  HFMA2 R36, -RZ, RZ, 0, 5.9604644775390625e-08 ;  /* 0x00000001ff247431 */ /* 0x000fe200000001ff */
        /* <DEDUP_REMOVED lines=24> */
.L_x_201:
[----:B------:R-:W-:Y:S05]  /*a5a0*/  BSYNC.RECONVERGENT B5 ;  /* 0x0000000000057941 */ /* 0x000fea0003800200 */
.L_x_200:
[----:B------:R-:W0:Y:S01]  /*a5b0*/  F2F.F64.F32 R30, R43 ;  /* 0x0000002b001e7310 */ /* 0x000e220000201800 */
[----:B------:R-:W-:Y:S01]  /*a5c0*/  VIADD R40, R40, 0x4 ;  /* 0x0000000428287836 */ /* 0x000fe20000000000 */
[----:B0-----:R-:W-:-:S06]  /*a5d0*/  DADD R30, R30, R50 ;  /* 0x000000001e1e7229 */ /* 0x001fcc0000000032 */
[----:B------:R2:W3:Y:S05]  /*a5e0*/  F2F.F32.F64 R47, R30 ;  /* 0x0000001e002f7310 */ /* 0x0004ea0000301000 */
.L_x_193:
[----:B------:R-:W-:Y:S05]  /*a5f0*/  BSYNC.RECONVERGENT B4 ;  /* 0x0000000000047941 */ /* 0x000fea0003800200 */
.L_x_192:
[----:B------:R-:W-:-:S13]  /*a600*/  ISETP.NE.AND P0, PT, R13, RZ, PT ;  /* 0x000000ff0d00720c */ /* 0x000fda0003f05270 */
[----:B------:R-:W-:Y:S05]  /*a610*/  @!P0 BRA `(.L_x_191) ;  /* 0x0000000400bc8947 */ /* 0x000fea0003800000 */
[----:B------:R-:W-:Y:S01]  /*a620*/  ISETP.NE.AND P0, PT, R13, 0x1, PT ;  /* 0x000000010d00780c */ /* 0x000fe20003f05270 */
[----:B------:R-:W-:-:S12]  /*a630*/  BSSY.RECONVERGENT B4, `(.L_x_202) ;  /* 0x0000046000047945 */ /* 0x000fd80003800200 */
[----:B------:R-:W-:Y:S05]  /*a640*/  @!P0 BRA `(.L_x_203) ;  /* 0x0000000400108947 */ /* 0x000fea0003800000 */
[----:B------:R-:W4:Y:S08]  /*a650*/  LDC.64 R54, c[0x0][0x3b8] ;  /* 0x0000ee00ff367b82 */ /* 0x000f300000000a00 */
[----:B------:R-:W0:Y:S01]  /*a660*/  LDC.64 R56, c[0x0][0x3c8] ;  /* 0x0000f200ff387b82 */ /* 0x000e220000000a00 */
[----:B----4-:R-:W-:-:S05]  /*a670*/  IMAD.WIDE R54, R40, 0x4, R54 ;  /* 0x0000000428367825 */ /* 0x010fca00078e0236 */
[----:B------:R-:W4:Y:S01]  /*a680*/  LDG.E R32, desc[UR6][R54.64] ;  /* 0x0000000636207981 */ /* 0x000f22000c1e1900 */
[----:B0-----:R-:W-:-:S05]  /*a690*/  IMAD.WIDE R56, R40, 0x4, R56 ;  /* 0x0000000428387825 */ /* 0x001fca00078e0238 */
        /* <DEDUP_REMOVED lines=10> */
[----:B--2---:R-:W-:-:S07]  /*a740*/  FADD R0, R0, -R37 ;  /* 0x8000002500007221 */ /* 0x004fce0000000000 */
        /* <DEDUP_REMOVED lines=16> */
[----:B-1-3-5:R-:W-:Y:S05]  /*a850*/  CALL.REL.NOINC `($__internal_0_$__cuda_sm20_div_rn_f64_full) ;  /* 0x0000007c00d47944 */ /* 0x02afea0003c00000 */
.L_x_205:
[----:B------:R-:W-:Y:S05]  /*a860*/  BSYNC.RECONVERGENT B5 ;  /* 0x0000000000057941 */ /* 0x000fea0003800200 */
.L_x_204:
[----:B------:R-:W2:Y:S04]  /*a870*/  LDG.E R32, desc[UR6][R54.64+0x4] ;  /* 0x0000040636207981 */ /* 0x000ea8000c1e1900 */
[----:B------:R-:W4:Y:S01]  /*a880*/  LDG.E R56, desc[UR6][R56.64+0x4] ;  /* 0x0000040638387981 */ /* 0x000f22000c1e1900 */
[----:B------:R-:W-:Y:S01]  /*a890*/  IMAD.MOV.U32 R30, RZ, RZ, 0x1 ;  /* 0x00000001ff1e7424 */ /* 0x000fe200078e00ff */
[----:B-1-3--:R-:W0:Y:S01]  /*a8a0*/  F2F.F64.F32 R38, R47 ;  /* 0x0000002f00267310 */ /* 0x00ae220000201800 */
[----:B------:R-:W-:Y:S01]  /*a8b0*/  BSSY.RECONVERGENT B5, `(.L_x_206) ;  /* 0x0000019000057945 */ /* 0x000fe20003800200 */
[----:B------:R-:W4:Y:S01]  /*a8c0*/  LDS R43, [R43+0x4] ;  /* 0x000004002b2b7984 */ /* 0x000f220000000800 */
[----:B0-----:R-:W-:-:S05]  /*a8d0*/  DADD R38, R38, R50 ;  /* 0x0000000026267229 */ /* 0x001fca0000000032 */
[----:B--2---:R-:W0:Y:S01]  /*a8e0*/  F2F.F64.F32 R32, R32 ;  /* 0x0000002000207310 */ /* 0x004e220000201800 */
[----:B----4-:R-:W-:-:S07]  /*a8f0*/  FADD R0, R43, -R56 ;  /* 0x800000382b007221 */ /* 0x010fce0000000000 */
        /* <DEDUP_REMOVED lines=18> */
[----:B------:R-:W-:Y:S02]  /*aa20*/  MOV R30, R50 ;  /* 0x00000032001e7202 */ /* 0x000fe40000000f00 */
[----:B------:R-:W-:-:S07]  /*aa30*/  MOV R31, R51 ;  /* 0x00000033001f7202 */ /* 0x000fce0000000f00 */
.L_x_207:
[----:B------:R-:W-:Y:S05]  /*aa40*/  BSYNC.RECONVERGENT B5 ;  /* 0x0000000000057941 */ /* 0x000fea0003800200 */
.L_x_206:
[----:B------:R-:W0:Y:S01]  /*aa50*/  F2F.F64.F32 R32, R43 ;  /* 0x0000002b00207310 */ /* 0x000e220000201800 */
[----:B------:R-:W-:Y:S01]  /*aa60*/  VIADD R40, R40, 0x2 ;  /* 0x0000000228287836 */ /* 0x000fe20000000000 */
[----:B0-----:R-:W-:-:S06]  /*aa70*/  DADD R32, R32, R30 ;  /* 0x0000000020207229 */ /* 0x001fcc000000001e */
[----:B------:R4:W0:Y:S05]  /*aa80*/  F2F.F32.F64 R47, R32 ;  /* 0x00000020002f7310 */ /* 0x00082a0000301000 */
.L_x_203:
[----:B------:R-:W-:Y:S05]  /*aa90*/  BSYNC.RECONVERGENT B4 ;  /* 0x0000000000047941 */ /* 0x000fea0003800200 */
.L_x_202:
[----:B------:R-:W-:-:S13]  /*aaa0*/  ISETP.NE.AND P0, PT, R15, RZ, PT ;  /* 0x000000ff0f00720c */ /* 0x000fda0003f05270 */
[----:B------:R-:W-:Y:S05]  /*aab0*/  @!P0 BRA `(.L_x_191) ;  /* 0x0000000000948947 */ /* 0x000fea0003800000 */
[----:B------:R-:W0:Y:S08]  /*aac0*/  LDC.64 R34, c[0x0][0x3b8] ;  /* 0x0000ee00ff227b82 */ /* 0x000e300000000a00 */
[----:B--2---:R-:W2:Y:S01]  /*aad0*/  LDC.64 R30, c[0x0][0x3c8] ;  /* 0x0000f200ff1e7b82 */ /* 0x004ea20000000a00 */
[----:B0-----:R-:W-:-:S05]  /*aae0*/  IMAD.WIDE R34, R40, 0x4, R34 ;  /* 0x0000000428227825 */ /* 0x001fca00078e0222 */
[----:B----4-:R0:W4:Y:S01]  /*aaf0*/  LDG.E R32, desc[UR6][R34.64] ;  /* 0x0000000622207981 */ /* 0x010122000c1e1900 */
[----:B--2---:R-:W-:-:S05]  /*ab00*/  IMAD.WIDE R30, R40, 0x4, R30 ;  /* 0x00000004281e7825 */ /* 0x004fca00078e021e */
[----:B------:R-:W2:Y:S01]  /*ab10*/  LDG.E R0, desc[UR6][R30.64] ;  /* 0x000000061e007981 */ /* 0x000ea2000c1e1900 */
[----:B------:R-:W1:Y:S01]  /*ab20*/  S2UR UR5, SR_CgaCtaId ;  /* 0x00000000000579c3 */ /* 0x000e620000008800 */
[----:B------:R-:W-:Y:S01]  /*ab30*/  UMOV UR4, 0x400 ;  /* 0x0000040000047882 */ /* 0x000fe20000000000 */
[----:B------:R-:W-:Y:S01]  /*ab40*/  IADD3 R21, PT, PT, R21, R40, RZ ;  /* 0x0000002815157210 */ /* 0x000fe20007ffe0ff */
[----:B------:R-:W-:Y:S01]  /*ab50*/  BSSY.RECONVERGENT B4, `(.L_x_208) ;  /* 0x0000018000047945 */ /* 0x000fe20003800200 */
[----:B0-----:R-:W-:Y:S01]  /*ab60*/  MOV R34, 0x1 ;  /* 0x0000000100227802 */ /* 0x001fe20000000f00 */
[----:B-1----:R-:W-:-:S06]  /*ab70*/  ULEA UR4, UR5, UR4, 0x18 ;  /* 0x0000000405047291 */ /* 0x002fcc000f8ec0ff */
[----:B------:R-:W-:-:S06]  /*ab80*/  LEA R21, R21, UR4, 0x2 ;  /* 0x0000000415157c11 */ /* 0x000fcc000f8e10ff */
        /* <DEDUP_REMOVED lines=19> */
[----:B---3-5:R-:W-:Y:S05]  /*acc0*/  CALL.REL.NOINC `($__internal_0_$__cuda_sm20_div_rn_f64_full) ;  /* 0x0000007800b87944 */ /* 0x028fea0003c00000 */
.L_x_209:
[----:B------:R-:W-:Y:S05]  /*acd0*/  BSYNC.RECONVERGENT B4 ;  /* 0x0000000000047941 */ /* 0x000fea0003800200 */
.L_x_208:
[----:B---3--:R-:W0:Y:S02]  /*ace0*/  F2F.F64.F32 R30, R47 ;  /* 0x0000002f001e7310 */ /* 0x008e240000201800 */
[----:B0-----:R-:W-:-:S06]  /*acf0*/  DADD R50, R30, R50 ;  /* 0x000000001e327229 */ /* 0x001fcc0000000032 */
[----:B------:R0:W1:Y:S05]  /*ad00*/  F2F.F32.F64 R47, R50 ;  /* 0x00000032002f7310 */ /* 0x00006a0000301000 */
.L_x_191:
[----:B------:R-:W-:Y:S05]  /*ad10*/  BSYNC.RECONVERGENT B3 ;  /* 0x0000000000037941 */ /* 0x000fea0003800200 */
.L_x_190:
[----:B01-3--:R-:W-:-:S07]  /*ad20*/  FMUL R0, R47, 0.5 ;  /* 0x3f0000002f007820 */ /* 0x00bfce0000400000 */
.L_x_170:
[----:B------:R-:W0:Y:S01]  /*ad30*/  MUFU.RCP64H R39, 1.7853975296020507812 ;  /* 0x3ffc90fd00277908 */ /* 0x000e220000001800 */
[----:B------:R-:W-:Y:S02]  /*ad40*/  HFMA2 R38, -RZ, RZ, 0, 0 ;  /* 0x00000000ff267431 */ /* 0x000fe400000001ff */
[----:B--2---:R-:W-:Y:S01]  /*ad50*/  IMAD.MOV.U32 R30, RZ, RZ, -0x55dde974 ;  /* 0xaa22168cff1e7424 */ /* 0x004fe200078e00ff */
[----:B------:R-:W-:Y:S01]  /*ad60*/  MOV R31, 0x3ffc90fd ;  /* 0x3ffc90fd001f7802 */ /* 0x000fe20000000f00 */
[----:B------:R-:W-:Y:S01]  /*ad70*/  UMOV UR4, 0xaeef4ba0 ;  /* 0xaeef4ba000047882 */ /* 0x000fe20000000000 */
[----:B------:R-:W-:Y:S01]  /*ad80*/  UMOV UR5, 0x3fcb7812 ;  /* 0x3fcb781200057882 */ /* 0x000fe20000000000 */
[----:B------:R-:W-:Y:S01]  /*ad90*/  UMOV UR8, 0x3ae80f1e ;  /* 0x3ae80f1e00087882 */ /* 0x000fe20000000000 */
[----:B------:R-:W-:Y:S01]  /*ada0*/  UMOV UR9, 0x3eb1380b ;  /* 0x3eb1380b00097882 */ /* 0x000fe20000000000 */
[----:B------:R-:W-:Y:S01]  /*adb0*/  UMOV UR10, 0x0 ;  /* 0x00000000000a7882 */ /* 0x000fe20000000000 */
[----:B------:R-:W-:Y:S01]  /*adc0*/  UMOV UR11, 0x40080000 ;  /* 0x40080000000b7882 */ /* 0x000fe20000000000 */
[----:B------:R-:W-:Y:S01]  /*add0*/  HFMA2 R41, -RZ, RZ, 1.974609375, 0.0977783203125 ;  /* 0x3fe62e42ff297431 */ /* 0x000fe200000001ff */
[----:B------:R-:W-:Y:S01]  /*ade0*/  MOV R40, 0xfefa39ef ;  /* 0xfefa39ef00287802 */ /* 0x000fe20000000f00 */
[----:B------:R-:W-:Y:S01]  /*adf0*/  FADD R0, R19, -R0 ;  /* 0x8000000013007221 */ /* 0x000fe20000000000 */
[----:B0-----:R-:W-:-:S08]  /*ae00*/  DFMA R30, R38, -R30, 1 ;  /* 0x3ff00000261e742b */ /* 0x001fd0000000081e */
[----:B------:R-:W-:-:S08]  /*ae10*/  DFMA R30, R30, R30, R30 ;  /* 0x0000001e1e1e722b */ /* 0x000fd0000000001e */
[----:B------:R-:W-:Y:S01]  /*ae20*/  DFMA R38, R38, R30, R38 ;  /* 0x0000001e2626722b */ /* 0x000fe20000000026 */
[----:B------:R-:W-:Y:S01]  /*ae30*/  IMAD.MOV.U32 R30, RZ, RZ, -0x748574fc ;  /* 0x8b7a8b04ff1e7424 */ /* 0x000fe200078e00ff */
[----:B------:R-:W-:-:S06]  /*ae40*/  MOV R31, 0x3ed0ee25 ;  /* 0x3ed0ee25001f7802 */ /* 0x000fcc0000000f00 */
[----:B----4-:R-:W-:-:S08]  /*ae50*/  DMUL R32, R38, -UR4 ;  /* 0x8000000426207c28 */ /* 0x010fd00008000000 */
[----:B------:R-:W-:-:S08]  /*ae60*/  DFMA R32, R38, -UR4, R32 ;  /* 0x8000000426207c2b */ /* 0x000fd00008000020 */
[C---:B------:R-:W-:Y:S02]  /*ae70*/  DMUL R36, R32.reuse, R32 ;  /* 0x0000002020247228 */ /* 0x040fe40000000000 */
        /* <DEDUP_REMOVED lines=18> */
[C---:B------:R-:W-:Y:S01]  /*afa0*/  DFMA R42, R36.reuse, R30, UR8 ;  /* 0x00000008242a7e2b */ /* 0x040fe2000800001e */
[----:B------:R-:W-:Y:S01]  /*afb0*/  UMOV UR8, 0x9999a3c4 ;  /* 0x9999a3c400087882 */ /* 0x000fe20000000000 */
[----:B------:R-:W-:Y:S01]  /*afc0*/  UMOV UR9, 0x3f899999 ;  /* 0x3f89999900097882 */ /* 0x000fe20000000000 */
[----:B------:R-:W-:Y:S01]  /*afd0*/  MOV R30, 0xfefa39ef ;  /* 0xfefa39ef001e7802 */ /* 0x000fe20000000f00 */
[----:B------:R-:W-:Y:S02]  /*afe0*/  IMAD.MOV.U32 R31, RZ, RZ, 0x3fe62e42 ;  /* 0x3fe62e42ff1f7424 */ /* 0x000fe400078e00ff */
[----:B------:R-:W-:Y:S02]  /*aff0*/  IMAD.IADD R20, R20, 0x1, R21 ;  /* 0x0000000114147824 */ /* 0x000fe400078e0215 */
        /* <DEDUP_REMOVED lines=13> */
[----:B------:R-:W-:Y:S01]  /*b0d0*/  DADD R32, R30, R32 ;  /* 0x000000001e207229 */ /* 0x000fe20000000020 */
[----:B------:R-:W0:Y:S07]  /*b0e0*/  LDC R31, c[0x0][0x38c] ;  /* 0x0000e300ff1f7b82 */ /* 0x000e2e0000000800 */
[----:B------:R-:W-:-:S10]  /*b0f0*/  DMUL R32, R22, R32 ;  /* 0x0000002016207228 */ /* 0x000fd40000000000 */
[----:B------:R-:W1:Y:S01]  /*b100*/  F2F.F32.F64 R33, R32 ;  /* 0x0000002000217310 */ /* 0x000e620000301000 */
[----:B0-----:R-:W-:-:S04]  /*b110*/  IMAD R30, R2, R31, R31 ;  /* 0x0000001f021e7224 */ /* 0x001fc800078e021f */
[----:B------:R-:W-:Y:S02]  /*b120*/  IMAD R31, R30, R21, RZ ;  /* 0x000000151e1f7224 */ /* 0x000fe400078e02ff */
[----:B-1----:R-:W-:-:S03]  /*b130*/  FADD R0, R33, R0 ;  /* 0x0000000021007221 */ /* 0x002fc60000000000 */
[----:B------:R-:W-:Y:S02]  /*b140*/  ISETP.GE.AND P1, PT, R20, R31, PT ;  /* 0x0000001f1400720c */ /* 0x000fe40003f26270 */
[----:B------:R-:W-:-:S04]  /*b150*/  FSETP.NAN.AND P0, PT, |R0|, |R0|, PT ;  /* 0x400000000000720b */ /* 0x000fc80003f08200 */
[----:B------:R-:W-:-:S05]  /*b160*/  FSEL R31, R0, -9.99999998050644787200e+18, !P0 ;  /* 0xdf0ac723001f7808 */ /* 0x000fca0004000000 */
[----:B------:R-:W-:Y:S02]  /*b170*/  FADD R18, R31, R18 ;  /* 0x000000121f127221 */ /* 0x000fe40000000000 */
[----:B------:R-:W-:Y:S05]  /*b180*/  @!P1 BRA `(.L_x_210) ;  /* 0xffffffdc00009947 */ /* 0x000fea000383ffff */
[----:B------:R-:W-:Y:S05]  /*b190*/  BSYNC.RECONVERGENT B2 ;  /* 0x0000000000027941 */ /* 0x000fea0003800200 */
.L_x_169:
[----:B-----5:R-:W-:-:S13]  /*b1a0*/  FSETP.GT.AND P0, PT, R18, R17, PT ;  /* 0x000000111200720b */ /* 0x020fda0003f04000 */
[----:B------:R-:W-:-:S05]  /*b1b0*/  @P0 MOV R19, 0x1 ;  /* 0x0000000100130802 */ /* 0x000fca0000000f00 */
[----:B------:R0:W-:Y:S04]  /*b1c0*/  @P0 STG.E desc[UR6][R24.64], R19 ;  /* 0x0000001318000986 */ /* 0x0001e8000c101906 */
[----:B------:R0:W-:Y:S01]  /*b1d0*/  @P0 STG.E desc[UR6][R28.64], R18 ;  /* 0x000000121c000986 */ /* 0x0001e2000c101906 */
[----:B------:R-:W-:Y:S05]  /*b1e0*/  @P0 BRA `(.L_x_211) ;  /* 0x0000002c00d00947 */ /* 0x000fea0003800000 */
[----:B------:R-:W1:Y:S02]  /*b1f0*/  LDC.64 R30, c[0x0][0x3d0] ;  /* 0x0000f400ff1e7b82 */ /* 0x000e640000000a00 */
[----:B-1----:R-:W-:-:S06]  /*b200*/  IMAD.WIDE R30, R2, 0x4, R30 ;  /* 0x00000004021e7825 */ /* 0x002fcc00078e021e */
[----:B------:R-:W2:Y:S01]  /*b210*/  LDG.E R31, desc[UR6][R30.64] ;  /* 0x000000061e1f7981 */ /* 0x000ea2000c1e1900 */
[----:B------:R-:W-:Y:S02]  /*b220*/  HFMA2 R0, -RZ, RZ, 0.96630859375, -0.0022525787353515625 ;  /* 0x3bbb989dff007431 */ /* 0x000fe400000001ff */
[----:B------:R-:W-:Y:S01]  /*b230*/  FADD R17, -R17, R18 ;  /* 0x0000001211117221 */ /* 0x000fe20000000100 */
[----:B0-----:R-:W-:-:S03]  /*b240*/  IMAD.MOV.U32 R19, RZ, RZ, 0x437c0000 ;  /* 0x437c0000ff137424 */ /* 0x001fc600078e00ff */
[----:B------:R-:W-:-:S04]  /*b250*/  FFMA.SAT R0, R17, R0, 0.5 ;  /* 0x3f00000011007423 */ /* 0x000fc80000002000 */
[----:B------:R-:W-:-:S04]  /*b260*/  FFMA.RM R0, R0, R19, 12582913 ;  /* 0x4b40000100007423 */ /* 0x000fc80000004013 */
[C---:B------:R-:W-:Y:S01]  /*b270*/  FADD R20, R0.reuse, -12583039 ;  /* 0xcb40007f00147421 */ /* 0x040fe20000000000 */
[----:B------:R-:W-:-:S03]  /*b280*/  SHF.L.U32 R0, R0, 0x17, RZ ;  /* 0x0000001700007819 */ /* 0x000fc600000006ff */
[----:B------:R-:W-:-:S04]  /*b290*/  FFMA R20, R17, 1.4426950216293334961, -R20 ;  /* 0x3fb8aa3b11147823 */ /* 0x000fc80000000814 */
[----:B------:R-:W-:-:S04]  /*b2a0*/  FFMA R20, R17, 1.925963033500011079e-08, R20 ;  /* 0x32a5706011147823 */ /* 0x000fc80000000014 */
[----:B------:R-:W0:Y:S02]  /*b2b0*/  MUFU.EX2 R17, R20 ;  /* 0x0000001400117308 */ /* 0x000e240000000800 */
[----:B0-----:R-:W-:-:S05]  /*b2c0*/  FMUL R0, R0, R17 ;  /* 0x0000001100007220 */ /* 0x001fca0000400000 */
[----:B--2---:R-:W-:-:S13]  /*b2d0*/  FSETP.GEU.AND P0, PT, R31, R0, PT ;  /* 0x000000001f00720b */ /* 0x004fda0003f0e000 */
[----:B------:R-:W-:-:S05]  /*b2e0*/  @!P0 MOV R17, 0x1 ;  /* 0x0000000100118802 */ /* 0x000fca0000000f00 */
[----:B------:R1:W-:Y:S04]  /*b2f0*/  @!P0 STG.E desc[UR6][R24.64], R17 ;  /* 0x0000001118008986 */ /* 0x0003e8000c101906 */
[----:B------:R1:W-:Y:S04]  /*b300*/  @!P0 STG.E desc[UR6][R28.64], R18 ;  /* 0x000000121c008986 */ /* 0x0003e8000c101906 */
[----:B------:R1:W-:Y:S01]  /*b310*/  @P0 STG.E desc[UR6][R24.64], RZ ;  /* 0x000000ff18000986 */ /* 0x0003e2000c101906 */
[----:B------:R-:W-:Y:S05]  /*b320*/  BRA `(.L_x_211) ;  /* 0x0000002c00807947 */ /* 0x000fea0003800000 */
.L_x_159:
        /* <DEDUP_REMOVED lines=10> */
[----:B------:R-:W-:Y:S01]  /*b3d0*/  IMAD.MOV.U32 R30, RZ, RZ, 0x3f800000 ;  /* 0x3f800000ff1e7424 */ /* 0x000fe200078e00ff */
[----:B------:R-:W-:Y:S02]  /*b3e0*/  MOV R20, R16 ;  /* 0x0000001000147202 */ /* 0x000fe40000000f00 */
[----:B------:R-:W-:-:S07]  /*b3f0*/  MOV R0, R3 ;  /* 0x0000000300007202 */ /* 0x000fce0000000f00 */
.L_x_215:
        /* <DEDUP_REMOVED lines=20> */
[----:B------:R-:W-:Y:S01]  /*b540*/  ISETP.NE.AND P0, PT, R20, RZ, PT ;  /* 0x000000ff1400720c */ /* 0x000fe20003f05270 */
        /* <DEDUP_REMOVED lines=17> */
.L_x_214:
[----:B------:R-:W-:Y:S05]  /*b660*/  BSYNC.RECONVERGENT B0 ;  /* 0x0000000000007941 */ /* 0x000fea0003800200 */
.L_x_213:
        /* <DEDUP_REMOVED lines=26> */
.L_x_218:
[----:B------:R-:W-:Y:S05]  /*b810*/  BSYNC.RECONVERGENT B2 ;  /* 0x0000000000027941 */ /* 0x000fea0003800200 */
.L_x_217:
        /* <DEDUP_REMOVED lines=17> */
.L_x_220:
[----:B------:R-:W-:Y:S05]  /*b930*/  BSYNC.RECONVERGENT B2 ;  /* 0x0000000000027941 */ /* 0x000fea0003800200 */
.L_x_219:
        /* <DEDUP_REMOVED lines=12> */
.L_x_216:
[----:B------:R-:W-:Y:S05]  /*ba00*/  BSYNC.RECONVERGENT B0 ;  /* 0x0000000000007941 */ /* 0x000fea0003800200 */
.L_x_212:
[----:B------:R-:W-:Y:S01]  /*ba10*/  ISETP.GE.AND P0, PT, R32, 0x1, PT ;  /* 0x000000012000780c */ /* 0x000fe20003f06270 */
[----:B------:R-:W-:-:S12]  /*ba20*/  IMAD.MOV.U32 R18, RZ, RZ, RZ ;  /* 0x000000ffff127224 */ /* 0x000fd800078e00ff */
[----:B------:R-:W-:Y:S05]  /*ba30*/  @!P0 BRA `(.L_x_221) ;  /* 0x00000024005c8947 */ /* 0x000fea0003800000 */
[----:B------:R-:W-:Y:S01]  /*ba40*/  FSETP.GEU.AND P1, PT, R30, 1.175494350822287508e-38, PT ;  /* 0x008000001e00780b */ /* 0x000fe20003f2e000 */
[----:B------:R-:W-:Y:S01]  /*ba50*/  IMAD.MOV.U32 R19, RZ, RZ, 0x3e055027 ;  /* 0x3e055027ff137424 */ /* 0x000fe200078e00ff */
[----:B------:R-:W-:Y:S01]  /*ba60*/  MOV R31, 0x7f800000 ;  /* 0x7f800000001f7802 */ /* 0x000fe20000000f00 */
[----:B------:R-:W-:Y:S01]  /*ba70*/  BSSY.RECONVERGENT B2, `(.L_x_221) ;  /* 0x0000253000027945 */ /* 0x000fe20003800200 */
[----:B------:R-:W-:Y:S01]  /*ba80*/  FSEL R21, RZ, -23, P1 ;  /* 0xc1b80000ff157808 */ /* 0x000fe20000800000 */
[----:B------:R-:W-:-:S08]  /*ba90*/  IMAD R20, R3, UR4, RZ ;  /* 0x0000000403147c24 */ /* 0x000fd0000f8e02ff */
        /* <DEDUP_REMOVED lines=20> */
[----:B------:R-:W-:-:S03]  /*bbe0*/  FSETP.NEU.AND P0, PT, R30, RZ, PT ;  /* 0x000000ff1e00720b */ /* 0x000fc60003f0d000 */
[----:B------:R-:W-:Y:S01]  /*bbf0*/  FMUL R19, R18, -0.5 ;  /* 0xbf00000012137820 */ /* 0x000fe20000400000 */
[----:B------:R-:W-:-:S04]  /*bc00*/  HFMA2 R18, -RZ, RZ, 0, 0 ;  /* 0x00000000ff127431 */ /* 0x000fc800000001ff */
[----:B------:R-:W-:-:S07]  /*bc10*/  FSEL R19, R19, +INF , P0 ;  /* 0x7f80000013137808 */ /* 0x000fce0000000000 */
.L_x_262:
        /* <DEDUP_REMOVED lines=11> */
.L_x_241:
[----:B0-----:R-:W0:Y:S08]  /*bcd0*/  LDC.64 R54, c[0x0][0x3b8] ;  /* 0x0000ee00ff367b82 */ /* 0x001e300000000a00 */
[----:B-1----:R-:W1:Y:S08]  /*bce0*/  LDC.64 R58, c[0x0][0x400] ;  /* 0x00010000ff3a7b82 */ /* 0x002e700000000a00 */
[----:B------:R-:W2:Y:S01]  /*bcf0*/  LDC.64 R56, c[0x0][0x3c8] ;  /* 0x0000f200ff387b82 */ /* 0x000ea20000000a00 */
[----:B0-----:R-:W-:-:S05]  /*bd00*/  IMAD.WIDE R54, R40, 0x4, R54 ;  /* 0x0000000428367825 */ /* 0x001fca00078e0236 */
[----:B------:R-:W3:Y:S01]  /*bd10*/  LDG.E R32, desc[UR6][R54.64] ;  /* 0x0000000636207981 */ /* 0x000ee2000c1e1900 */
[----:B------:R-:W-:-:S05]  /*bd20*/  IADD3 R31, PT, PT, R21, R40, RZ ;  /* 0x00000028151f7210 */ /* 0x000fca0007ffe0ff */
[----:B-1----:R-:W-:-:S04]  /*bd30*/  IMAD.WIDE R58, R31, 0x4, R58 ;  /* 0x000000041f3a7825 */ /* 0x002fc800078e023a */
[----:B--2---:R-:W-:Y:S01]  /*bd40*/  IMAD.WIDE R56, R40, 0x4, R56 ;  /* 0x0000000428387825 */ /* 0x004fe200078e0238 */
[----:B------:R-:W2:Y:S04]  /*bd50*/  LDG.E R0, desc[UR6][R58.64] ;  /* 0x000000063a007981 */ /* 0x000ea8000c1e1900 */
[----:B------:R-:W2:Y:S01]  /*bd60*/  LDG.E R37, desc[UR6][R56.64] ;  /* 0x0000000638257981 */ /* 0x000ea2000c1e1900 */
[----:B------:R-:W-:Y:S01]  /*bd70*/  MOV R34, 0x1 ;  /* 0x0000000100227802 */ /* 0x000fe20000000f00 */
[----:B------:R-:W-:Y:S01]  /*bd80*/  VIADD R43, R43, 0x8 ;  /* 0x000000082b2b7836 */ /* 0x000fe20000000000 */
[----:B------:R-:W-:Y:S04]  /*bd90*/  BSSY.RECONVERGENT B4, `(.L_x_225) ;  /* 0x0000017000047945 */ /* 0x000fe80003800200 */
[----:B------:R-:W-:Y:S01]  /*bda0*/  ISETP.NE.AND P5, PT, R43, R14, PT ;  /* 0x0000000e2b00720c */ /* 0x000fe20003fa5270 */
[----:B---3--:R-:W0:Y:S08]  /*bdb0*/  F2F.F64.F32 R32, R32 ;  /* 0x0000002000207310 */ /* 0x008e300000201800 */
[----:B0-----:R-:W0:Y:S01]  /*bdc0*/  MUFU.RCP64H R35, R33 ;  /* 0x0000002100237308 */ /* 0x001e220000001800 */
[----:B--2---:R-:W-:Y:S01]  /*bdd0*/  FADD R0, R0, -R37 ;  /* 0x8000002500007221 */ /* 0x004fe20000000000 */
        /* <DEDUP_REMOVED lines=18> */
.L_x_226:
[----:B------:R-:W-:Y:S05]  /*bf00*/  BSYNC.RECONVERGENT B4 ;  /* 0x0000000000047941 */ /* 0x000fea0003800200 */
.L_x_225:
        /* <DEDUP_REMOVED lines=27> */
.L_x_228:
[----:B------:R-:W-:Y:S05]  /*c0c0*/  BSYNC.RECONVERGENT B4 ;  /* 0x0000000000047941 */ /* 0x000fea0003800200 */
.L_x_227:
[----:B------:R-:W2:Y:S04]  /*c0d0*/  LDG.E R32, desc[UR6][R54.64+0x8] ;  /* 0x0000080636207981 */ /* 0x000ea8000c1e1900 */
[----:B------:R-:W3:Y:S04]  /*c0e0*/  LDG.E R0, desc[UR6][R58.64+0x8] ;  /* 0x000008063a007981 */ /* 0x000ee8000c1e1900 */
[----:B------:R-:W3:Y:S01]  /*c0f0*/  LDG.E R37, desc[UR6][R56.64+0x8] ;  /* 0x0000080638257981 */ /* 0x000ee2000c1e1900 */
[----:B------:R-:W-:Y:S01]  /*c100*/  MOV R34, 0x1 ;  /* 0x0000000100227802 */ /* 0x000fe20000000f00 */
[----:B------:R-:W0:Y:S01]  /*c110*/  F2F.F64.F32 R44, R44 ;  /* 0x0000002c002c7310 */ /* 0x000e220000201800 */
[----:B------:R-:W-:Y:S01]  /*c120*/  BSSY.RECONVERGENT B4, `(.L_x_229) ;  /* 0x0000018000047945 */ /* 0x000fe20003800200 */
[----:B0-----:R-:W-:-:S06]  /*c130*/  DADD R50, R44, R50 ;  /* 0x000000002c327229 */ /* 0x001fcc0000000032 */
        /* <DEDUP_REMOVED lines=20> */
[----:B------:R-:W-:Y:S01]  /*c280*/  MOV R30, R50 ;  /* 0x00000032001e7202 */ /* 0x000fe20000000f00 */
[----:B------:R-:W-:-:S07]  /*c290*/  IMAD.MOV.U32 R31, RZ, RZ, R51 ;  /* 0x000000ffff1f7224 */ /* 0x000fce00078e0033 */
.L_x_230:
[----:B------:R-:W-:Y:S05]  /*c2a0*/  BSYNC.RECONVERGENT B4 ;  /* 0x0000000000047941 */ /* 0x000fea0003800200 */
.L_x_229:
        /* <DEDUP_REMOVED lines=27> */
.L_x_232:
[----:B------:R-:W-:Y:S05]  /*c460*/  BSYNC.RECONVERGENT B4 ;  /* 0x0000000000047941 */ /* 0x000fea0003800200 */
.L_x_231:
        /* <DEDUP_REMOVED lines=29> */
.L_x_234:
[----:B------:R-:W-:Y:S05]  /*c640*/  BSYNC.RECONVERGENT B4 ;  /* 0x0000000000047941 */ /* 0x000fea0003800200 */
.L_x_233:
        /* <DEDUP_REMOVED lines=27> */
.L_x_236:
[----:B------:R-:W-:Y:S05]  /*c800*/  BSYNC.RECONVERGENT B4 ;  /* 0x0000000000047941 */ /* 0x000fea0003800200 */
.L_x_235:
[----:B------:R-:W2:Y:S04]  /*c810*/  LDG.E R32, desc[UR6][R54.64+0x18] ;  /* 0x0000180636207981 */ /* 0x000ea8000c1e1900 */
[----:B------:R-:W3:Y:S04]  /*c820*/  LDG.E R0, desc[UR6][R58.64+0x18] ;  /* 0x000018063a007981 */ /* 0x000ee8000c1e1900 */
[----:B------:R-:W3:Y:S01]  /*c830*/  LDG.E R37, desc[UR6][R56.64+0x18] ;  /* 0x0000180638257981 */ /* 0x000ee2000c1e1900 */
[----:B------:R-:W-:Y:S01]  /*c840*/  IMAD.MOV.U32 R34, RZ, RZ, 0x1 ;  /* 0x00000001ff227424 */ /* 0x000fe200078e00ff */
        /* <DEDUP_REMOVED lines=25> */
.L_x_238:
[----:B------:R-:W-:Y:S05]  /*c9e0*/  BSYNC.RECONVERGENT B4 ;  /* 0x0000000000047941 */ /* 0x000fea0003800200 */
.L_x_237:
[----:B------:R-:W2:Y:S04]  /*c9f0*/  LDG.E R32, desc[UR6][R54.64+0x1c] ;  /* 0x00001c0636207981 */ /* 0x000ea8000c1e1900 */
[----:B------:R-:W3:Y:S04]  /*ca00*/  LDG.E R58, desc[UR6][R58.64+0x1c] ;  /* 0x00001c063a3a7981 */ /* 0x000ee8000c1e1900 */
[----:B------:R-:W3:Y:S01]  /*ca10*/  LDG.E R57, desc[UR6][R56.64+0x1c] ;  /* 0x00001c0638397981 */ /* 0x000ee2000c1e1900 */
[----:B------:R-:W-:Y:S01]  /*ca20*/  IMAD.MOV.U32 R34, RZ, RZ, 0x1 ;  /* 0x00000001ff227424 */ /* 0x000fe200078e00ff */
[----:B------:R-:W-:Y:S01]  /*ca30*/  F2F.F64.F32 R46, R47 ;  /* 0x0000002f002e7310 */ /* 0x000fe20000201800 */
[----:B------:R-:W-:Y:S07]  /*ca40*/  BSSY.RECONVERGENT B4, `(.L_x_239) ;  /* 0x0000016000047945 */ /* 0x000fee0003800200 */
        /* <DEDUP_REMOVED lines=21> */
.L_x_240:
[----:B------:R-:W-:Y:S05]  /*cba0*/  BSYNC.RECONVERGENT B4 ;  /* 0x0000000000047941 */ /* 0x000fea0003800200 */
.L_x_239:
[----:B------:R-:W0:Y:S01]  /*cbb0*/  F2F.F64.F32 R44, R44 ;  /* 0x0000002c002c7310 */ /* 0x000e220000201800 */
[----:B------:R-:W-:Y:S01]  /*cbc0*/  IADD3 R40, PT, PT, R40, 0x8, RZ ;  /* 0x0000000828287810 */ /* 0x000fe20007ffe0ff */
[----:B0-----:R-:W-:-:S06]  /*cbd0*/  DADD R50, R44, R50 ;  /* 0x000000002c327229 */ /* 0x001fcc0000000032 */
[----:B------:R0:W1:Y:S01]  /*cbe0*/  F2F.F32.F64 R47, R50 ;  /* 0x00000032002f7310 */ /* 0x0000620000301000 */
[----:B------:R-:W-:Y:S05]  /*cbf0*/  @P5 BRA `(.L_x_241) ;  /* 0xfffffff000345947 */ /* 0x000fea000383ffff */
.L_x_224:
[----:B------:R-:W-:Y:S05]  /*cc00*/  BSYNC.RECONVERGENT B3 ;  /* 0x0000000000037941 */ /* 0x000fea0003800200 */
.L_x_223:
        /* <DEDUP_REMOVED lines=9> */
[----:B------:R-:W4:Y:S01]  /*cca0*/  LDC.64 R56, c[0x0][0x3c8] ;  /* 0x0000f200ff387b82 */ /* 0x000f220000000a00 */
[----:B--2---:R-:W-:-:S05]  /*ccb0*/  IMAD.WIDE R54, R40, 0x4, R54 ;  /* 0x0000000428367825 */ /* 0x004fca00078e0236 */
[----:B------:R-:W2:Y:S01]  /*ccc0*/  LDG.E R32, desc[UR6][R54.64] ;  /* 0x0000000636207981 */ /* 0x000ea2000c1e1900 */
[----:B------:R-:W-:-:S04]  /*ccd0*/  IMAD.IADD R31, R21, 0x1, R40 ;  /* 0x00000001151f7824 */ /* 0x000fc800078e0228 */
[----:B---3--:R-:W-:-:S05]  /*cce0*/  IMAD.WIDE R58, R31, 0x4, R58 ;  /* 0x000000041f3a7825 */ /* 0x008fca00078e023a */
[----:B------:R-:W3:Y:S01]  /*ccf0*/  LDG.E R0, desc[UR6][R58.64] ;  /* 0x000000063a007981 */ /* 0x000ee2000c1e1900 */
[----:B----4-:R-:W-:-:S05]  /*cd00*/  IMAD.WIDE R56, R40, 0x4, R56 ;  /* 0x0000000428387825 */ /* 0x010fca00078e0238 */
[----:B------:R-:W3:Y:S01]  /*cd10*/  LDG.E R37, desc[UR6][R56.64] ;  /* 0x0000000638257981 */ /* 0x000ee2000c1e1900 */
[----:B------:R-:W-:Y:S01]  /*cd20*/  MOV R34, 0x1 ;  /* 0x0000000100227802 */ /* 0x000fe20000000f00 */
[----:B------:R-:W-:Y:S01]  /*cd30*/  BSSY.RECONVERGENT B5, `(.L_x_246) ;  /* 0x0000016000057945 */ /* 0x000fe20003800200 */
[----:B--2---:R-:W2:Y:S08]  /*cd40*/  F2F.F64.F32 R32, R32 ;  /* 0x0000002000207310 */ /* 0x004eb00000201800 */
[----:B--2---:R-:W2:Y:S01]  /*cd50*/  MUFU.RCP64H R35, R33 ;  /* 0x0000002100237308 */ /* 0x004ea20000001800 */
[----:B---3--:R-:W-:Y:S01]  /*cd60*/  FADD R0, R0, -R37 ;  /* 0x8000002500007221 */ /* 0x008fe20000000000 */
[----:B--2---:R-:W-:-:S08]  /*cd70*/  DFMA R30, -R32, R34, 1 ;  /* 0x3ff00000201e742b */ /* 0x004fd00000000122 */
[----:B------:R-:W-:-:S08]  /*cd80*/  DFMA R30, R30, R30, R30 ;  /* 0x0000001e1e1e722b */ /* 0x000fd0000000001e */
[----:B------:R-:W-:Y:S01]  /*cd90*/  DFMA R30, R34, R30, R34 ;  /* 0x0000001e221e722b */ /* 0x000fe20000000022 */
[----:B------:R-:W-:-:S07]  /*cda0*/  FMUL R34, R0, R0 ;  /* 0x0000000000227220 */ /* 0x000fce0000400000 */
[----:B------:R-:W-:Y:S01]  /*cdb0*/  DFMA R38, -R32, R30, 1 ;  /* 0x3ff000002026742b */ /* 0x000fe2000000011e */
[----:B------:R-:W2:Y:S07]  /*cdc0*/  F2F.F64.F32 R34, R34 ;  /* 0x0000002200227310 */ /* 0x000eae0000201800 */
[----:B------:R-:W-:-:S08]  /*cdd0*/  DFMA R38, R30, R38, R30 ;  /* 0x000000261e26722b */ /* 0x000fd0000000001e */
[----:B--2---:R-:W-:-:S08]  /*cde0*/  DMUL R36, R34, R38 ;  /* 0x0000002622247228 */ /* 0x004fd00000000000 */
[----:B------:R-:W-:-:S08]  /*cdf0*/  DFMA R30, -R32, R36, R34 ;  /* 0x00000024201e722b */ /* 0x000fd00000000122 */
[----:B------:R-:W-:Y:S01]  /*ce00*/  DFMA R30, R38, R30, R36 ;  /* 0x0000001e261e722b */ /* 0x000fe20000000024 */
[----:B------:R-:W-:-:S09]  /*ce10*/  FSETP.GEU.AND P1, PT, |R35|, 6.5827683646048100446e-37, PT ;  /* 0x036000002300780b */ /* 0x000fd20003f2e200 */
[----:B------:R-:W-:-:S05]  /*ce20*/  FFMA R0, RZ, R33, R31 ;  /* 0x00000021ff007223 */ /* 0x000fca000000001f */
[----:B------:R-:W-:-:S13]  /*ce30*/  FSETP.GT.AND P0, PT, |R0|, 1.469367938527859385e-39, PT ;  /* 0x001000000000780b */ /* 0x000fda0003f04200 */
[----:B------:R-:W-:Y:S05]  /*ce40*/  @P0 BRA P1, `(.L_x_247) ;  /* 0x0000000000100947 */ /* 0x000fea0000800000 */
[----:B------:R-:W-:-:S07]  /*ce50*/  MOV R0, 0xce70 ;  /* 0x0000ce7000007802 */ /* 0x000fce0000000f00 */
[----:B01---5:R-:W-:Y:S05]  /*ce60*/  CALL.REL.NOINC `($__internal_0_$__cuda_sm20_div_rn_f64_full) ;  /* 0x0000005800507944 */ /* 0x023fea0003c00000 */
[----:B------:R-:W-:Y:S01]  /*ce70*/  MOV R30, R50 ;  /* 0x00000032001e7202 */ /* 0x000fe20000000f00 */
[----:B------:R-:W-:-:S07]  /*ce80*/  IMAD.MOV.U32 R31, RZ, RZ, R51 ;  /* 0x000000ffff1f7224 */ /* 0x000fce00078e0033 */
.L_x_247:
[----:B------:R-:W-:Y:S05]  /*ce90*/  BSYNC.RECONVERGENT B5 ;  /* 0x0000000000057941 */ /* 0x000fea0003800200 */
.L_x_246:
[----:B------:R-:W2:Y:S04]  /*cea0*/  LDG.E R32, desc[UR6][R54.64+0x4] ;  /* 0x0000040636207981 */ /* 0x000ea8000c1e1900 */
[----:B------:R-:W3:Y:S04]  /*ceb0*/  LDG.E R0, desc[UR6][R58.64+0x4] ;  /* 0x000004063a007981 */ /* 0x000ee8000c1e1900 */
[----:B------:R-:W3:Y:S01]  /*cec0*/  LDG.E R37, desc[UR6][R56.64+0x4] ;  /* 0x0000040638257981 */ /* 0x000ee2000c1e1900 */
[----:B------:R-:W-:Y:S01]  /*ced0*/  HFMA2 R34, -RZ, RZ, 0, 5.9604644775390625e-08 ;  /* 0x00000001ff227431 */ /* 0x000fe200000001ff */
[----:B------:R-:W-:Y:S01]  /*cee0*/  BSSY.RECONVERGENT B5, `(.L_x_248) ;  /* 0x0000017000057945 */ /* 0x000fe20003800200 */
        /* <DEDUP_REMOVED lines=22> */
.L_x_249:
[----:B------:R-:W-:Y:S05]  /*d050*/  BSYNC.RECONVERGENT B5 ;  /* 0x0000000000057941 */ /* 0x000fea0003800200 */
.L_x_248:
[----:B------:R-:W2:Y:S04]  /*d060*/  LDG.E R32, desc[UR6][R54.64+0x8] ;  /* 0x0000080636207981 */ /* 0x000ea8000c1e1900 */
[----:B------:R-:W3:Y:S04]  /*d070*/  LDG.E R0, desc[UR6][R58.64+0x8] ;  /* 0x000008063a007981 */ /* 0x000ee8000c1e1900 */
[----:B------:R-:W3:Y:S01]  /*d080*/  LDG.E R37, desc[UR6][R56.64+0x8] ;  /* 0x0000080638257981 */ /* 0x000ee2000c1e1900 */
[----:B------:R-:W-:Y:S01]  /*d090*/  MOV R34, 0x1 ;  /* 0x0000000100227802 */ /* 0x000fe20000000f00 */
[----:B------:R-:W0:Y:S01]  /*d0a0*/  F2F.F64.F32 R42, R43 ;  /* 0x0000002b002a7310 */ /* 0x000e220000201800 */
[----:B------:R-:W-:Y:S01]  /*d0b0*/  BSSY.RECONVERGENT B5, `(.L_x_250) ;  /* 0x0000018000057945 */ /* 0x000fe20003800200 */
        /* <DEDUP_REMOVED lines=23> */
.L_x_251:
[----:B------:R-:W-:Y:S05]  /*d230*/  BSYNC.RECONVERGENT B5 ;  /* 0x0000000000057941 */ /* 0x000fea0003800200 */
.L_x_250:
[----:B------:R-:W2:Y:S04]  /*d240*/  LDG.E R32, desc[UR6][R54.64+0xc] ;  /* 0x00000c0636207981 */ /* 0x000ea8000c1e1900 */
[----:B------:R-:W3:Y:S04]  /*d250*/  LDG.E R58, desc[UR6][R58.64+0xc] ;  /* 0x00000c063a3a7981 */ /* 0x000ee8000c1e1900 */
[----:B------:R-:W3:Y:S01]  /*d260*/  LDG.E R57, desc[UR6][R56.64+0xc] ;  /* 0x00000c0638397981 */ /* 0x000ee2000c1e1900 */
[----:B------:R-:W-:Y:S01]  /*d270*/  HFMA2 R36, -RZ, RZ, 0, 5.9604644775390625e-08 ;  /* 0x00000001ff247431 */ /* 0x000fe200000001ff */
[----:B------:R-:W0:Y:S01]  /*d280*/  F2F.F64.F32 R44, R44 ;  /* 0x0000002c002c7310 */ /* 0x000e220000201800 */
[----:B------:R-:W-:Y:S01]  /*d290*/  BSSY.RECONVERGENT B5, `(.L_x_252) ;  /* 0x0000016000057945 */ /* 0x000fe20003800200 */
[----:B0-----:R-:W-:-:S06]  /*d2a0*/  DADD R30, R44, R30 ;  /* 0x000000002c1e7229 */ /* 0x001fcc000000001e */
        /* <DEDUP_REMOVED lines=20> */
.L_x_253:
[----:B------:R-:W-:Y:S05]  /*d3f0*/  BSYNC.RECONVERGENT B5 ;  /* 0x0000000000057941 */ /* 0x000fea0003800200 */
.L_x_252:
[----:B------:R-:W0:Y:S01]  /*d400*/  F2F.F64.F32 R30, R43 ;  /* 0x0000002b001e7310 */ /* 0x000e220000201800 */
[----:B------:R-:W-:Y:S01]  /*d410*/  VIADD R40, R40, 0x4 ;  /* 0x0000000428287836 */ /* 0x000fe20000000000 */
[----:B0-----:R-:W-:-:S06]  /*d420*/  DADD R30, R30, R50 ;  /* 0x000000001e1e7229 */ /* 0x001fcc0000000032 */
[----:B------:R2:W3:Y:S05]  /*d430*/  F2F.F32.F64 R47, R30 ;  /* 0x0000001e002f7310 */ /* 0x0004ea0000301000 */
.L_x_245:
[----:B------:R-:W-:Y:S05]  /*d440*/  BSYNC.RECONVERGENT B4 ;  /* 0x0000000000047941 */ /* 0x000fea0003800200 */
.L_x_244:
[----:B------:R-:W-:-:S13]  /*d450*/  ISETP.NE.AND P0, PT, R13, RZ, PT ;  /* 0x000000ff0d00720c */ /* 0x000fda0003f05270 */
[----:B------:R-:W-:Y:S05]  /*d460*/  @!P0 BRA `(.L_x_243) ;  /* 0x0000000400ac8947 */ /* 0x000fea0003800000 */
[----:B------:R-:W-:Y:S01]  /*d470*/  ISETP.NE.AND P0, PT, R13, 0x1, PT ;  /* 0x000000010d00780c */ /* 0x000fe20003f05270 */
[----:B------:R-:W-:-:S12]  /*d480*/  BSSY.RECONVERGENT B4, `(.L_x_254) ;  /* 0x0000044000047945 */ /* 0x000fd80003800200 */
[----:B------:R-:W-:Y:S05]  /*d490*/  @!P0 BRA `(.L_x_255) ;  /* 0x0000000400088947 */ /* 0x000fea0003800000 */
[----:B------:R-:W4:Y:S08]  /*d4a0*/  LDC.64 R54, c[0x0][0x3b8] ;  /* 0x0000ee00ff367b82 */ /* 0x000f300000000a00 */
[----:B------:R-:W0:Y:S08]  /*d4b0*/  LDC.64 R58, c[0x0][0x400] ;  /* 0x00010000ff3a7b82 */ /* 0x000e300000000a00 */
[----:B------:R-:W1:Y:S01]  /*d4c0*/  LDC.64 R56, c[0x0][0x3c8] ;  /* 0x0000f200ff387b82 */ /* 0x000e620000000a00 */
[----:B----4-:R-:W-:-:S05]  /*d4d0*/  IMAD.WIDE R54, R40, 0x4, R54 ;  /* 0x0000000428367825 */ /* 0x010fca00078e0236 */
[----:B------:R-:W4:Y:S01]  /*d4e0*/  LDG.E R32, desc[UR6][R54.64] ;  /* 0x0000000636207981 */ /* 0x000f22000c1e1900 */
[----:B--2---:R-:W-:-:S05]  /*d4f0*/  IADD3 R31, PT, PT, R21, R40, RZ ;  /* 0x00000028151f7210 */ /* 0x004fca0007ffe0ff */
[----:B0-----:R-:W-:-:S04]  /*d500*/  IMAD.WIDE R58, R31, 0x4, R58 ;  /* 0x000000041f3a7825 */ /* 0x001fc800078e023a */
[----:B-1----:R-:W-:Y:S01]  /*d510*/  IMAD.WIDE R56, R40, 0x4, R56 ;  /* 0x0000000428387825 */ /* 0x002fe200078e0238 */
[----:B------:R-:W2:Y:S04]  /*d520*/  LDG.E R0, desc[UR6][R58.64] ;  /* 0x000000063a007981 */ /* 0x000ea8000c1e1900 */
[----:B------:R-:W2:Y:S01]  /*d530*/  LDG.E R37, desc[UR6][R56.64] ;  /* 0x0000000638257981 */ /* 0x000ea2000c1e1900 */
[----:B------:R-:W-:Y:S01]  /*d540*/  MOV R34, 0x1 ;  /* 0x0000000100227802 */ /* 0x000fe20000000f00 */
[----:B------:R-:W-:Y:S01]  /*d550*/  BSSY.RECONVERGENT B5, `(.L_x_256) ;  /* 0x0000014000057945 */ /* 0x000fe20003800200 */
[----:B----4-:R-:W0:Y:S08]  /*d560*/  F2F.F64.F32 R32, R32 ;  /* 0x0000002000207310 */ /* 0x010e300000201800 */
        /* <DEDUP_REMOVED lines=18> */
.L_x_257:
[----:B------:R-:W-:Y:S05]  /*d690*/  BSYNC.RECONVERGENT B5 ;  /* 0x0000000000057941 */ /* 0x000fea0003800200 */
.L_x_256:
[----:B------:R-:W2:Y:S04]  /*d6a0*/  LDG.E R32, desc[UR6][R54.64+0x4] ;  /* 0x0000040636207981 */ /* 0x000ea8000c1e1900 */
[----:B------:R-:W4:Y:S04]  /*d6b0*/  LDG.E R58, desc[UR6][R58.64+0x4] ;  /* 0x000004063a3a7981 */ /* 0x000f28000c1e1900 */
[----:B------:R-:W4:Y:S01]  /*d6c0*/  LDG.E R57, desc[UR6][R56.64+0x4] ;  /* 0x0000040638397981 */ /* 0x000f22000c1e1900 */
[----:B------:R-:W-:Y:S01]  /*d6d0*/  IMAD.MOV.U32 R30, RZ, RZ, 0x1 ;  /* 0x00000001ff1e7424 */ /* 0x000fe200078e00ff */
[----:B---3--:R-:W0:Y:S01]  /*d6e0*/  F2F.F64.F32 R38, R47 ;  /* 0x0000002f00267310 */ /* 0x008e220000201800 */
[----:B------:R-:W-:Y:S01]  /*d6f0*/  BSSY.RECONVERGENT B5, `(.L_x_258) ;  /* 0x0000018000057945 */ /* 0x000fe20003800200 */
[----:B0-----:R-:W-:-:S06]  /*d700*/  DADD R38, R38, R50 ;  /* 0x0000000026267229 */ /* 0x001fcc0000000032 */
        /* <DEDUP_REMOVED lines=22> */
.L_x_259:
[----:B------:R-:W-:Y:S05]  /*d870*/  BSYNC.RECONVERGENT B5 ;  /* 0x0000000000057941 */ /* 0x000fea0003800200 */
.L_x_258:
[----:B------:R-:W0:Y:S01]  /*d880*/  F2F.F64.F32 R32, R43 ;  /* 0x0000002b00207310 */ /* 0x000e220000201800 */
[----:B------:R-:W-:Y:S01]  /*d890*/  VIADD R40, R40, 0x2 ;  /* 0x0000000228287836 */ /* 0x000fe20000000000 */
[----:B0-----:R-:W-:-:S06]  /*d8a0*/  DADD R32, R32, R30 ;  /* 0x0000000020207229 */ /* 0x001fcc000000001e */
[----:B------:R4:W0:Y:S05]  /*d8b0*/  F2F.F32.F64 R47, R32 ;  /* 0x00000020002f7310 */ /* 0x00082a0000301000 */
.L_x_255:
[----:B------:R-:W-:Y:S05]  /*d8c0*/  BSYNC.RECONVERGENT B4 ;  /* 0x0000000000047941 */ /* 0x000fea0003800200 */
.L_x_254:
[----:B------:R-:W-:-:S13]  /*d8d0*/  ISETP.NE.AND P0, PT, R15, RZ, PT ;  /* 0x000000ff0f00720c */ /* 0x000fda0003f05270 */
[----:B------:R-:W-:Y:S05]  /*d8e0*/  @!P0 BRA `(.L_x_243) ;  /* 0x00000000008c8947 */ /* 0x000fea0003800000 */
[----:B------:R-:W0:Y:S08]  /*d8f0*/  LDC.64 R38, c[0x0][0x3b8] ;  /* 0x0000ee00ff267b82 */ /* 0x000e300000000a00 */
[----:B------:R-:W1:Y:S08]  /*d900*/  LDC.64 R34, c[0x0][0x400] ;  /* 0x00010000ff227b82 */ /* 0x000e700000000a00 */
[----:B--2---:R-:W2:Y:S01]  /*d910*/  LDC.64 R30, c[0x0][0x3c8] ;  /* 0x0000f200ff1e7b82 */ /* 0x004ea20000000a00 */
[----:B0-----:R-:W-:-:S05]  /*d920*/  IMAD.WIDE R38, R40, 0x4, R38 ;  /* 0x0000000428267825 */ /* 0x001fca00078e0226 */
[----:B----4-:R-:W4:Y:S01]  /*d930*/  LDG.E R32, desc[UR6][R38.64] ;  /* 0x0000000626207981 */ /* 0x010f22000c1e1900 */
[----:B------:R-:W-:-:S05]  /*d940*/  IADD3 R21, PT, PT, R21, R40, RZ ;  /* 0x0000002815157210 */ /* 0x000fca0007ffe0ff */
[----:B-1----:R-:W-:-:S04]  /*d950*/  IMAD.WIDE R34, R21, 0x4, R34 ;  /* 0x0000000415227825 */ /* 0x002fc800078e0222 */
[----:B--2---:R-:W-:Y:S02]  /*d960*/  IMAD.WIDE R36, R40, 0x4, R30 ;  /* 0x0000000428247825 */ /* 0x004fe400078e021e */
[----:B------:R-:W2:Y:S04]  /*d970*/  LDG.E R34, desc[UR6][R34.64] ;  /* 0x0000000622227981 */ /* 0x000ea8000c1e1900 */
[----:B------:R-:W2:Y:S01]  /*d980*/  LDG.E R37, desc[UR6][R36.64] ;  /* 0x0000000624257981 */ /* 0x000ea2000c1e1900 */
[----:B------:R-:W-:Y:S01]  /*d990*/  MOV R30, 0x1 ;  /* 0x00000001001e7802 */ /* 0x000fe20000000f00 */
[----:B------:R-:W-:Y:S01]  /*d9a0*/  BSSY.RECONVERGENT B4, `(.L_x_260) ;  /* 0x0000014000047945 */ /* 0x000fe20003800200 */
[----:B----4-:R-:W0:Y:S08]  /*d9b0*/  F2F.F64.F32 R32, R32 ;  /* 0x0000002000207310 */ /* 0x010e300000201800 */
[----:B0-----:R-:W0:Y:S01]  /*d9c0*/  MUFU.RCP64H R31, R33 ;  /* 0x00000021001f7308 */ /* 0x001e220000001800 */
[----:B--2---:R-:W-:-:S04]  /*d9d0*/  FADD R0, R34, -R37 ;  /* 0x8000002522007221 */ /* 0x004fc80000000000 */
[----:B------:R-:W-:-:S04]  /*d9e0*/  FMUL R0, R0, R0 ;  /* 0x0000000000007220 */ /* 0x000fc80000400000 */
        /* <DEDUP_REMOVED lines=14> */
[----:B---3-5:R-:W-:Y:S05]  /*dad0*/  CALL.REL.NOINC `($__internal_0_$__cuda_sm20_div_rn_f64_full) ;  /* 0x0000004c00347944 */ /* 0x028fea0003c00000 */
.L_x_261:
[----:B------:R-:W-:Y:S05]  /*dae0*/  BSYNC.RECONVERGENT B4 ;  /* 0x0000000000047941 */ /* 0x000fea0003800200 */
.L_x_260:
[----:B---3--:R-:W0:Y:S02]  /*daf0*/  F2F.F64.F32 R30, R47 ;  /* 0x0000002f001e7310 */ /* 0x008e240000201800 */
[----:B0-----:R-:W-:-:S06]  /*db00*/  DADD R50, R30, R50 ;  /* 0x000000001e327229 */ /* 0x001fcc0000000032 */
[----:B------:R0:W1:Y:S05]  /*db10*/  F2F.F32.F64 R47, R50 ;  /* 0x00000032002f7310 */ /* 0x00006a0000301000 */
.L_x_243:
[----:B------:R-:W-:Y:S05]  /*db20*/  BSYNC.RECONVERGENT B3 ;  /* 0x0000000000037941 */ /* 0x000fea0003800200 */
.L_x_242:
[----:B01-3--:R-:W-:-:S07]  /*db30*/  FMUL R0, R47, 0.5 ;  /* 0x3f0000002f007820 */ /* 0x00bfce0000400000 */
.L_x_222:
        /* <DEDUP_REMOVED lines=71> */
.L_x_221:
[----:B-----5:R-:W-:-:S13]  /*dfb0*/  FSETP.GT.AND P0, PT, R18, R17, PT ;  /* 0x000000111200720b */ /* 0x020fda0003f04000 */
[----:B------:R-:W-:-:S05]  /*dfc0*/  @P0 MOV R19, 0x1 ;  /* 0x0000000100130802 */ /* 0x000fca0000000f00 */
[----:B------:R2:W-:Y:S04]  /*dfd0*/  @P0 STG.E desc[UR6][R24.64], R19 ;  /* 0x0000001318000986 */ /* 0x0005e8000c101906 */
[----:B------:R2:W-:Y:S01]  /*dfe0*/  @P0 STG.E desc[UR6][R28.64], R18 ;  /* 0x000000121c000986 */ /* 0x0005e2000c101906 */
[----:B------:R-:W-:Y:S05]  /*dff0*/  @P0 BRA `(.L_x_211) ;  /* 0x00000000004c0947 */ /* 0x000fea0003800000 */
[----:B------:R-:W0:Y:S02]  /*e000*/  LDC.64 R30, c[0x0][0x3d0] ;  /* 0x0000f400ff1e7b82 */ /* 0x000e240000000a00 */
[----:B0-----:R-:W-:-:S06]  /*e010*/  IMAD.WIDE R30, R2, 0x4, R30 ;  /* 0x00000004021e7825 */ /* 0x001fcc00078e021e */
[----:B------:R-:W3:Y:S01]  /*e020*/  LDG.E R31, desc[UR6][R30.64] ;  /* 0x000000061e1f7981 */ /* 0x000ee2000c1e1900 */
[----:B------:R-:W-:Y:S02]  /*e030*/  HFMA2 R0, -RZ, RZ, 0.96630859375, -0.0022525787353515625 ;  /* 0x3bbb989dff007431 */ /* 0x000fe400000001ff */
[----:B------:R-:W-:Y:S01]  /*e040*/  FADD R17, -R17, R18 ;  /* 0x0000001211117221 */ /* 0x000fe20000000100 */
[----:B--2---:R-:W-:-:S03]  /*e050*/  IMAD.MOV.U32 R19, RZ, RZ, 0x437c0000 ;  /* 0x437c0000ff137424 */ /* 0x004fc600078e00ff */
        /* <DEDUP_REMOVED lines=8> */
[----:B---3--:R-:W-:-:S13]  /*e0e0*/  FSETP.GEU.AND P0, PT, R31, R0, PT ;  /* 0x000000001f00720b */ /* 0x008fda0003f0e000 */
[----:B------:R-:W-:-:S05]  /*e0f0*/  @!P0 MOV R17, 0x1 ;  /* 0x0000000100118802 */ /* 0x000fca0000000f00 */
[----:B------:R3:W-:Y:S04]  /*e100*/  @!P0 STG.E desc[UR6][R24.64], R17 ;  /* 0x0000001118008986 */ /* 0x0007e8000c101906 */
[----:B------:R3:W-:Y:S04]  /*e110*/  @!P0 STG.E desc[UR6][R28.64], R18 ;  /* 0x000000121c008986 */ /* 0x0007e8000c101906 */
[----:B------:R3:W-:Y:S02]  /*e120*/  @P0 STG.E desc[UR6][R24.64], RZ ;  /* 0x000000ff18000986 */ /* 0x0007e4000c101906 */
.L_x_211:
[----:B------:R-:W-:Y:S05]  /*e130*/  BSYNC.RECONVERGENT B1 ;  /* 0x0000000000017941 */ /* 0x000fea0003800200 */
.L_x_158:
[----:B------:R-:W4:Y:S01]  /*e140*/  LDG.E R0, desc[UR6][R24.64] ;  /* 0x0000000618007981 */ /* 0x000f22000c1e1900 */
[----:B0123--:R-:W0:Y:S01]  /*e150*/  LDC.64 R28, c[0x0][0x3c0] ;  /* 0x0000f000ff1c7b82 */ /* 0x00fe220000000a00 */
[----:B------:R-:W-:Y:S01]  /*e160*/  ISETP.GE.AND P3, PT, R21, 0x1, PT ;  /* 0x000000011500780c */ /* 0x000fe20003f66270 */
[----:B------:R-:W-:Y:S01]  /*e170*/  BSSY.RECONVERGENT B0, `(.L_x_263) ;  /* 0x000004f000007945 */ /* 0x000fe20003800200 */
[----:B0-----:R-:W-:Y:S02]  /*e180*/  IMAD.WIDE R18, R3, 0x4, R28 ;  /* 0x0000000403127825 */ /* 0x001fe400078e021c */
[----:B----4-:R-:W-:-:S13]  /*e190*/  ISETP.NE.OR P0, PT, R0, 0x1, !P3 ;  /* 0x000000010000780c */ /* 0x010fda0005f05670 */
[----:B------:R-:W-:Y:S05]  /*e1a0*/  @P0 BRA `(.L_x_264) ;  /* 0x00000004002c0947 */ /* 0x000fea0003800000 */
[----:B------:R-:W-:Y:S01]  /*e1b0*/  ISETP.NE.AND P2, PT, R13, RZ, PT ;  /* 0x000000ff0d00720c */ /* 0x000fe20003f45270 */
[----:B------:R-:W-:Y:S01]  /*e1c0*/  BSSY.RECONVERGENT B1, `(.L_x_265) ;  /* 0x0000014000017945 */ /* 0x000fe20003800200 */
[----:B------:R-:W-:-:S11]  /*e1d0*/  IMAD.MOV.U32 R17, RZ, RZ, R3 ;  /* 0x000000ffff117224 */ /* 0x000fd600078e0003 */
[----:B------:R-:W-:Y:S05]  /*e1e0*/  @!P2 BRA `(.L_x_266) ;  /* 0x000000000044a947 */ /* 0x000fea0003800000 */
[----:B------:R-:W0:Y:S08]  /*e1f0*/  LDC.64 R20, c[0x0][0x3b8] ;  /* 0x0000ee00ff147b82 */ /* 0x000e300000000a00 */
[----:B------:R-:W1:Y:S01]  /*e200*/  LDC.64 R30, c[0x0][0x3b0] ;  /* 0x0000ec00ff1e7b82 */ /* 0x000e620000000a00 */
[----:B0-----:R-:W-:-:S05]  /*e210*/  IMAD.WIDE R20, R3, 0x4, R20 ;  /* 0x0000000403147825 */ /* 0x001fca00078e0214 */
[----:B------:R-:W2:Y:S01]  /*e220*/  LDG.E R33, desc[UR6][R20.64] ;  /* 0x0000000614217981 */ /* 0x000ea2000c1e1900 */
[----:B------:R-:W-:Y:S01]  /*e230*/  ISETP.NE.AND P0, PT, R13, 0x1, PT ;  /* 0x000000010d00780c */ /* 0x000fe20003f05270 */
[C---:B-1----:R-:W-:Y:S01]  /*e240*/  IMAD.WIDE R30, R3.reuse, 0x4, R30 ;  /* 0x00000004031e7825 */ /* 0x042fe200078e021e */
[----:B------:R-:W-:-:S04]  /*e250*/  IADD3 R17, PT, PT, R3, 0x1, RZ ;  /* 0x0000000103117810 */ /* 0x000fc80007ffe0ff */
[----:B--2---:R0:W-:Y:S07]  /*e260*/  STG.E desc[UR6][R30.64], R33 ;  /* 0x000000211e007986 */ /* 0x0041ee000c101906 */
[----:B------:R-:W-:Y:S05]  /*e270*/  @!P0 BRA `(.L_x_266) ;  /* 0x0000000000208947 */ /* 0x000fea0003800000 */
[----:B0-----:R-:W2:Y:S01]  /*e280*/  LDG.E R33, desc[UR6][R20.64+0x4] ;  /* 0x0000040614217981 */ /* 0x001ea2000c1e1900 */
[----:B------:R-:W-:Y:S02]  /*e290*/  ISETP.NE.AND P0, PT, R13, 0x2, PT ;  /* 0x000000020d00780c */ /* 0x000fe40003f05270 */
[----:B------:R-:W-:Y:S01]  /*e2a0*/  IADD3 R17, PT, PT, R3, 0x2, RZ ;  /* 0x0000000203117810 */ /* 0x000fe20007ffe0ff */
[----:B--2---:R1:W-:Y:S10]  /*e2b0*/  STG.E desc[UR6][R30.64+0x4], R33 ;  /* 0x000004211e007986 */ /* 0x0043f4000c101906 */
[----:B------:R-:W-:Y:S05]  /*e2c0*/  @!P0 BRA `(.L_x_266) ;  /* 0x00000000000c8947 */ /* 0x000fea0003800000 */
[----:B------:R-:W2:Y:S01]  /*e2d0*/  LDG.E R21, desc[UR6][R20.64+0x8] ;  /* 0x0000080614157981 */ /* 0x000ea2000c1e1900 */
[----:B------:R-:W-:-:S03]  /*e2e0*/  VIADD R17, R3, 0x3 ;  /* 0x0000000303117836 */ /* 0x000fc60000000000 */
[----:B--2---:R2:W-:Y:S04]  /*e2f0*/  STG.E desc[UR6][R30.64+0x8], R21 ;  /* 0x000008151e007986 */ /* 0x0045e8000c101906 */
.L_x_266:
[----:B------:R-:W-:Y:S05]  /*e300*/  BSYNC.RECONVERGENT B1 ;  /* 0x0000000000017941 */ /* 0x000fea0003800200 */
.L_x_265:
[----:B------:R-:W-:Y:S01]  /*e310*/  ISETP.GE.U32.AND P1, PT, R7, 0x3, PT ;  /* 0x000000030700780c */ /* 0x000fe20003f26070 */
[----:B------:R-:W-:-:S12]  /*e320*/  BSSY.RECONVERGENT B1, `(.L_x_267) ;  /* 0x0000011000017945 */ /* 0x000fd80003800200 */
[----:B------:R-:W-:Y:S05]  /*e330*/  @!P1 BRA `(.L_x_268) ;  /* 0x00000000003c9947 */ /* 0x000fea0003800000 */
.L_x_269:
[----:B--2---:R-:W2:Y:S08]  /*e340*/  LDC.64 R20, c[0x0][0x3b8] ;  /* 0x0000ee00ff147b82 */ /* 0x004eb00000000a00 */
[----:B01-3--:R-:W0:Y:S01]  /*e350*/  LDC.64 R30, c[0x0][0x3b0] ;  /* 0x0000ec00ff1e7b82 */ /* 0x00be220000000a00 */
[----:B--2---:R-:W-:-:S05]  /*e360*/  IMAD.WIDE R20, R17, 0x4, R20 ;  /* 0x0000000411147825 */ /* 0x004fca00078e0214 */
        /* <DEDUP_REMOVED lines=12> */
.L_x_268:
[----:B------:R-:W-:Y:S05]  /*e430*/  BSYNC.RECONVERGENT B1 ;  /* 0x0000000000017941 */ /* 0x000fea0003800200 */
.L_x_267:
[----:B------:R-:W-:Y:S01]  /*e440*/  BSSY.RECONVERGENT B1, `(.L_x_270) ;  /* 0x0000012000017945 */ /* 0x000fe20003800200 */
[----:B------:R-:W-:-:S03]  /*e450*/  MOV R17, R3 ;  /* 0x0000000300117202 */ /* 0x000fc60000000f00 */
[----:B------:R-:W-:Y:S05]  /*e460*/  @!P2 BRA `(.L_x_271) ;  /* 0x00000000003ca947 */ /* 0x000fea0003800000 */
[----:B------:R-:W4:Y:S02]  /*e470*/  LDC.64 R26, c[0x0][0x3c8] ;  /* 0x0000f200ff1a7b82 */ /* 0x000f240000000a00 */
[----:B----4-:R-:W-:-:S05]  /*e480*/  IMAD.WIDE R26, R3, 0x4, R26 ;  /* 0x00000004031a7825 */ /* 0x010fca00078e021a */
[----:B--2---:R-:W2:Y:S01]  /*e490*/  LDG.E R21, desc[UR6][R26.64] ;  /* 0x000000061a157981 */ /* 0x004ea2000c1e1900 */
[----:B------:R-:W-:Y:S01]  /*e4a0*/  ISETP.NE.AND P0, PT, R13, 0x1, PT ;  /* 0x000000010d00780c */ /* 0x000fe20003f05270 */
[----:B------:R-:W-:Y:S02]  /*e4b0*/  VIADD R17, R3, 0x1 ;  /* 0x0000000103117836 */ /* 0x000fe40000000000 */
[----:B--2---:R4:W-:Y:S10]  /*e4c0*/  STG.E desc[UR6][R18.64], R21 ;  /* 0x0000001512007986 */ /* 0x0049f4000c101906 */
[----:B------:R-:W-:Y:S05]  /*e4d0*/  @!P0 BRA `(.L_x_271) ;  /* 0x0000000000208947 */ /* 0x000fea0003800000 */
[----:B----4-:R-:W2:Y:S01]  /*e4e0*/  LDG.E R21, desc[UR6][R26.64+0x4] ;  /* 0x000004061a157981 */ /* 0x010ea2000c1e1900 */
[----:B------:R-:W-:Y:S02]  /*e4f0*/  ISETP.NE.AND P0, PT, R13, 0x2, PT ;  /* 0x000000020d00780c */ /* 0x000fe40003f05270 */
[----:B------:R-:W-:Y:S01]  /*e500*/  IADD3 R17, PT, PT, R3, 0x2, RZ ;  /* 0x0000000203117810 */ /* 0x000fe20007ffe0ff */
[----:B--2---:R2:W-:Y:S10]  /*e510*/  STG.E desc[UR6][R18.64+0x4], R21 ;  /* 0x0000041512007986 */ /* 0x0045f4000c101906 */
[----:B------:R-:W-:Y:S05]  /*e520*/  @!P0 BRA `(.L_x_271) ;  /* 0x00000000000c8947 */ /* 0x000fea0003800000 */
[----:B--2---:R-:W2:Y:S01]  /*e530*/  LDG.E R21, desc[UR6][R26.64+0x8] ;  /* 0x000008061a157981 */ /* 0x004ea2000c1e1900 */
[----:B------:R-:W-:-:S03]  /*e540*/  IADD3 R17, PT, PT, R3, 0x3, RZ ;  /* 0x0000000303117810 */ /* 0x000fc60007ffe0ff */
[----:B--2---:R2:W-:Y:S04]  /*e550*/  STG.E desc[UR6][R18.64+0x8], R21 ;  /* 0x0000081512007986 */ /* 0x0045e8000c101906 */
.L_x_271:
[----:B------:R-:W-:Y:S05]  /*e560*/  BSYNC.RECONVERGENT B1 ;  /* 0x0000000000017941 */ /* 0x000fea0003800200 */
.L_x_270:
[----:B------:R-:W-:Y:S05]  /*e570*/  @!P1 BRA `(.L_x_264) ;  /* 0x0000000000389947 */ /* 0x000fea0003800000 */
.L_x_272:
[----:B--2-4-:R-:W2:Y:S02]  /*e580*/  LDC.64 R20, c[0x0][0x3c8] ;  /* 0x0000f200ff147b82 */ /* 0x014ea40000000a00 */
[----:B--2---:R-:W-:-:S05]  /*e590*/  IMAD.WIDE R20, R17, 0x4, R20 ;  /* 0x0000000411147825 */ /* 0x004fca00078e0214 */
[----:B01-3--:R-:W2:Y:S01]  /*e5a0*/  LDG.E R33, desc[UR6][R20.64] ;  /* 0x0000000614217981 */ /* 0x00bea2000c1e1900 */
[----:B------:R-:W-:-:S05]  /*e5b0*/  IMAD.WIDE R30, R17, 0x4, R28 ;  /* 0x00000004111e7825 */ /* 0x000fca00078e021c */
        /* <DEDUP_REMOVED lines=10> */
.L_x_264:
[----:B------:R-:W-:Y:S05]  /*e660*/  BSYNC.RECONVERGENT B0 ;  /* 0x0000000000007941 */ /* 0x000fea0003800200 */
.L_x_263:
[----:B0123--:R-:W0:Y:S01]  /*e670*/  LDC R30, c[0x0][0x398] ;  /* 0x0000e600ff1e7b82 */ /* 0x00fe220000000800 */
[----:B------:R-:W-:Y:S02]  /*e680*/  ISETP.GE.AND P2, PT, R6, RZ, PT ;  /* 0x000000ff0600720c */ /* 0x000fe40003f46270 */
[----:B0-----:R-:W-:-:S04]  /*e690*/  IABS R17, R30 ;  /* 0x0000001e00117213 */ /* 0x001fc80000000000 */
[----:B------:R-:W0:Y:S08]  /*e6a0*/  I2F.RP R0, R17 ;  /* 0x0000001100007306 */ /* 0x000e300000209400 */
[----:B0-----:R-:W0:Y:S02]  /*e6b0*/  MUFU.RCP R0, R0 ;  /* 0x0000000000007308 */ /* 0x001e240000001000 */
[----:B0-----:R-:W-:-:S06]  /*e6c0*/  IADD3 R20, PT, PT, R0, 0xffffffe, RZ ;  /* 0x0ffffffe00147810 */ /* 0x001fcc0007ffe0ff */
[----:B----4-:R0:W1:Y:S02]  /*e6d0*/  F2I.FTZ.U32.TRUNC.NTZ R21, R20 ;  /* 0x0000001400157305 */ /* 0x010064000021f000 */
[----:B0-----:R-:W-:Y:S01]  /*e6e0*/  IMAD.MOV.U32 R20, RZ, RZ, RZ ;  /* 0x000000ffff147224 */ /* 0x001fe200078e00ff */
[----:B-1----:R-:W-:-:S05]  /*e6f0*/  IADD3 R28, PT, PT, RZ, -R21, RZ ;  /* 0x80000015ff1c7210 */ /* 0x002fca0007ffe0ff */
[----:B------:R-:W-:Y:S01]  /*e700*/  IMAD R29, R28, R17, RZ ;  /* 0x000000111c1d7224 */ /* 0x000fe200078e02ff */
[----:B------:R-:W-:-:S03]  /*e710*/  IABS R28, R6 ;  /* 0x00000006001c7213 */ /* 0x000fc60000000000 */
[----:B------:R-:W-:-:S06]  /*e720*/  IMAD.HI.U32 R21, R21, R29, R20 ;  /* 0x0000001d15157227 */ /* 0x000fcc00078e0014 */
[----:B------:R-:W-:-:S05]  /*e730*/  IMAD.HI.U32 R21, R21, R28, RZ ;  /* 0x0000001c15157227 */ /* 0x000fca00078e00ff */
[----:B------:R-:W-:-:S05]  /*e740*/  IADD3 R21, PT, PT, -R21, RZ, RZ ;  /* 0x000000ff15157210 */ /* 0x000fca0007ffe1ff */
[----:B------:R-:W-:-:S05]  /*e750*/  IMAD R0, R17, R21, R28 ;  /* 0x0000001511007224 */ /* 0x000fca00078e021c */
[----:B------:R-:W-:-:S13]  /*e760*/  ISETP.GT.U32.AND P0, PT, R17, R0, PT ;  /* 0x000000001100720c */ /* 0x000fda0003f04070 */
[----:B------:R-:W-:Y:S02]  /*e770*/  @!P0 IADD3 R0, PT, PT, R0, -R17, RZ ;  /* 0x8000001100008210 */ /* 0x000fe40007ffe0ff */
[----:B------:R-:W-:Y:S02]  /*e780*/  ISETP.NE.AND P0, PT, R30, RZ, PT ;  /* 0x000000ff1e00720c */ /* 0x000fe40003f05270 */
[----:B------:R-:W-:-:S13]  /*e790*/  ISETP.GT.U32.AND P1, PT, R17, R0, PT ;  /* 0x000000001100720c */ /* 0x000fda0003f24070 */
[----:B------:R-:W-:-:S05]  /*e7a0*/  @!P1 IMAD.IADD R0, R0, 0x1, -R17 ;  /* 0x0000000100009824 */ /* 0x000fca00078e0a11 */
[----:B------:R-:W-:Y:S02]  /*e7b0*/  @!P2 IADD3 R0, PT, PT, -R0, RZ, RZ ;  /* 0x000000ff0000a210 */ /* 0x000fe40007ffe1ff */
[----:B------:R-:W-:-:S04]  /*e7c0*/  @!P0 LOP3.LUT R0, RZ, R30, RZ, 0x33, !PT ;  /* 0x0000001eff008212 */ /* 0x000fc800078e33ff */
[----:B------:R-:W-:-:S13]  /*e7d0*/  ISETP.NE.AND P0, PT, R0, RZ, PT ;  /* 0x000000ff0000720c */ /* 0x000fda0003f05270 */
[----:B------:R-:W-:Y:S05]  /*e7e0*/  @P0 BRA `(.L_x_273) ;  /* 0x0000003c00dc0947 */ /* 0x000fea0003800000 */
[----:B------:R-:W-:Y:S04]  /*e7f0*/  BSSY.RECONVERGENT B0, `(.L_x_274) ;  /* 0x0000089000007945 */ /* 0x000fe80003800200 */
[----:B------:R-:W-:Y:S05]  /*e800*/  @!P3 BRA `(.L_x_275) ;  /* 0x00000008001cb947 */ /* 0x000fea0003800000 */
[----:B------:R-:W-:Y:S01]  /*e810*/  ISETP.NE.AND P0, PT, R13, RZ, PT ;  /* 0x000000ff0d00720c */ /* 0x000fe20003f05270 */
[----:B------:R-:W-:Y:S01]  /*e820*/  BSSY.RECONVERGENT B1, `(.L_x_276) ;  /* 0x000003b000017945 */ /* 0x000fe20003800200 */
[----:B------:R-:W-:-:S11]  /*e830*/  MOV R31, R3 ;  /* 0x00000003001f7202 */ /* 0x000fd60000000f00 */
[----:B------:R-:W-:Y:S05]  /*e840*/  @!P0 BRA `(.L_x_277) ;  /* 0x0000000000e08947 */ /* 0x000fea0003800000 */
[----:B------:R-:W0:Y:S02]  /*e850*/  LDC.64 R20, c[0x0][0x3b0] ;  /* 0x0000ec00ff147b82 */ /* 0x000e240000000a00 */
[----:B0-----:R-:W-:-:S05]  /*e860*/  IMAD.WIDE R20, R3, 0x4, R20 ;  /* 0x0000000403147825 */ /* 0x001fca00078e0214 */
[----:B------:R-:W2:Y:S01]  /*e870*/  LDG.E R0, desc[UR6][R20.64] ;  /* 0x0000000614007981 */ /* 0x000ea2000c1e1900 */
[----:B------:R-:W-:Y:S01]  /*e880*/  BSSY.RECONVERGENT B2, `(.L_x_278) ;  /* 0x000000e000027945 */ /* 0x000fe20003800200 */
[----:B------:R-:W-:Y:S02]  /*e890*/  ISETP.NE.AND P4, PT, R13, 0x1, PT ;  /* 0x000000010d00780c */ /* 0x000fe40003f85270 */
[----:B------:R-:W-:Y:S01]  /*e8a0*/  IADD3 R31, PT, PT, R3, 0x1, RZ ;  /* 0x00000001031f7810 */ /* 0x000fe20007ffe0ff */
[----:B--2---:R-:W-:-:S05]  /*e8b0*/  VIADD R17, R0, 0x1800000 ;  /* 0x0180000000117836 */ /* 0x004fca0000000000 */
[----:B------:R-:W-:-:S04]  /*e8c0*/  LOP3.LUT R17, R17, 0x7f800000, RZ, 0xc0, !PT ;  /* 0x7f80000011117812 */ /* 0x000fc800078ec0ff */
[----:B------:R-:W-:-:S13]  /*e8d0*/  ISETP.GT.U32.AND P0, PT, R17, 0x1ffffff, PT ;  /* 0x01ffffff1100780c */ /* 0x000fda0003f04070 */
[----:B------:R-:W-:Y:S05]  /*e8e0*/  @P0 BRA `(.L_x_279) ;  /* 0x00000000000c0947 */ /* 0x000fea0003800000 */
[----:B------:R-:W-:-:S07]  /*e8f0*/  MOV R32, 0xe910 ;  /* 0x0000e91000207802 */ /* 0x000fce0000000f00 */
[----:B------:R-:W-:Y:S05]  /*e900*/  CALL.REL.NOINC `($__internal_1_$__cuda_sm20_rcp_rn_f32_slowpath) ;  /* 0x0000004400147944 */ /* 0x000fea0003c00000 */
[----:B------:R-:W-:Y:S05]  /*e910*/  BRA `(.L_x_280) ;  /* 0x0000000000107947 */ /* 0x000fea0003800000 */
.L_x_279:
[----:B------:R-:W0:Y:S02]  /*e920*/  MUFU.RCP R17, R0 ;  /* 0x0000000000117308 */ /* 0x000e240000001000 */
[----:B0-----:R-:W-:-:S04]  /*e930*/  FFMA R28, R0, R17, -1 ;  /* 0xbf800000001c7423 */ /* 0x001fc80000000011 */
[----:B------:R-:W-:-:S04]  /*e940*/  FADD.FTZ R28, -R28, -RZ ;  /* 0x800000ff1c1c7221 */ /* 0x000fc80000010100 */
[----:B------:R-:W-:-:S07]  /*e950*/  FFMA R17, R17, R28, R17 ;  /* 0x0000001c11117223 */ /* 0x000fce0000000011 */
.L_x_280:
[----:B------:R-:W-:Y:S05]  /*e960*/  BSYNC.RECONVERGENT B2 ;  /* 0x0000000000027941 */ /* 0x000fea0003800200 */
.L_x_278:
[----:B------:R-:W0:Y:S02]  /*e970*/  LDC.64 R28, c[0x0][0x410] ;  /* 0x00010400ff1c7b82 */ /* 0x000e240000000a00 */
[----:B0-----:R-:W-:-:S05]  /*e980*/  IMAD.WIDE R28, R3, 0x4, R28 ;  /* 0x00000004031c7825 */ /* 0x001fca00078e021c */
[----:B------:R0:W-:Y:S01]  /*e990*/  STG.E desc[UR6][R28.64], R17 ;  /* 0x000000111c007986 */ /* 0x0001e2000c101906 */
[----:B------:R-:W-:Y:S05]  /*e9a0*/  @!P4 BRA `(.L_x_277) ;  /* 0x000000000088c947 */ /* 0x000fea0003800000 */
[----:B------:R-:W0:Y:S01]  /*e9b0*/  LDG.E R0, desc[UR6][R20.64+0x4] ;  /* 0x0000040614007981 */ /* 0x000e22000c1e1900 */
[----:B------:R-:W-:Y:S01]  /*e9c0*/  BSSY.RECONVERGENT B2, `(.L_x_281) ;  /* 0x000000e000027945 */ /* 0x000fe20003800200 */
[----:B------:R-:W-:Y:S01]  /*e9d0*/  ISETP.NE.AND P4, PT, R13, 0x2, PT ;  /* 0x000000020d00780c */ /* 0x000fe20003f85270 */
[----:B------:R-:W-:Y:S01]  /*e9e0*/  VIADD R31, R3, 0x2 ;  /* 0x00000002031f7836 */ /* 0x000fe20000000000 */
[----:B0-----:R-:W-:-:S04]  /*e9f0*/  IADD3 R17, PT, PT, R0, 0x1800000, RZ ;  /* 0x0180000000117810 */ /* 0x001fc80007ffe0ff */
[----:B------:R-:W-:-:S04]  /*ea00*/  LOP3.LUT R17, R17, 0x7f800000, RZ, 0xc0, !PT ;  /* 0x7f80000011117812 */ /* 0x000fc800078ec0ff */
[----:B------:R-:W-:-:S13]  /*ea10*/  ISETP.GT.U32.AND P0, PT, R17, 0x1ffffff, PT ;  /* 0x01ffffff1100780c */ /* 0x000fda0003f04070 */
[----:B------:R-:W-:Y:S05]  /*ea20*/  @P0 BRA `(.L_x_282) ;  /* 0x00000000000c0947 */ /* 0x000fea0003800000 */
[----:B------:R-:W-:-:S07]  /*ea30*/  MOV R32, 0xea50 ;  /* 0x0000ea5000207802 */ /* 0x000fce0000000f00 */
[----:B------:R-:W-:Y:S05]  /*ea40*/  CALL.REL.NOINC `($__internal_1_$__cuda_sm20_rcp_rn_f32_slowpath) ;  /* 0x0000004000c47944 */ /* 0x000fea0003c00000 */
[----:B------:R-:W-:Y:S05]  /*ea50*/  BRA `(.L_x_283) ;  /* 0x0000000000107947 */ /* 0x000fea0003800000 */
.L_x_282:
[----:B------:R-:W0:Y:S02]  /*ea60*/  MUFU.RCP R17, R0 ;  /* 0x0000000000117308 */ /* 0x000e240000001000 */
[----:B0-----:R-:W-:-:S04]  /*ea70*/  FFMA R30, R0, R17, -1 ;  /* 0xbf800000001e7423 */ /* 0x001fc80000000011 */
[----:B------:R-:W-:-:S04]  /*ea80*/  FADD.FTZ R30, -R30, -RZ ;  /* 0x800000ff1e1e7221 */ /* 0x000fc80000010100 */
[----:B------:R-:W-:-:S07]  /*ea90*/  FFMA R17, R17, R30, R17 ;  /* 0x0000001e11117223 */ /* 0x000fce0000000011 */
.L_x_283:
[----:B------:R-:W-:Y:S05]  /*eaa0*/  BSYNC.RECONVERGENT B2 ;  /* 0x0000000000027941 */ /* 0x000fea0003800200 */
.L_x_281:
[----:B------:R1:W-:Y:S01]  /*eab0*/  STG.E desc[UR6][R28.64+0x4], R17 ;  /* 0x000004111c007986 */ /* 0x0003e2000c101906 */
[----:B------:R-:W-:Y:S05]  /*eac0*/  @!P4 BRA `(.L_x_277) ;  /* 0x000000000040c947 */ /* 0x000fea0003800000 */
[----:B------:R-:W1:Y:S01]  /*ead0*/  LDG.E R0, desc[UR6][R20.64+0x8] ;  /* 0x0000080614007981 */ /* 0x000e62000c1e1900 */
[----:B------:R-:W-:Y:S01]  /*eae0*/  BSSY.RECONVERGENT B2, `(.L_x_284) ;  /* 0x000000d000027945 */ /* 0x000fe20003800200 */
[----:B------:R-:W-:Y:S02]  /*eaf0*/  IADD3 R31, PT, PT, R3, 0x3, RZ ;  /* 0x00000003031f7810 */ /* 0x000fe40007ffe0ff */
[----:B-1----:R-:W-:-:S04]  /*eb00*/  IADD3 R17, PT, PT, R0, 0x1800000, RZ ;  /* 0x0180000000117810 */ /* 0x002fc80007ffe0ff */
[----:B------:R-:W-:-:S04]  /*eb10*/  LOP3.LUT R17, R17, 0x7f800000, RZ, 0xc0, !PT ;  /* 0x7f80000011117812 */ /* 0x000fc800078ec0ff */
[----:B------:R-:W-:-:S13]  /*eb20*/  ISETP.GT.U32.AND P0, PT, R17, 0x1ffffff, PT ;  /* 0x01ffffff1100780c */ /* 0x000fda0003f04070 */
[----:B------:R-:W-:Y:S05]  /*eb30*/  @P0 BRA `(.L_x_285) ;  /* 0x00000000000c0947 */ /* 0x000fea0003800000 */
[----:B------:R-:W-:-:S07]  /*eb40*/  MOV R32, 0xeb60 ;  /* 0x0000eb6000207802 */ /* 0x000fce0000000f00 */
[----:B------:R-:W-:Y:S05]  /*eb50*/  CALL.REL.NOINC `($__internal_1_$__cuda_sm20_rcp_rn_f32_slowpath) ;  /* 0x0000004000807944 */ /* 0x000fea0003c00000 */
[----:B------:R-:W-:Y:S05]  /*eb60*/  BRA `(.L_x_286) ;  /* 0x0000000000107947 */ /* 0x000fea0003800000 */
.L_x_285:
[----:B------:R-:W0:Y:S02]  /*eb70*/  MUFU.RCP R17, R0 ;  /* 0x0000000000117308 */ /* 0x000e240000001000 */
[----:B0-----:R-:W-:-:S04]  /*eb80*/  FFMA R20, R0, R17, -1 ;  /* 0xbf80000000147423 */ /* 0x001fc80000000011 */
[----:B------:R-:W-:-:S04]  /*eb90*/  FADD.FTZ R20, -R20, -RZ ;  /* 0x800000ff14147221 */ /* 0x000fc80000010100 */
[----:B------:R-:W-:-:S07]  /*eba0*/  FFMA R17, R17, R20, R17 ;  /* 0x0000001411117223 */ /* 0x000fce0000000011 */
.L_x_286:
[----:B------:R-:W-:Y:S05]  /*ebb0*/  BSYNC.RECONVERGENT B2 ;  /* 0x0000000000027941 */ /* 0x000fea0003800200 */
.L_x_284:
[----:B------:R2:W-:Y:S02]  /*ebc0*/  STG.E desc[UR6][R28.64+0x8], R17 ;  /* 0x000008111c007986 */ /* 0x0005e4000c101906 */
.L_x_277:
[----:B------:R-:W-:Y:S05]  /*ebd0*/  BSYNC.RECONVERGENT B1 ;  /* 0x0000000000017941 */ /* 0x000fea0003800200 */
.L_x_276:
[----:B------:R-:W-:-:S13]  /*ebe0*/  ISETP.GE.U32.AND P0, PT, R7, 0x3, PT ;  /* 0x000000030700780c */ /* 0x000fda0003f06070 */
[----:B------:R-:W-:Y:S05]  /*ebf0*/  @!P0 BRA `(.L_x_275) ;  /* 0x0000000400208947 */ /* 0x000fea0003800000 */
.L_x_299:
[----:B---3--:R-:W3:Y:S02]  /*ec00*/  LDC.64 R20, c[0x0][0x3b0] ;  /* 0x0000ec00ff147b82 */ /* 0x008ee40000000a00 */
[----:B---3--:R-:W-:-:S05]  /*ec10*/  IMAD.WIDE R20, R31, 0x4, R20 ;  /* 0x000000041f147825 */ /* 0x008fca00078e0214 */
[----:B------:R-:W3:Y:S01]  /*ec20*/  LDG.E R30, desc[UR6][R20.64] ;  /* 0x00000006141e7981 */ /* 0x000ee2000c1e1900 */
[----:B012---:R-:W-:Y:S01]  /*ec30*/  MOV R28, R31 ;  /* 0x0000001f001c7202 */ /* 0x007fe20000000f00 */
[----:B------:R-:W-:Y:S01]  /*ec40*/  BSSY.RECONVERGENT B1, `(.L_x_287) ;  /* 0x000000f000017945 */ /* 0x000fe20003800200 */
[----:B------:R-:W-:-:S04]  /*ec50*/  IADD3 R31, PT, PT, R31, 0x4, RZ ;  /* 0x000000041f1f7810 */ /* 0x000fc80007ffe0ff */
[----:B------:R-:W-:Y:S01]  /*ec60*/  ISETP.GE.AND P4, PT, R31, R4, PT ;  /* 0x000000041f00720c */ /* 0x000fe20003f86270 */
[----:B---3--:R-:W-:-:S05]  /*ec70*/  VIADD R0, R30, 0x1800000 ;  /* 0x018000001e007836 */ /* 0x008fca0000000000 */
[----:B------:R-:W-:-:S04]  /*ec80*/  LOP3.LUT R0, R0, 0x7f800000, RZ, 0xc0, !PT ;  /* 0x7f80000000007812 */ /* 0x000fc800078ec0ff */
[----:B------:R-:W-:-:S13]  /*ec90*/  ISETP.GT.U32.AND P0, PT, R0, 0x1ffffff, PT ;  /* 0x01ffffff0000780c */ /* 0x000fda0003f04070 */
[----:B------:R-:W-:Y:S05]  /*eca0*/  @P0 BRA `(.L_x_288) ;  /* 0x0000000000100947 */ /* 0x000fea0003800000 */
[----:B------:R-:W-:Y:S01]  /*ecb0*/  IMAD.MOV.U32 R0, RZ, RZ, R30 ;  /* 0x000000ffff007224 */ /* 0x000fe200078e001e */
[----:B------:R-:W-:-:S07]  /*ecc0*/  MOV R32, 0xece0 ;  /* 0x0000ece000207802 */ /* 0x000fce0000000f00 */
[----:B------:R-:W-:Y:S05]  /*ecd0*/  CALL.REL.NOINC `($__internal_1_$__cuda_sm20_rcp_rn_f32_slowpath) ;  /* 0x0000004000207944 */ /* 0x000fea0003c00000 */
[----:B------:R-:W-:Y:S05]  /*ece0*/  BRA `(.L_x_289) ;  /* 0x0000000000107947 */ /* 0x000fea0003800000 */
.L_x_288:
[----:B------:R-:W0:Y:S02]  /*ecf0*/  MUFU.RCP R17, R30 ;  /* 0x0000001e00117308 */ /* 0x000e240000001000 */
[----:B0-----:R-:W-:-:S04]  /*ed00*/  FFMA R0, R30, R17, -1 ;  /* 0xbf8000001e007423 */ /* 0x001fc80000000011 */
[----:B------:R-:W-:-:S04]  /*ed10*/  FADD.FTZ R0, -R0, -RZ ;  /* 0x800000ff00007221 */ /* 0x000fc80000010100 */
[----:B------:R-:W-:-:S07]  /*ed20*/  FFMA R17, R17, R0, R17 ;  /* 0x0000000011117223 */ /* 0x000fce0000000011 */
.L_x_289:
[----:B------:R-:W-:Y:S05]  /*ed30*/  BSYNC.RECONVERGENT B1 ;  /* 0x0000000000017941 */ /* 0x000fea0003800200 */
.L_x_287:
[----:B------:R-:W0:Y:S02]  /*ed40*/  LDC.64 R32, c[0x0][0x410] ;  /* 0x00010400ff207b82 */ /* 0x000e240000000a00 */
[----:B0-----:R-:W-:-:S05]  /*ed50*/  IMAD.WIDE R28, R28, 0x4, R32 ;  /* 0x000000041c1c7825 */ /* 0x001fca00078e0220 */
[----:B------:R0:W-:Y:S04]  /*ed60*/  STG.E desc[UR6][R28.64], R17 ;  /* 0x000000111c007986 */ /* 0x0001e8000c101906 */
[----:B------:R-:W2:Y:S01]  /*ed70*/  LDG.E R30, desc[UR6][R20.64+0x4] ;  /* 0x00000406141e7981 */ /* 0x000ea2000c1e1900 */
[----:B------:R-:W-:Y:S01]  /*ed80*/  BSSY.RECONVERGENT B1, `(.L_x_290) ;  /* 0x000000d000017945 */ /* 0x000fe20003800200 */
[----:B--2---:R-:W-:-:S04]  /*ed90*/  IADD3 R0, PT, PT, R30, 0x1800000, RZ ;  /* 0x018000001e007810 */ /* 0x004fc80007ffe0ff */
[----:B------:R-:W-:-:S04]  /*eda0*/  LOP3.LUT R0, R0, 0x7f800000, RZ, 0xc0, !PT ;  /* 0x7f80000000007812 */ /* 0x000fc800078ec0ff */
[----:B------:R-:W-:-:S13]  /*edb0*/  ISETP.GT.U32.AND P0, PT, R0, 0x1ffffff, PT ;  /* 0x01ffffff0000780c */ /* 0x000fda0003f04070 */
[----:B0-----:R-:W-:Y:S05]  /*edc0*/  @P0 BRA `(.L_x_291) ;  /* 0x0000000000100947 */ /* 0x001fea0003800000 */
[----:B------:R-:W-:Y:S02]  /*edd0*/  MOV R0, R30 ;  /* 0x0000001e00007202 */ /* 0x000fe40000000f00 */
[----:B------:R-:W-:-:S07]  /*ede0*/  MOV R32, 0xee00 ;  /* 0x0000ee0000207802 */ /* 0x000fce0000000f00 */
[----:B------:R-:W-:Y:S05]  /*edf0*/  CALL.REL.NOINC `($__internal_1_$__cuda_sm20_rcp_rn_f32_slowpath) ;  /* 0x0000003c00d87944 */ /* 0x000fea0003c00000 */
[----:B------:R-:W-:Y:S05]  /*ee00*/  BRA `(.L_x_292) ;  /* 0x0000000000107947 */ /* 0x000fea0003800000 */
.L_x_291:
[----:B------:R-:W0:Y:S02]  /*ee10*/  MUFU.RCP R17, R30 ;  /* 0x0000001e00117308 */ /* 0x000e240000001000 */
[----:B0-----:R-:W-:-:S04]  /*ee20*/  FFMA R0, R30, R17, -1 ;  /* 0xbf8000001e007423 */ /* 0x001fc80000000011 */
[----:B------:R-:W-:-:S04]  /*ee30*/  FADD.FTZ R0, -R0, -RZ ;  /* 0x800000ff00007221 */ /* 0x000fc80000010100 */
[----:B------:R-:W-:-:S07]  /*ee40*/  FFMA R17, R17, R0, R17 ;  /* 0x0000000011117223 */ /* 0x000fce0000000011 */
.L_x_292:
[----:B------:R-:W-:Y:S05]  /*ee50*/  BSYNC.RECONVERGENT B1 ;  /* 0x0000000000017941 */ /* 0x000fea0003800200 */
.L_x_290:
[----:B------:R0:W-:Y:S04]  /*ee60*/  STG.E desc[UR6][R28.64+0x4], R17 ;  /* 0x000004111c007986 */ /* 0x0001e8000c101906 */
[----:B------:R-:W2:Y:S01]  /*ee70*/  LDG.E R30, desc[UR6][R20.64+0x8] ;  /* 0x00000806141e7981 */ /* 0x000ea2000c1e1900 */
[----:B------:R-:W-:Y:S01]  /*ee80*/  BSSY.RECONVERGENT B1, `(.L_x_293) ;  /* 0x000000d000017945 */ /* 0x000fe20003800200 */
[----:B--2---:R-:W-:-:S05]  /*ee90*/  VIADD R0, R30, 0x1800000 ;  /* 0x018000001e007836 */ /* 0x004fca0000000000 */
[----:B------:R-:W-:-:S04]  /*eea0*/  LOP3.LUT R0, R0, 0x7f800000, RZ, 0xc0, !PT ;  /* 0x7f80000000007812 */ /* 0x000fc800078ec0ff */
[----:B------:R-:W-:-:S13]  /*eeb0*/  ISETP.GT.U32.AND P0, PT, R0, 0x1ffffff, PT ;  /* 0x01ffffff0000780c */ /* 0x000fda0003f04070 */
[----:B0-----:R-:W-:Y:S05]  /*eec0*/  @P0 BRA `(.L_x_294) ;  /* 0x0000000000100947 */ /* 0x001fea0003800000 */
[----:B------:R-:W-:Y:S02]  /*eed0*/  MOV R0, R30 ;  /* 0x0000001e00007202 */ /* 0x000fe40000000f00 */
[----:B------:R-:W-:-:S07]  /*eee0*/  MOV R32, 0xef00 ;  /* 0x0000ef0000207802 */ /* 0x000fce0000000f00 */
[----:B------:R-:W-:Y:S05]  /*eef0*/  CALL.REL.NOINC `($__internal_1_$__cuda_sm20_rcp_rn_f32_slowpath) ;  /* 0x0000003c00987944 */ /* 0x000fea0003c00000 */
[----:B------:R-:W-:Y:S05]  /*ef00*/  BRA `(.L_x_295) ;  /* 0x0000000000107947 */ /* 0x000fea0003800000 */
.L_x_294:
[----:B------:R-:W0:Y:S02]  /*ef10*/  MUFU.RCP R17, R30 ;  /* 0x0000001e00117308 */ /* 0x000e240000001000 */
[----:B0-----:R-:W-:-:S04]  /*ef20*/  FFMA R0, R30, R17, -1 ;  /* 0xbf8000001e007423 */ /* 0x001fc80000000011 */
[----:B------:R-:W-:-:S04]  /*ef30*/  FADD.FTZ R0, -R0, -RZ ;  /* 0x800000ff00007221 */ /* 0x000fc80000010100 */
[----:B------:R-:W-:-:S07]  /*ef40*/  FFMA R17, R17, R0, R17 ;  /* 0x0000000011117223 */ /* 0x000fce0000000011 */
.L_x_295:
[----:B------:R-:W-:Y:S05]  /*ef50*/  BSYNC.RECONVERGENT B1 ;  /* 0x0000000000017941 */ /* 0x000fea0003800200 */
.L_x_293:
[----:B------:R0:W-:Y:S04]  /*ef60*/  STG.E desc[UR6][R28.64+0x8], R17 ;  /* 0x000008111c007986 */ /* 0x0001e8000c101906 */
[----:B------:R-:W2:Y:S01]  /*ef70*/  LDG.E R20, desc[UR6][R20.64+0xc] ;  /* 0x00000c0614147981 */ /* 0x000ea2000c1e1900 */
[----:B------:R-:W-:Y:S01]  /*ef80*/  BSSY.RECONVERGENT B1, `(.L_x_296) ;  /* 0x000000d000017945 */ /* 0x000fe20003800200 */
[----:B--2---:R-:W-:-:S04]  /*ef90*/  IADD3 R0, PT, PT, R20, 0x1800000, RZ ;  /* 0x0180000014007810 */ /* 0x004fc80007ffe0ff */
[----:B------:R-:W-:-:S04]  /*efa0*/  LOP3.LUT R0, R0, 0x7f800000, RZ, 0xc0, !PT ;  /* 0x7f80000000007812 */ /* 0x000fc800078ec0ff */
[----:B------:R-:W-:-:S13]  /*efb0*/  ISETP.GT.U32.AND P0, PT, R0, 0x1ffffff, PT ;  /* 0x01ffffff0000780c */ /* 0x000fda0003f04070 */
[----:B0-----:R-:W-:Y:S05]  /*efc0*/  @P0 BRA `(.L_x_297) ;  /* 0x0000000000100947 */ /* 0x001fea0003800000 */
[----:B------:R-:W-:Y:S01]  /*efd0*/  IMAD.MOV.U32 R0, RZ, RZ, R20 ;  /* 0x000000ffff007224 */ /* 0x000fe200078e0014 */
[----:B------:R-:W-:-:S07]  /*efe0*/  MOV R32, 0xf000 ;  /* 0x0000f00000207802 */ /* 0x000fce0000000f00 */
[----:B------:R-:W-:Y:S05]  /*eff0*/  CALL.REL.NOINC `($__internal_1_$__cuda_sm20_rcp_rn_f32_slowpath) ;  /* 0x0000003c00587944 */ /* 0x000fea0003c00000 */
[----:B------:R-:W-:Y:S05]  /*f000*/  BRA `(.L_x_298) ;  /* 0x0000000000107947 */ /* 0x000fea0003800000 */
.L_x_297:
[----:B------:R-:W0:Y:S02]  /*f010*/  MUFU.RCP R17, R20 ;  /* 0x0000001400117308 */ /* 0x000e240000001000 */
[----:B0-----:R-:W-:-:S04]  /*f020*/  FFMA R0, R20, R17, -1 ;  /* 0xbf80000014007423 */ /* 0x001fc80000000011 */
[----:B------:R-:W-:-:S04]  /*f030*/  FADD.FTZ R0, -R0, -RZ ;  /* 0x800000ff00007221 */ /* 0x000fc80000010100 */
[----:B------:R-:W-:-:S07]  /*f040*/  FFMA R17, R17, R0, R17 ;  /* 0x0000000011117223 */ /* 0x000fce0000000011 */
.L_x_298:
[----:B------:R-:W-:Y:S05]  /*f050*/  BSYNC.RECONVERGENT B1 ;  /* 0x0000000000017941 */ /* 0x000fea0003800200 */
.L_x_296:
[----:B------:R3:W-:Y:S01]  /*f060*/  STG.E desc[UR6][R28.64+0xc], R17 ;  /* 0x00000c111c007986 */ /* 0x0007e2000c101906 */
[----:B------:R-:W-:Y:S05]  /*f070*/  @!P4 BRA `(.L_x_299) ;  /* 0xfffffff800e0c947 */ /* 0x000fea000383ffff */
.L_x_275:
[----:B------:R-:W-:Y:S05]  /*f080*/  BSYNC.RECONVERGENT B0 ;  /* 0x0000000000007941 */ /* 0x000fea0003800200 */
.L_x_274:
[----:B------:R-:W4:Y:S01]  /*f090*/  LDCU UR8, c[0x0][0x384] ;  /* 0x00007080ff0877ac */ /* 0x000f220008000800 */
[----:B------:R-:W-:Y:S04]  /*f0a0*/  BSSY.RECONVERGENT B0, `(.L_x_300) ;  /* 0x0000120000007945 */ /* 0x000fe80003800200 */
[----:B------:R-:W-:Y:S05]  /*f0b0*/  @!P6 BRA `(.L_x_301) ;  /* 0x000000100078e947 */ /* 0x000fea0003800000 */
[----:B------:R-:W5:Y:S02]  /*f0c0*/  LDCU UR4, c[0x0][0x390] ;  /* 0x00007200ff0477ac */ /* 0x000f640008000800 */
[----:B-----5:R-:W-:-:S09]  /*f0d0*/  UISETP.GE.AND UP0, UPT, UR4, 0x1, UPT ;  /* 0x000000010400788c */ /* 0x020fd2000bf06270 */
[----:B------:R-:W-:Y:S05]  /*f0e0*/  BRA.U !UP0, `(.L_x_302) ;  /* 0x0000000d08507547 */ /* 0x000fea000b800000 */
[----:B------:R-:W-:-:S07]  /*f0f0*/  HFMA2 R30, -RZ, RZ, 0, 0 ;  /* 0x00000000ff1e7431 */ /* 0x000fce00000001ff */
.L_x_310:
[----:B-123--:R-:W5:Y:S01]  /*f100*/  LDC.64 R20, c[0x0][0x420] ;  /* 0x00010800ff147b82 */ /* 0x00ef620000000a00 */
[----:B0123--:R-:W-:Y:S01]  /*f110*/  MOV R17, RZ ;  /* 0x000000ff00117202 */ /* 0x00ffe20000000f00 */
[----:B------:R-:W-:-:S06]  /*f120*/  IMAD.MOV.U32 R31, RZ, RZ, RZ ;  /* 0x000000ffff1f7224 */ /* 0x000fcc00078e00ff */
[----:B------:R-:W0:Y:S01]  /*f130*/  LDC R0, c[0x0][0x390] ;  /* 0x0000e400ff007b82 */ /* 0x000e220000000800 */
[----:B-----5:R-:W-:-:S05]  /*f140*/  IMAD.WIDE.U32 R20, R30, 0x4, R20 ;  /* 0x000000041e147825 */ /* 0x020fca00078e0014 */
[----:B------:R1:W-:Y:S01]  /*f150*/  STG.E desc[UR6][R20.64], RZ ;  /* 0x000000ff14007986 */ /* 0x0003e2000c101906 */
[----:B0-----:R-:W-:-:S13]  /*f160*/  ISETP.GE.U32.AND P0, PT, R0, 0x10, PT ;  /* 0x000000100000780c */ /* 0x001fda0003f06070 */
[----:B-1----:R-:W-:Y:S05]  /*f170*/  @!P0 BRA `(.L_x_303) ;  /* 0x00000004005c8947 */ /* 0x002fea0003800000 */
[----:B------:R-:W-:Y:S01]  /*f180*/  HFMA2 R31, -RZ, RZ, 0, 0 ;  /* 0x00000000ff1f7431 */ /* 0x000fe200000001ff */
[----:B------:R-:W-:-:S07]  /*f190*/  MOV R17, RZ ;  /* 0x000000ff00117202 */ /* 0x000fce0000000f00 */
.L_x_304:
[----:B------:R-:W0:Y:S01]  /*f1a0*/  LDC.64 R28, c[0x0][0x410] ;  /* 0x00010400ff1c7b82 */ /* 0x000e220000000a00 */
[----:B----4-:R-:W-:-:S04]  /*f1b0*/  IMAD R35, R17, UR8, R30 ;  /* 0x0000000811237c24 */ /* 0x010fc8000f8e021e */
[----:B01----:R-:W-:-:S06]  /*f1c0*/  IMAD.WIDE.U32 R32, R35, 0x4, R28 ;  /* 0x0000000423207825 */ /* 0x003fcc00078e001c */
[----:B------:R-:W2:Y:S01]  /*f1d0*/  LDG.E R32, desc[UR6][R32.64] ;  /* 0x0000000620207981 */ /* 0x000ea2000c1e1900 */
[----:B------:R-:W-:-:S04]  /*f1e0*/  VIADD R37, R35, UR8 ;  /* 0x0000000823257c36 */ /* 0x000fc80008000000 */
[----:B------:R-:W-:-:S04]  /*f1f0*/  IMAD.WIDE.U32 R34, R37, 0x4, R28 ;  /* 0x0000000425227825 */ /* 0x000fc800078e001c */
[----:B--2---:R-:W-:-:S05]  /*f200*/  FADD R31, R32, R31 ;  /* 0x0000001f201f7221 */ /* 0x004fca0000000000 */
[----:B------:R0:W-:Y:S04]  /*f210*/  STG.E desc[UR6][R20.64], R31 ;  /* 0x0000001f14007986 */ /* 0x0001e8000c101906 */
[----:B------:R-:W2:Y:S01]  /*f220*/  LDG.E R34, desc[UR6][R34.64] ;  /* 0x0000000622227981 */ /* 0x000ea2000c1e1900 */
[----:B------:R-:W-:-:S05]  /*f230*/  IADD3 R41, PT, PT, R37, UR8, RZ ;  /* 0x0000000825297c10 */ /* 0x000fca000fffe0ff */
        /* <DEDUP_REMOVED lines=8> */
[----:B------:R-:W0:Y:S01]  /*f2c0*/  LDG.E R32, desc[UR6][R32.64] ;  /* 0x0000000620207981 */ /* 0x000e22000c1e1900 */
[----:B------:R-:W-:-:S04]  /*f2d0*/  VIADD R43, R43, UR8 ;  /* 0x000000082b2b7c36 */ /* 0x000fc80008000000 */
[----:B------:R-:W-:-:S04]  /*f2e0*/  IMAD.WIDE.U32 R34, R43, 0x4, R28 ;  /* 0x000000042b227825 */ /* 0x000fc800078e001c */
[----:B0-----:R-:W-:-:S05]  /*f2f0*/  FADD R31, R41, R32 ;  /* 0x00000020291f7221 */ /* 0x001fca0000000000 */
[----:B------:R0:W-:Y:S04]  /*f300*/  STG.E desc[UR6][R20.64], R31 ;  /* 0x0000001f14007986 */ /* 0x0001e8000c101906 */
[----:B------:R-:W1:Y:S01]  /*f310*/  LDG.E R34, desc[UR6][R34.64] ;  /* 0x0000000622227981 */ /* 0x000e62000c1e1900 */
[----:B------:R-:W-:-:S05]  /*f320*/  IADD3 R43, PT, PT, R43, UR8, RZ ;  /* 0x000000082b2b7c10 */ /* 0x000fca000fffe0ff */
[----:B------:R-:W-:-:S04]  /*f330*/  IMAD.WIDE.U32 R36, R43, 0x4, R28 ;  /* 0x000000042b247825 */ /* 0x000fc800078e001c */
[----:B-1----:R-:W-:-:S05]  /*f340*/  FADD R39, R31, R34 ;  /* 0x000000221f277221 */ /* 0x002fca0000000000 */
        /* <DEDUP_REMOVED lines=35> */
[----:B------:R-:W-:Y:S04]  /*f580*/  STG.E desc[UR6][R20.64], R41 ;  /* 0x0000002914007986 */ /* 0x000fe8000c101906 */
        /* <DEDUP_REMOVED lines=16> */
[----:B------:R-:W-:-:S05]  /*f690*/  VIADD R17, R17, 0x10 ;  /* 0x0000001011117836 */ /* 0x000fca0000000000 */
[----:B------:R-:W-:Y:S01]  /*f6a0*/  ISETP.NE.AND P0, PT, R17, R8, PT ;  /* 0x000000081100720c */ /* 0x000fe20003f05270 */
[----:B0-----:R-:W-:-:S05]  /*f6b0*/  FADD R31, R33, R28 ;  /* 0x0000001c211f7221 */ /* 0x001fca0000000000 */
[----:B------:R1:W-:Y:S07]  /*f6c0*/  STG.E desc[UR6][R20.64], R31 ;  /* 0x0000001f14007986 */ /* 0x0003ee000c101906 */
[----:B------:R-:W-:Y:S05]  /*f6d0*/  @P0 BRA `(.L_x_304) ;  /* 0xfffffff800b00947 */ /* 0x000fea000383ffff */
[----:B------:R-:W-:-:S07]  /*f6e0*/  MOV R17, R8 ;  /* 0x0000000800117202 */ /* 0x000fce0000000f00 */
.L_x_303:
[----:B------:R-:W-:-:S13]  /*f6f0*/  LOP3.LUT P0, R28, R0, 0xf, RZ, 0xc0, !PT ;  /* 0x0000000f001c7812 */ /* 0x000fda000780c0ff */
[----:B------:R-:W-:Y:S05]  /*f700*/  @!P0 BRA `(.L_x_305) ;  /* 0x0000000400808947 */ /* 0x000fea0003800000 */
[----:B------:R-:W-:Y:S02]  /*f710*/  IADD3 R28, PT, PT, R28, -0x1, RZ ;  /* 0xffffffff1c1c7810 */ /* 0x000fe40007ffe0ff */
[----:B------:R-:W-:Y:S02]  /*f720*/  LOP3.LUT P1, R0, R0, 0x7, RZ, 0xc0, !PT ;  /* 0x0000000700007812 */ /* 0x000fe4000782c0ff */
[----:B------:R-:W-:-:S13]  /*f730*/  ISETP.GE.U32.AND P0, PT, R28, 0x7, PT ;  /* 0x000000071c00780c */ /* 0x000fda0003f06070 */
[----:B------:R-:W-:Y:S05]  /*f740*/  @!P0 BRA `(.L_x_306) ;  /* 0x0000000000ac8947 */ /* 0x000fea0003800000 */
[----:B------:R-:W1:Y:S01]  /*f750*/  LDC.64 R28, c[0x0][0x410] ;  /* 0x00010400ff1c7b82 */ /* 0x000e620000000a00 */
[----:B------:R-:W0:Y:S02]  /*f760*/  LDCU UR4, c[0x0][0x384] ;  /* 0x00007080ff0477ac */ /* 0x000e240008000800 */
[----:B0-----:R-:W-:-:S04]  /*f770*/  IMAD R35, R17, UR4, R30 ;  /* 0x0000000411237c24 */ /* 0x001fc8000f8e021e */
[----:B-1----:R-:W-:-:S06]  /*f780*/  IMAD.WIDE.U32 R32, R35, 0x4, R28 ;  /* 0x0000000423207825 */ /* 0x002fcc00078e001c */
        /* <DEDUP_REMOVED lines=30> */
[----:B------:R-:W2:Y:S01]  /*f970*/  LDG.E R32, desc[UR6][R32.64] ;  /* 0x0000000620207981 */ /* 0x000ea2000c1e1900 */
[----:B------:R-:W-:-:S04]  /*f980*/  VIADD R43, R43, UR4 ;  /* 0x000000042b2b7c36 */ /* 0x000fc80008000000 */
[----:B------:R-:W-:-:S04]  /*f990*/  IMAD.WIDE.U32 R28, R43, 0x4, R28 ;  /* 0x000000042b1c7825 */ /* 0x000fc800078e001c */
[----:B--2---:R-:W-:-:S05]  /*f9a0*/  FADD R35, R41, R32 ;  /* 0x0000002029237221 */ /* 0x004fca0000000000 */
[----:B------:R3:W-:Y:S04]  /*f9b0*/  STG.E desc[UR6][R20.64], R35 ;  /* 0x0000002314007986 */ /* 0x0007e8000c101906 */
[----:B------:R-:W0:Y:S01]  /*f9c0*/  LDG.E R28, desc[UR6][R28.64] ;  /* 0x000000061c1c7981 */ /* 0x000e22000c1e1900 */
[----:B------:R-:W-:Y:S01]  /*f9d0*/  IADD3 R17, PT, PT, R17, 0x8, RZ ;  /* 0x0000000811117810 */ /* 0x000fe20007ffe0ff */
[----:B0-----:R-:W-:-:S05]  /*f9e0*/  FADD R31, R35, R28 ;  /* 0x0000001c231f7221 */ /* 0x001fca0000000000 */
[----:B------:R3:W-:Y:S02]  /*f9f0*/  STG.E desc[UR6][R20.64], R31 ;  /* 0x0000001f14007986 */ /* 0x0007e4000c101906 */
.L_x_306:
[----:B------:R-:W-:Y:S05]  /*fa00*/  @!P1 BRA `(.L_x_305) ;  /* 0x0000000000c09947 */ /* 0x000fea0003800000 */
[----:B------:R-:W-:Y:S02]  /*fa10*/  IADD3 R0, PT, PT, R0, -0x1, RZ ;  /* 0xffffffff00007810 */ /* 0x000fe40007ffe0ff */
[----:B------:R-:W-:Y:S02]  /*fa20*/  ISETP.NE.AND P1, PT, R9, RZ, PT ;  /* 0x000000ff0900720c */ /* 0x000fe40003f25270 */
[----:B------:R-:W-:-:S13]  /*fa30*/  ISETP.GE.U32.AND P0, PT, R0, 0x3, PT ;  /* 0x000000030000780c */ /* 0x000fda0003f06070 */
[----:B------:R-:W-:Y:S05]  /*fa40*/  @!P0 BRA `(.L_x_307) ;  /* 0x00000000005c8947 */ /* 0x000fea0003800000 */
[----:B------:R-:W1:Y:S01]  /*fa50*/  LDC.64 R28, c[0x0][0x410] ;  /* 0x00010400ff1c7b82 */ /* 0x000e620000000a00 */
[----:B------:R-:W3:Y:S02]  /*fa60*/  LDCU UR4, c[0x0][0x384] ;  /* 0x00007080ff0477ac */ /* 0x000ee40008000800 */
[----:B---3--:R-:W-:-:S04]  /*fa70*/  IMAD R35, R17, UR4, R30 ;  /* 0x0000000411237c24 */ /* 0x008fc8000f8e021e */
        /* <DEDUP_REMOVED lines=11> */
[----:B------:R-:W3:Y:S01]  /*fb30*/  LDG.E R36, desc[UR6][R36.64] ;  /* 0x0000000624247981 */ /* 0x000ee2000c1e1900 */
[----:B------:R-:W-:-:S05]  /*fb40*/  IADD3 R41, PT, PT, R41, UR4, RZ ;  /* 0x0000000429297c10 */ /* 0x000fca000fffe0ff */
[----:B------:R-:W-:-:S04]  /*fb50*/  IMAD.WIDE.U32 R28, R41, 0x4, R28 ;  /* 0x00000004291c7825 */ /* 0x000fc800078e001c */
[----:B---3--:R-:W-:-:S05]  /*fb60*/  FADD R33, R39, R36 ;  /* 0x0000002427217221 */ /* 0x008fca0000000000 */
[----:B------:R2:W-:Y:S04]  /*fb70*/  STG.E desc[UR6][R20.64], R33 ;  /* 0x0000002114007986 */ /* 0x0005e8000c101906 */
[----:B------:R-:W0:Y:S01]  /*fb80*/  LDG.E R28, desc[UR6][R28.64] ;  /* 0x000000061c1c7981 */ /* 0x000e22000c1e1900 */
[----:B------:R-:W-:Y:S02]  /*fb90*/  VIADD R17, R17, 0x4 ;  /* 0x0000000411117836 */ /* 0x000fe40000000000 */
[----:B0-----:R-:W-:-:S05]  /*fba0*/  FADD R31, R33, R28 ;  /* 0x0000001c211f7221 */ /* 0x001fca0000000000 */
[----:B------:R2:W-:Y:S02]  /*fbb0*/  STG.E desc[UR6][R20.64], R31 ;  /* 0x0000001f14007986 */ /* 0x0005e4000c101906 */
.L_x_307:
[----:B------:R-:W-:Y:S05]  /*fbc0*/  @!P1 BRA `(.L_x_305) ;  /* 0x0000000000509947 */ /* 0x000fea0003800000 */
[----:B------:R-:W1:Y:S01]  /*fbd0*/  LDC.64 R28, c[0x0][0x410] ;  /* 0x00010400ff1c7b82 */ /* 0x000e620000000a00 */
[----:B------:R-:W0:Y:S02]  /*fbe0*/  LDCU UR4, c[0x0][0x384] ;  /* 0x00007080ff0477ac */ /* 0x000e240008000800 */
[----:B0-----:R-:W-:-:S04]  /*fbf0*/  IMAD R17, R17, UR4, R30 ;  /* 0x0000000411117c24 */ /* 0x001fc8000f8e021e */
[----:B-12---:R-:W-:-:S06]  /*fc00*/  IMAD.WIDE.U32 R32, R17, 0x4, R28 ;  /* 0x0000000411207825 */ /* 0x006fcc00078e001c */
[----:B------:R-:W3:Y:S01]  /*fc10*/  LDG.E R32, desc[UR6][R32.64] ;  /* 0x0000000620207981 */ /* 0x000ee2000c1e1900 */
[----:B------:R-:W-:Y:S01]  /*fc20*/  ISETP.NE.AND P0, PT, R9, 0x1, PT ;  /* 0x000000010900780c */ /* 0x000fe20003f05270 */
[----:B---3--:R-:W-:-:S05]  /*fc30*/  FADD R31, R31, R32 ;  /* 0x000000201f1f7221 */ /* 0x008fca0000000000 */
[----:B------:R0:W-:Y:S07]  /*fc40*/  STG.E desc[UR6][R20.64], R31 ;  /* 0x0000001f14007986 */ /* 0x0001ee000c101906 */
[----:B------:R-:W-:Y:S05]  /*fc50*/  @!P0 BRA `(.L_x_305) ;  /* 0x00000000002c8947 */ /* 0x000fea0003800000 */
[----:B------:R-:W-:-:S05]  /*fc60*/  IADD3 R17, PT, PT, R17, UR4, RZ ;  /* 0x0000000411117c10 */ /* 0x000fca000fffe0ff */
[----:B------:R-:W-:-:S06]  /*fc70*/  IMAD.WIDE.U32 R32, R17, 0x4, R28 ;  /* 0x0000000411207825 */ /* 0x000fcc00078e001c */
[----:B------:R-:W0:Y:S01]  /*fc80*/  LDG.E R32, desc[UR6][R32.64] ;  /* 0x0000000620207981 */ /* 0x000e22000c1e1900 */
[----:B------:R-:W-:Y:S01]  /*fc90*/  ISETP.NE.AND P0, PT, R9, 0x2, PT ;  /* 0x000000020900780c */ /* 0x000fe20003f05270 */
[----:B0-----:R-:W-:-:S05]  /*fca0*/  FADD R31, R31, R32 ;  /* 0x000000201f1f7221 */ /* 0x001fca0000000000 */
[----:B------:R0:W-:Y:S07]  /*fcb0*/  STG.E desc[UR6][R20.64], R31 ;  /* 0x0000001f14007986 */ /* 0x0001ee000c101906 */
[----:B------:R-:W-:Y:S05]  /*fcc0*/  @!P0 BRA `(.L_x_305) ;  /* 0x0000000000108947 */ /* 0x000fea0003800000 */
[----:B------:R-:W-:-:S05]  /*fcd0*/  IADD3 R17, PT, PT, R17, UR4, RZ ;  /* 0x0000000411117c10 */ /* 0x000fca000fffe0ff */
[----:B------:R-:W-:-:S06]  /*fce0*/  IMAD.WIDE.U32 R28, R17, 0x4, R28 ;  /* 0x00000004111c7825 */ /* 0x000fcc00078e001c */
[----:B------:R-:W0:Y:S02]  /*fcf0*/  LDG.E R28, desc[UR6][R28.64] ;  /* 0x000000061c1c7981 */ /* 0x000e24000c1e1900 */
[----:B0-----:R-:W-:-:S07]  /*fd00*/  FADD R31, R31, R28 ;  /* 0x0000001c1f1f7221 */ /* 0x001fce0000000000 */
.L_x_305:
[----:B------:R-:W-:-:S05]  /*fd10*/  VIADD R0, R31, 0x1800000 ;  /* 0x018000001f007836 */ /* 0x000fca0000000000 */
[----:B------:R-:W-:-:S04]  /*fd20*/  LOP3.LUT R0, R0, 0x7f800000, RZ, 0xc0, !PT ;  /* 0x7f80000000007812 */ /* 0x000fc800078ec0ff */
[----:B------:R-:W-:-:S13]  /*fd30*/  ISETP.GT.U32.AND P0, PT, R0, 0x1ffffff, PT ;  /* 0x01ffffff0000780c */ /* 0x000fda0003f04070 */
[----:B------:R-:W-:Y:S05]  /*fd40*/  @P0 BRA `(.L_x_308) ;  /* 0x0000000000100947 */ /* 0x000fea0003800000 */
[----:B------:R-:W-:Y:S02]  /*fd50*/  MOV R0, R31 ;  /* 0x0000001f00007202 */ /* 0x000fe40000000f00 */
[----:B------:R-:W-:-:S07]  /*fd60*/  MOV R32, 0xfd80 ;  /* 0x0000fd8000207802 */ /* 0x000fce0000000f00 */
[----:B01234-:R-:W-:Y:S05]  /*fd70*/  CALL.REL.NOINC `($__internal_1_$__cuda_sm20_rcp_rn_f32_slowpath) ;  /* 0x0000002c00f87944 */ /* 0x01ffea0003c00000 */
[----:B------:R-:W-:Y:S05]  /*fd80*/  BRA `(.L_x_309) ;  /* 0x0000000000107947 */ /* 0x000fea0003800000 */
.L_x_308:
[----:B------:R-:W5:Y:S02]  /*fd90*/  MUFU.RCP R0, R31 ;  /* 0x0000001f00007308 */ /* 0x000f640000001000 */
[----:B-----5:R-:W-:-:S04]  /*fda0*/  FFMA R17, R0, R31, -1 ;  /* 0xbf80000000117423 */ /* 0x020fc8000000001f */
[----:B------:R-:W-:-:S04]  /*fdb0*/  FADD.FTZ R17, -R17, -RZ ;  /* 0x800000ff11117221 */ /* 0x000fc80000010100 */
[----:B------:R-:W-:-:S07]  /*fdc0*/  FFMA R17, R0, R17, R0 ;  /* 0x0000001100117223 */ /* 0x000fce0000000000 */
.L_x_309:
[----:B------:R-:W5:Y:S01]  /*fdd0*/  LDCU UR4, c[0x0][0x384] ;  /* 0x00007080ff0477ac */ /* 0x000f620008000800 */
[----:B------:R0:W-:Y:S01]  /*fde0*/  STG.E desc[UR6][R20.64], R17 ;  /* 0x0000001114007986 */ /* 0x0001e2000c101906 */
[----:B------:R-:W-:-:S04]  /*fdf0*/  IADD3 R30, PT, PT, R30, 0x1, RZ ;  /* 0x000000011e1e7810 */ /* 0x000fc80007ffe0ff */
[----:B-----5:R-:W-:-:S13]  /*fe00*/  ISETP.NE.AND P0, PT, R30, UR4, PT ;  /* 0x000000041e007c0c */ /* 0x020fda000bf05270 */
[----:B0-----:R-:W-:Y:S05]  /*fe10*/  @!P0 BRA `(.L_x_301) ;  /* 0x0000000400208947 */ /* 0x001fea0003800000 */
[----:B------:R-:W-:Y:S05]  /*fe20*/  BRA `(.L_x_310) ;  /* 0xfffffff000b47947 */ /* 0x000fea000383ffff */
.L_x_302:
[----:B------:R-:W5:Y:S01]  /*fe30*/  LDCU UR5, c[0x0][0x384] ;  /* 0x00007080ff0577ac */ /* 0x000f620008000800 */
[----:B0123--:R-:W-:Y:S01]  /*fe40*/  IMAD.MOV.U32 R17, RZ, RZ, RZ ;  /* 0x000000ffff117224 */ /* 0x00ffe200078e00ff */
[----:B-----5:R-:W-:-:S04]  /*fe50*/  UIADD3 UR4, UPT, UPT, UR5, -0x1, URZ ;  /* 0xffffffff05047890 */ /* 0x020fc8000fffe0ff */
[----:B------:R-:W-:-:S09]  /*fe60*/  UISETP.GE.U32.AND UP0, UPT, UR4, 0xf, UPT ;  /* 0x0000000f0400788c */ /* 0x000fd2000bf06070 */
[----:B------:R-:W-:Y:S05]  /*fe70*/  BRA.U !UP0, `(.L_x_311) ;  /* 0x0000000108647547 */ /* 0x000fea000b800000 */
[----:B------:R-:W-:Y:S01]  /*fe80*/  HFMA2 R17, -RZ, RZ, 0, 0 ;  /* 0x00000000ff117431 */ /* 0x000fe200000001ff */
[----:B------:R-:W-:-:S12]  /*fe90*/  ULOP3.LUT UR4, UR5, 0x7ffffff0, URZ, 0xc0, !UPT ;  /* 0x7ffffff005047892 */ /* 0x000fd8000f8ec0ff */
.L_x_312:
[----:B0-----:R-:W0:Y:S01]  /*fea0*/  LDC.64 R20, c[0x0][0x420] ;  /* 0x00010800ff147b82 */ /* 0x001e220000000a00 */
[----:B------:R-:W-:Y:S01]  /*feb0*/  MOV R29, 0x7f800000 ;  /* 0x7f800000001d7802 */ /* 0x000fe20000000f00 */
[----:B0-----:R-:W-:-:S04]  /*fec0*/  IMAD.WIDE.U32 R20, R17, 0x4, R20 ;  /* 0x0000000411147825 */ /* 0x001fc800078e0014 */
[----:B------:R-:W-:Y:S01]  /*fed0*/  VIADD R17, R17, 0x10 ;  /* 0x0000001011117836 */ /* 0x000fe20000000000 */
[----:B------:R0:W-:Y:S04]  /*fee0*/  STG.E desc[UR6][R20.64], R29 ;  /* 0x0000001d14007986 */ /* 0x0001e8000c101906 */
[----:B------:R0:W-:Y:S01]  /*fef0*/  STG.E desc[UR6][R20.64+0x4], R29 ;  /* 0x0000041d14007986 */ /* 0x0001e2000c101906 */
[----:B------:R-:W-:-:S03]  /*ff00*/  ISETP.NE.AND P0, PT, R17, UR4, PT ;  /* 0x0000000411007c0c */ /* 0x000fc6000bf05270 */
        /* <DEDUP_REMOVED lines=15> */
[----:B------:R-:W-:-:S07]  /*10000*/  MOV R17, UR4 ;  /* 0x0000000400117c02 */ /* 0x000fce0008000f00 */
.L_x_311:
[----:B------:R-:W-:-:S09]  /*10010*/  ULOP3.LUT UP0, UR4, UR5, 0xf, URZ, 0xc0, !UPT ;  /* 0x0000000f05047892 */ /* 0x000fd2000f80c0ff */
[----:B------:R-:W-:Y:S05]  /*10020*/  BRA.U !UP0, `(.L_x_301) ;  /* 0x00000001089c7547 */ /* 0x000fea000b800000 */
[----:B------:R-:W-:Y:S02]  /*10030*/  UIADD3 UR4, UPT, UPT, UR4, -0x1, URZ ;  /* 0xffffffff04047890 */ /* 0x000fe4000fffe0ff */
[----:B------:R-:W-:Y:S02]  /*10040*/  ULOP3.LUT UP1, UR5, UR5, 0x7, URZ, 0xc0, !UPT ;  /* 0x0000000705057892 */ /* 0x000fe4000f82c0ff */
[----:B------:R-:W-:-:S09]  /*10050*/  UISETP.GE.U32.AND UP0, UPT, UR4, 0x7, UPT ;  /* 0x000000070400788c */ /* 0x000fd2000bf06070 */
[----:B------:R-:W-:Y:S05]  /*10060*/  BRA.U !UP0, `(.L_x_313) ;  /* 0x0000000108307547 */ /* 0x000fea000b800000 */
[----:B0-----:R-:W0:Y:S01]  /*10070*/  LDC.64 R20, c[0x0][0x420] ;  /* 0x00010800ff147b82 */ /* 0x001e220000000a00 */
[----:B------:R-:W-:Y:S01]  /*10080*/  MOV R29, 0x7f800000 ;  /* 0x7f800000001d7802 */ /* 0x000fe20000000f00 */
[----:B0-----:R-:W-:-:S04]  /*10090*/  IMAD.WIDE.U32 R20, R17, 0x4, R20 ;  /* 0x0000000411147825 */ /* 0x001fc800078e0014 */
        /* <DEDUP_REMOVED lines=9> */
.L_x_313:
[----:B------:R-:W-:Y:S05]  /*10130*/  BRA.U !UP1, `(.L_x_301) ;  /* 0x0000000109587547 */ /* 0x000fea000b800000 */
[----:B------:R-:W-:Y:S01]  /*10140*/  UIADD3 UR5, UPT, UPT, UR5, -0x1, URZ ;  /* 0xffffffff05057890 */ /* 0x000fe2000fffe0ff */
[----:B------:R-:W-:-:S03]  /*10150*/  ISETP.NE.AND P0, PT, R5, RZ, PT ;  /* 0x000000ff0500720c */ /* 0x000fc60003f05270 */
[----:B------:R-:W-:-:S09]  /*10160*/  UISETP.GE.U32.AND UP0, UPT, UR5, 0x3, UPT ;  /* 0x000000030500788c */ /* 0x000fd2000bf06070 */
[----:B------:R-:W-:Y:S05]  /*10170*/  BRA.U !UP0, `(.L_x_314) ;  /* 0x0000000108207547 */ /* 0x000fea000b800000 */
[----:B01----:R-:W0:Y:S01]  /*10180*/  LDC.64 R20, c[0x0][0x420] ;  /* 0x00010800ff147b82 */ /* 0x003e220000000a00 */
[----:B------:R-:W-:Y:S01]  /*10190*/  MOV R29, 0x7f800000 ;  /* 0x7f800000001d7802 */ /* 0x000fe20000000f00 */
[C---:B0-----:R-:W-:Y:S01]  /*101a0*/  IMAD.WIDE.U32 R20, R17.reuse, 0x4, R20 ;  /* 0x0000000411147825 */ /* 0x041fe200078e0014 */
[----:B------:R-:W-:-:S04]  /*101b0*/  IADD3 R17, PT, PT, R17, 0x4, RZ ;  /* 0x0000000411117810 */ /* 0x000fc80007ffe0ff */
[----:B------:R2:W-:Y:S04]  /*101c0*/  STG.E desc[UR6][R20.64], R29 ;  /* 0x0000001d14007986 */ /* 0x0005e8000c101906 */
[----:B------:R2:W-:Y:S04]  /*101d0*/  STG.E desc[UR6][R20.64+0x4], R29 ;  /* 0x0000041d14007986 */ /* 0x0005e8000c101906 */
[----:B------:R2:W-:Y:S04]  /*101e0*/  STG.E desc[UR6][R20.64+0x8], R29 ;  /* 0x0000081d14007986 */ /* 0x0005e8000c101906 */
[----:B------:R2:W-:Y:S02]  /*101f0*/  STG.E desc[UR6][R20.64+0xc], R29 ;  /* 0x00000c1d14007986 */ /* 0x0005e4000c101906 */
.L_x_314:
[----:B------:R-:W-:Y:S05]  /*10200*/  @!P0 BRA `(.L_x_301) ;  /* 0x0000000000248947 */ /* 0x000fea0003800000 */
[----:B012---:R-:W0:Y:S01]  /*10210*/  LDC.64 R20, c[0x0][0x420] ;  /* 0x00010800ff147b82 */ /* 0x007e220000000a00 */
[----:B------:R-:W-:Y:S01]  /*10220*/  IMAD.MOV.U32 R29, RZ, RZ, 0x7f800000 ;  /* 0x7f800000ff1d7424 */ /* 0x000fe200078e00ff */
[----:B------:R-:W-:Y:S01]  /*10230*/  ISETP.NE.AND P0, PT, R5, 0x1, PT ;  /* 0x000000010500780c */ /* 0x000fe20003f05270 */
[----:B0-----:R-:W-:-:S05]  /*10240*/  IMAD.WIDE.U32 R20, R17, 0x4, R20 ;  /* 0x0000000411147825 */ /* 0x001fca00078e0014 */
[----:B------:R0:W-:Y:S07]  /*10250*/  STG.E desc[UR6][R20.64], R29 ;  /* 0x0000001d14007986 */ /* 0x0001ee000c101906 */
[----:B------:R-:W-:Y:S05]  /*10260*/  @!P0 BRA `(.L_x_301) ;  /* 0x00000000000c8947 */ /* 0x000fea0003800000 */
[----:B------:R-:W-:Y:S01]  /*10270*/  ISETP.NE.AND P0, PT, R5, 0x2, PT ;  /* 0x000000020500780c */ /* 0x000fe20003f05270 */
[----:B------:R1:W-:-:S12]  /*10280*/  STG.E desc[UR6][R20.64+0x4], R29 ;  /* 0x0000041d14007986 */ /* 0x0003d8000c101906 */
[----:B------:R1:W-:Y:S02]  /*10290*/  @P0 STG.E desc[UR6][R20.64+0x8], R29 ;  /* 0x0000081d14000986 */ /* 0x0003e4000c101906 */
.L_x_301:
[----:B----4-:R-:W-:Y:S05]  /*102a0*/  BSYNC.RECONVERGENT B0 ;  /* 0x0000000000007941 */ /* 0x010fea0003800200 */
.L_x_300:
[----:B------:R-:W-:Y:S06]  /*102b0*/  BAR.SYNC.DEFER_BLOCKING 0x0 ;  /* 0x0000000000007b1d */ /* 0x000fec0000010000 */
[----:B------:R-:W-:Y:S04]  /*102c0*/  BSSY.RECONVERGENT B0, `(.L_x_315) ;  /* 0x0000039000007945 */ /* 0x000fe80003800200 */
[----:B------:R-:W-:Y:S05]  /*102d0*/  @!P3 BRA `(.L_x_316) ;  /* 0x0000000000dcb947 */ /* 0x000fea0003800000 */
[----:B------:R-:W-:Y:S01]  /*102e0*/  ISETP.NE.AND P0, PT, R13, RZ, PT ;  /* 0x000000ff0d00720c */ /* 0x000fe20003f05270 */
[----:B------:R-:W-:Y:S01]  /*102f0*/  BSSY.RECONVERGENT B1, `(.L_x_317) ;  /* 0x000001a000017945 */ /* 0x000fe20003800200 */
[----:B0123--:R-:W-:-:S11]  /*10300*/  MOV R17, R3 ;  /* 0x0000000300117202 */ /* 0x00ffd60000000f00 */
[----:B------:R-:W-:Y:S05]  /*10310*/  @!P0 BRA `(.L_x_318) ;  /* 0x00000000005c8947 */ /* 0x000fea0003800000 */
[----:B------:R-:W0:Y:S01]  /*10320*/  LDC.64 R20, c[0x0][0x410] ;  /* 0x00010400ff147b82 */ /* 0x000e220000000a00 */
[----:B------:R-:W2:Y:S01]  /*10330*/  LDG.E R0, desc[UR6][R18.64] ;  /* 0x0000000612007981 */ /* 0x000ea2000c1e1900 */
[----:B0-----:R-:W-:-:S06]  /*10340*/  IMAD.WIDE R28, R3, 0x4, R20 ;  /* 0x00000004031c7825 */ /* 0x001fcc00078e0214 */
[----:B------:R-:W0:Y:S01]  /*10350*/  LDC.64 R20, c[0x0][0x408] ;  /* 0x00010200ff147b82 */ /* 0x000e220000000a00 */
[----:B------:R-:W2:Y:S01]  /*10360*/  LDG.E R17, desc[UR6][R28.64] ;  /* 0x000000061c117981 */ /* 0x000ea2000c1e1900 */
[----:B------:R-:W-:Y:S01]  /*10370*/  ISETP.NE.AND P0, PT, R13, 0x1, PT ;  /* 0x000000010d00780c */ /* 0x000fe20003f05270 */
[----:B0-----:R-:W-:-:S04]  /*10380*/  IMAD.WIDE R20, R3, 0x4, R20 ;  /* 0x0000000403147825 */ /* 0x001fc800078e0214 */
[----:B--2---:R-:W-:-:S05]  /*10390*/  FMUL R31, R0, R17 ;  /* 0x00000011001f7220 */ /* 0x004fca0000400000 */
[----:B------:R0:W-:Y:S01]  /*103a0*/  STG.E desc[UR6][R20.64], R31 ;  /* 0x0000001f14007986 */ /* 0x0001e2000c101906 */
[----:B------:R-:W-:Y:S02]  /*103b0*/  IADD3 R17, PT, PT, R3, 0x1, RZ ;  /* 0x0000000103117810 */ /* 0x000fe40007ffe0ff */
[----:B------:R-:W-:Y:S05]  /*103c0*/  @!P0 BRA `(.L_x_318) ;  /* 0x0000000000308947 */ /* 0x000fea0003800000 */
[----:B------:R-:W0:Y:S04]  /*103d0*/  LDG.E R0, desc[UR6][R18.64+0x4] ;  /* 0x0000040612007981 */ /* 0x000e28000c1e1900 */
[----:B------:R-:W0:Y:S01]  /*103e0*/  LDG.E R17, desc[UR6][R28.64+0x4] ;  /* 0x000004061c117981 */ /* 0x000e22000c1e1900 */
[----:B------:R-:W-:Y:S01]  /*103f0*/  ISETP.NE.AND P0, PT, R13, 0x2, PT ;  /* 0x000000020d00780c */ /* 0x000fe20003f05270 */
[----:B0-----:R-:W-:Y:S01]  /*10400*/  FMUL R31, R0, R17 ;  /* 0x00000011001f7220 */ /* 0x001fe20000400000 */
[----:B------:R-:W-:-:S04]  /*10410*/  VIADD R17, R3, 0x2 ;  /* 0x0000000203117836 */ /* 0x000fc80000000000 */
[----:B------:R1:W-:Y:S07]  /*10420*/  STG.E desc[UR6][R20.64+0x4], R31 ;  /* 0x0000041f14007986 */ /* 0x0003ee000c101906 */
[----:B------:R-:W-:Y:S05]  /*10430*/  @!P0 BRA `(.L_x_318) ;  /* 0x0000000000148947 */ /* 0x000fea0003800000 */
[----:B------:R-:W1:Y:S04]  /*10440*/  LDG.E R18, desc[UR6][R18.64+0x8] ;  /* 0x0000080612127981 */ /* 0x000e68000c1e1900 */
[----:B------:R-:W1:Y:S01]  /*10450*/  LDG.E R29, desc[UR6][R28.64+0x8] ;  /* 0x000008061c1d7981 */ /* 0x000e62000c1e1900 */
[----:B------:R-:W-:Y:S01]  /*10460*/  IADD3 R17, PT, PT, R3, 0x3, RZ ;  /* 0x0000000303117810 */ /* 0x000fe20007ffe0ff */
[----:B-1----:R-:W-:-:S05]  /*10470*/  FMUL R31, R18, R29 ;  /* 0x0000001d121f7220 */ /* 0x002fca0000400000 */
[----:B------:R2:W-:Y:S02]  /*10480*/  STG.E desc[UR6][R20.64+0x8], R31 ;  /* 0x0000081f14007986 */ /* 0x0005e4000c101906 */
.L_x_318:
[----:B------:R-:W-:Y:S05]  /*10490*/  BSYNC.RECONVERGENT B1 ;  /* 0x0000000000017941 */ /* 0x000fea0003800200 */
.L_x_317:
[----:B------:R-:W-:-:S13]  /*104a0*/  ISETP.GE.U32.AND P0, PT, R7, 0x3, PT ;  /* 0x000000030700780c */ /* 0x000fda0003f06070 */
[----:B------:R-:W-:Y:S05]  /*104b0*/  @!P0 BRA `(.L_x_316) ;  /* 0x0000000000648947 */ /* 0x000fea0003800000 */
.L_x_319:
[----:B------:R-:W3:Y:S08]  /*104c0*/  LDC.64 R18, c[0x0][0x3c0] ;  /* 0x0000f000ff127b82 */ /* 0x000ef00000000a00 */
[----:B012---:R-:W0:Y:S08]  /*104d0*/  LDC.64 R20, c[0x0][0x410] ;  /* 0x00010400ff147b82 */ /* 0x007e300000000a00 */
[----:B----4-:R-:W1:Y:S01]  /*104e0*/  LDC.64 R28, c[0x0][0x408] ;  /* 0x00010200ff1c7b82 */ /* 0x010e620000000a00 */
[----:B---3--:R-:W-:-:S05]  /*104f0*/  IMAD.WIDE R18, R17, 0x4, R18 ;  /* 0x0000000411127825 */ /* 0x008fca00078e0212 */
[----:B------:R-:W2:Y:S01]  /*10500*/  LDG.E R0, desc[UR6][R18.64] ;  /* 0x0000000612007981 */ /* 0x000ea2000c1e1900 */
[----:B0-----:R-:W-:-:S05]  /*10510*/  IMAD.WIDE R20, R17, 0x4, R20 ;  /* 0x0000000411147825 */ /* 0x001fca00078e0214 */
[----:B------:R-:W2:Y:S01]  /*10520*/  LDG.E R31, desc[UR6][R20.64] ;  /* 0x00000006141f7981 */ /* 0x000ea2000c1e1900 */
[----:B-1----:R-:W-:-:S04]  /*10530*/  IMAD.WIDE R28, R17, 0x4, R28 ;  /* 0x00000004111c7825 */ /* 0x002fc800078e021c */
[----:B--2---:R-:W-:-:S05]  /*10540*/  FMUL R31, R0, R31 ;  /* 0x0000001f001f7220 */ /* 0x004fca0000400000 */
[----:B------:R4:W-:Y:S04]  /*10550*/  STG.E desc[UR6][R28.64], R31 ;  /* 0x0000001f1c007986 */ /* 0x0009e8000c101906 */
[----:B------:R-:W2:Y:S04]  /*10560*/  LDG.E R0, desc[UR6][R18.64+0x4] ;  /* 0x0000040612007981 */ /* 0x000ea8000c1e1900 */
[----:B------:R-:W2:Y:S02]  /*10570*/  LDG.E R33, desc[UR6][R20.64+0x4] ;  /* 0x0000040614217981 */ /* 0x000ea4000c1e1900 */
[----:B--2---:R-:W-:-:S05]  /*10580*/  FMUL R33, R0, R33 ;  /* 0x0000002100217220 */ /* 0x004fca0000400000 */
[----:B------:R4:W-:Y:S04]  /*10590*/  STG.E desc[UR6][R28.64+0x4], R33 ;  /* 0x000004211c007986 */ /* 0x0009e8000c101906 */
[----:B------:R-:W2:Y:S04]  /*105a0*/  LDG.E R0, desc[UR6][R18.64+0x8] ;  /* 0x0000080612007981 */ /* 0x000ea8000c1e1900 */
[----:B------:R-:W2:Y:S02]  /*105b0*/  LDG.E R35, desc[UR6][R20.64+0x8] ;  /* 0x0000080614237981 */ /* 0x000ea4000c1e1900 */
[----:B--2---:R-:W-:-:S05]  /*105c0*/  FMUL R35, R0, R35 ;  /* 0x0000002300237220 */ /* 0x004fca0000400000 */
[----:B------:R4:W-:Y:S04]  /*105d0*/  STG.E desc[UR6][R28.64+0x8], R35 ;  /* 0x000008231c007986 */ /* 0x0009e8000c101906 */
[----:B------:R-:W2:Y:S04]  /*105e0*/  LDG.E R0, desc[UR6][R18.64+0xc] ;  /* 0x00000c0612007981 */ /* 0x000ea8000c1e1900 */
[----:B------:R-:W2:Y:S01]  /*105f0*/  LDG.E R37, desc[UR6][R20.64+0xc] ;  /* 0x00000c0614257981 */ /* 0x000ea2000c1e1900 */
[----:B------:R-:W-:-:S04]  /*10600*/  IADD3 R17, PT, PT, R17, 0x4, RZ ;  /* 0x0000000411117810 */ /* 0x000fc80007ffe0ff */
[----:B------:R-:W-:Y:S01]  /*10610*/  ISETP.GE.AND P0, PT, R17, R4, PT ;  /* 0x000000041100720c */ /* 0x000fe20003f06270 */
[----:B--2---:R-:W-:-:S05]  /*10620*/  FMUL R37, R0, R37 ;  /* 0x0000002500257220 */ /* 0x004fca0000400000 */
[----:B------:R4:W-:Y:S07]  /*10630*/  STG.E desc[UR6][R28.64+0xc], R37 ;  /* 0x00000c251c007986 */ /* 0x0009ee000c101906 */
[----:B------:R-:W-:Y:S05]  /*10640*/  @!P0 BRA `(.L_x_319) ;  /* 0xfffffffc009c8947 */ /* 0x000fea000383ffff */
.L_x_316:
[----:B------:R-:W-:Y:S05]  /*10650*/  BSYNC.RECONVERGENT B0 ;  /* 0x0000000000007941 */ /* 0x000fea0003800200 */
.L_x_315:
[----:B------:R-:W-:Y:S04]  /*10660*/  BSSY.RECONVERGENT B0, `(.L_x_320) ;  /* 0x000017b000007945 */ /* 0x000fe80003800200 */
[----:B------:R-:W-:Y:S05]  /*10670*/  @!P6 BRA `(.L_x_321) ;  /* 0x0000001400e4e947 */ /* 0x000fea0003800000 */
[----:B------:R-:W5:Y:S02]  /*10680*/  LDCU UR4, c[0x0][0x390] ;  /* 0x00007200ff0477ac */ /* 0x000f640008000800 */
[----:B-----5:R-:W-:-:S09]  /*10690*/  UISETP.GE.AND UP0, UPT, UR4, 0x1, UPT ;  /* 0x000000010400788c */ /* 0x020fd2000bf06270 */
[----:B------:R-:W-:Y:S05]  /*106a0*/  BRA.U !UP0, `(.L_x_322) ;  /* 0x0000000d08347547 */ /* 0x000fea000b800000 */
[----:B------:R-:W-:-:S07]  /*106b0*/  IMAD.MOV.U32 R0, RZ, RZ, RZ ;  /* 0x000000ffff007224 */ /* 0x000fce00078e00ff */
.L_x_328:
[----:B0-----:R-:W5:Y:S01]  /*106c0*/  LDC.64 R18, c[0x0][0x418] ;  /* 0x00010600ff127b82 */ /* 0x001f620000000a00 */
[----:B------:R-:W4:Y:S01]  /*106d0*/  LDCU UR5, c[0x0][0x390] ;  /* 0x00007200ff0577ac */ /* 0x000f220008000800 */
[----:B0123--:R-:W-:Y:S01]  /*106e0*/  HFMA2 R17, -RZ, RZ, 0, 0 ;  /* 0x00000000ff117431 */ /* 0x00ffe200000001ff */
[----:B----4-:R-:W-:Y:S01]  /*106f0*/  MOV R29, RZ ;  /* 0x000000ff001d7202 */ /* 0x010fe20000000f00 */
[----:B------:R-:W-:Y:S01]  /*10700*/  UISETP.GE.U32.AND UP0, UPT, UR5, 0x10, UPT ;  /* 0x000000100500788c */ /* 0x000fe2000bf06070 */
[----:B-----5:R-:W-:-:S05]  /*10710*/  IMAD.WIDE.U32 R18, R0, 0x4, R18 ;  /* 0x0000000400127825 */ /* 0x020fca00078e0012 */
[----:B------:R0:W-:Y:S03]  /*10720*/  STG.E desc[UR6][R18.64], RZ ;  /* 0x000000ff12007986 */ /* 0x0001e6000c101906 */
[----:B------:R-:W-:Y:S05]  /*10730*/  BRA.U !UP0, `(.L_x_323) ;  /* 0x0000000508607547 */ /* 0x000fea000b800000 */
[----:B------:R-:W-:Y:S01]  /*10740*/  IMAD.MOV.U32 R29, RZ, RZ, RZ ;  /* 0x000000ffff1d7224 */ /* 0x000fe200078e00ff */
[----:B------:R-:W-:-:S06]  /*10750*/  UMOV UR4, URZ ;  /* 0x000000ff00047c82 */ /* 0x000fcc0008000000 */
.L_x_324:
[----:B---3--:R-:W1:Y:S08]  /*10760*/  LDC R17, c[0x0][0x384] ;  /* 0x0000e100ff117b82 */ /* 0x008e700000000800 */
[----:B------:R-:W2:Y:S01]  /*10770*/  LDC.64 R20, c[0x0][0x408] ;  /* 0x00010200ff147b82 */ /* 0x000ea20000000a00 */
[----:B-1----:R-:W-:-:S04]  /*10780*/  IMAD R28, R17, UR4, R0 ;  /* 0x00000004111c7c24 */ /* 0x002fc8000f8e0200 */
[----:B--2---:R-:W-:-:S06]  /*10790*/  IMAD.WIDE.U32 R30, R28, 0x4, R20 ;  /* 0x000000041c1e7825 */ /* 0x004fcc00078e0014 */
[----:B------:R-:W2:Y:S01]  /*107a0*/  LDG.E R30, desc[UR6][R30.64] ;  /* 0x000000061e1e7981 */ /* 0x000ea2000c1e1900 */
[----:B------:R-:W-:Y:S01]  /*107b0*/  IADD3 R32, PT, PT, R28, R17, RZ ;  /* 0x000000111c207210 */ /* 0x000fe20007ffe0ff */
[----:B--2---:R-:W-:-:S04]  /*107c0*/  FADD R35, R30, R29 ;  /* 0x0000001d1e237221 */ /* 0x004fc80000000000 */
[C---:B------:R-:W-:Y:S01]  /*107d0*/  IMAD.WIDE.U32 R28, R32.reuse, 0x4, R20 ;  /* 0x00000004201c7825 */ /* 0x040fe200078e0014 */
[----:B------:R1:W-:Y:S05]  /*107e0*/  STG.E desc[UR6][R18.64], R35 ;  /* 0x0000002312007986 */ /* 0x0003ea000c101906 */
[----:B------:R-:W2:Y:S01]  /*107f0*/  LDG.E R28, desc[UR6][R28.64] ;  /* 0x000000061c1c7981 */ /* 0x000ea2000c1e1900 */
[----:B------:R-:W-:-:S05]  /*10800*/  IADD3 R34, PT, PT, R32, R17, RZ ;  /* 0x0000001120227210 */ /* 0x000fca0007ffe0ff */
[----:B------:R-:W-:-:S04]  /*10810*/  IMAD.WIDE.U32 R32, R34, 0x4, R20 ;  /* 0x0000000422207825 */ /* 0x000fc800078e0014 */
[----:B--2---:R-:W-:-:S05]  /*10820*/  FADD R37, R35, R28 ;  /* 0x0000001c23257221 */ /* 0x004fca0000000000 */
[----:B------:R2:W-:Y:S04]  /*10830*/  STG.E desc[UR6][R18.64], R37 ;  /* 0x0000002512007986 */ /* 0x0005e8000c101906 */
[----:B------:R-:W3:Y:S01]  /*10840*/  LDG.E R32, desc[UR6][R32.64] ;  /* 0x0000000620207981 */ /* 0x000ee2000c1e1900 */
[----:B------:R-:W-:-:S04]  /*10850*/  IMAD.IADD R34, R34, 0x1, R17 ;  /* 0x0000000122227824 */ /* 0x000fc800078e0211 */
[----:B------:R-:W-:-:S04]  /*10860*/  IMAD.WIDE.U32 R30, R34, 0x4, R20 ;  /* 0x00000004221e7825 */ /* 0x000fc800078e0014 */
[----:B---3--:R-:W-:-:S05]  /*10870*/  FADD R39, R37, R32 ;  /* 0x0000002025277221 */ /* 0x008fca0000000000 */
[----:B------:R3:W-:Y:S04]  /*10880*/  STG.E desc[UR6][R18.64], R39 ;  /* 0x0000002712007986 */ /* 0x0007e8000c101906 */
[----:B------:R-:W1:Y:S01]  /*10890*/  LDG.E R30, desc[UR6][R30.64] ;  /* 0x000000061e1e7981 */ /* 0x000e62000c1e1900 */
[----:B------:R-:W-:-:S05]  /*108a0*/  IADD3 R34, PT, PT, R34, R17, RZ ;  /* 0x0000001122227210 */ /* 0x000fca0007ffe0ff */
[----:B------:R-:W-:-:S04]  /*108b0*/  IMAD.WIDE.U32 R28, R34, 0x4, R20 ;  /* 0x00000004221c7825 */ /* 0x000fc800078e0014 */
[----:B-1----:R-:W-:-:S05]  /*108c0*/  FADD R35, R39, R30 ;  /* 0x0000001e27237221 */ /* 0x002fca0000000000 */
[----:B------:R1:W-:Y:S04]  /*108d0*/  STG.E desc[UR6][R18.64], R35 ;  /* 0x0000002312007986 */ /* 0x0003e8000c101906 */
        /* <DEDUP_REMOVED lines=50> */
[----:B------:R-:W2:Y:S01]  /*10c00*/  LDG.E R32, desc[UR6][R32.64] ;  /* 0x0000000620207981 */ /* 0x000ea2000c1e1900 */
[----:B------:R-:W-:-:S05]  /*10c10*/  IADD3 R31, PT, PT, R34, R17, RZ ;  /* 0x00000011221f7210 */ /* 0x000fca0007ffe0ff */
[----:B------:R-:W-:-:S04]  /*10c20*/  IMAD.WIDE.U32 R20, R31, 0x4, R20 ;  /* 0x000000041f147825 */ /* 0x000fc800078e0014 */
[----:B--2---:R-:W-:-:S05]  /*10c30*/  FADD R17, R37, R32 ;  /* 0x0000002025117221 */ /* 0x004fca0000000000 */
[----:B------:R3:W-:Y:S04]  /*10c40*/  STG.E desc[UR6][R18.64], R17 ;  /* 0x0000001112007986 */ /* 0x0007e8000c101906 */
[----:B------:R-:W2:Y:S01]  /*10c50*/  LDG.E R20, desc[UR6][R20.64] ;  /* 0x0000000614147981 */ /* 0x000ea2000c1e1900 */
[----:B------:R-:W-:-:S06]  /*10c60*/  UIADD3 UR4, UPT, UPT, UR4, 0x10, URZ ;  /* 0x0000001004047890 */ /* 0x000fcc000fffe0ff */
[----:B------:R-:W-:Y:S01]  /*10c70*/  ISETP.NE.AND P0, PT, R8, UR4, PT ;  /* 0x0000000408007c0c */ /* 0x000fe2000bf05270 */
[----:B--2---:R-:W-:-:S05]  /*10c80*/  FADD R29, R17, R20 ;  /* 0x00000014111d7221 */ /* 0x004fca0000000000 */
[----:B------:R3:W-:Y:S07]  /*10c90*/  STG.E desc[UR6][R18.64], R29 ;  /* 0x0000001d12007986 */ /* 0x0007ee000c101906 */
[----:B------:R-:W-:Y:S05]  /*10ca0*/  @P0 BRA `(.L_x_324) ;  /* 0xfffffff800ac0947 */ /* 0x000fea000383ffff */
[----:B---3--:R-:W-:-:S07]  /*10cb0*/  IMAD.MOV.U32 R17, RZ, RZ, R8 ;  /* 0x000000ffff117224 */ /* 0x008fce00078e0008 */
.L_x_323:
[----:B------:R-:W-:-:S09]  /*10cc0*/  ULOP3.LUT UP0, UR4, UR5, 0xf, URZ, 0xc0, !UPT ;  /* 0x0000000f05047892 */ /* 0x000fd2000f80c0ff */
[----:B------:R-:W-:Y:S05]  /*10cd0*/  BRA.U !UP0, `(.L_x_325) ;  /* 0x0000000508807547 */ /* 0x000fea000b800000 */
[----:B------:R-:W-:Y:S02]  /*10ce0*/  UIADD3 UR4, UPT, UPT, UR4, -0x1, URZ ;  /* 0xffffffff04047890 */ /* 0x000fe4000fffe0ff */
[----:B------:R-:W-:Y:S02]  /*10cf0*/  ULOP3.LUT UP1, UR5, UR5, 0x7, URZ, 0xc0, !UPT ;  /* 0x0000000705057892 */ /* 0x000fe4000f82c0ff */
[----:B------:R-:W-:-:S09]  /*10d00*/  UISETP.GE.U32.AND UP0, UPT, UR4, 0x7, UPT ;  /* 0x000000070400788c */ /* 0x000fd2000bf06070 */
[----:B------:R-:W-:Y:S05]  /*10d10*/  BRA.U !UP0, `(.L_x_326) ;  /* 0x0000000108ac7547 */ /* 0x000fea000b800000 */
[----:B------:R-:W1:Y:S08]  /*10d20*/  LDC R28, c[0x0][0x384] ;  /* 0x0000e100ff1c7b82 */ /* 0x000e700000000800 */
[----:B------:R-:W2:Y:S01]  /*10d30*/  LDC.64 R20, c[0x0][0x408] ;  /* 0x00010200ff147b82 */ /* 0x000ea20000000a00 */
[----:B-1----:R-:W-:-:S04]  /*10d40*/  IMAD R33, R17, R28, R0 ;  /* 0x0000001c11217224 */ /* 0x002fc800078e0200 */
[----:B--2---:R-:W-:-:S06]  /*10d50*/  IMAD.WIDE.U32 R30, R33, 0x4, R20 ;  /* 0x00000004211e7825 */ /* 0x004fcc00078e0014 */
        /* <DEDUP_REMOVED lines=10> */
[----:B------:R-:W3:Y:S01]  /*10e00*/  LDG.E R34, desc[UR6][R34.64] ;  /* 0x0000000622227981 */ /* 0x000ee2000c1e1900 */
[----:B------:R-:W-:-:S05]  /*10e10*/  IADD3 R41, PT, PT, R39, R28, RZ ;  /* 0x0000001c27297210 */ /* 0x000fca0007ffe0ff */
[----:B------:R-:W-:-:S04]  /*10e20*/  IMAD.WIDE.U32 R30, R41, 0x4, R20 ;  /* 0x00000004291e7825 */ /* 0x000fc800078e0014 */
[----:B---3--:R-:W-:-:S05]  /*10e30*/  FADD R39, R37, R34 ;  /* 0x0000002225277221 */ /* 0x008fca0000000000 */
[----:B------:R3:W-:Y:S04]  /*10e40*/  STG.E desc[UR6][R18.64], R39 ;  /* 0x0000002712007986 */ /* 0x0007e8000c101906 */
[----:B------:R-:W1:Y:S01]  /*10e50*/  LDG.E R30, desc[UR6][R30.64] ;  /* 0x000000061e1e7981 */ /* 0x000e62000c1e1900 */
[----:B------:R-:W-:-:S04]  /*10e60*/  IMAD.IADD R41, R41, 0x1, R28 ;  /* 0x0000000129297824 */ /* 0x000fc800078e021c */
        /* <DEDUP_REMOVED lines=13> */
[----:B------:R-:W3:Y:S01]  /*10f40*/  LDG.E R30, desc[UR6][R30.64] ;  /* 0x000000061e1e7981 */ /* 0x000ee2000c1e1900 */
[----:B------:R-:W-:-:S05]  /*10f50*/  IADD3 R41, PT, PT, R41, R28, RZ ;  /* 0x0000001c29297210 */ /* 0x000fca0007ffe0ff */
[----:B------:R-:W-:-:S04]  /*10f60*/  IMAD.WIDE.U32 R20, R41, 0x4, R20 ;  /* 0x0000000429147825 */ /* 0x000fc800078e0014 */
[----:B---3--:R-:W-:-:S05]  /*10f70*/  FADD R33, R39, R30 ;  /* 0x0000001e27217221 */ /* 0x008fca0000000000 */
[----:B------:R2:W-:Y:S04]  /*10f80*/  STG.E desc[UR6][R18.64], R33 ;  /* 0x0000002112007986 */ /* 0x0005e8000c101906 */
[----:B------:R-:W1:Y:S01]  /*10f90*/  LDG.E R20, desc[UR6][R20.64] ;  /* 0x0000000614147981 */ /* 0x000e62000c1e1900 */
[----:B------:R-:W-:Y:S02]  /*10fa0*/  VIADD R17, R17, 0x8 ;  /* 0x0000000811117836 */ /* 0x000fe40000000000 */
[----:B-1----:R-:W-:-:S05]  /*10fb0*/  FADD R29, R33, R20 ;  /* 0x00000014211d7221 */ /* 0x002fca0000000000 */
[----:B------:R2:W-:Y:S02]  /*10fc0*/  STG.E desc[UR6][R18.64], R29 ;  /* 0x0000001d12007986 */ /* 0x0005e4000c101906 */
.L_x_326:
[----:B------:R-:W-:Y:S05]  /*10fd0*/  BRA.U !UP1, `(.L_x_325) ;  /* 0x0000000109c07547 */ /* 0x000fea000b800000 */
[----:B------:R-:W-:Y:S01]  /*10fe0*/  UIADD3 UR5, UPT, UPT, UR5, -0x1, URZ ;  /* 0xffffffff05057890 */ /* 0x000fe2000fffe0ff */
[----:B------:R-:W-:-:S03]  /*10ff0*/  ISETP.NE.AND P0, PT, R9, RZ, PT ;  /* 0x000000ff0900720c */ /* 0x000fc60003f05270 */
[----:B------:R-:W-:-:S09]  /*11000*/  UISETP.GE.U32.AND UP0, UPT, UR5, 0x3, UPT ;  /* 0x000000030500788c */ /* 0x000fd2000bf06070 */
[----:B------:R-:W-:Y:S05]  /*11010*/  BRA.U !UP0, `(.L_x_327) ;  /* 0x00000001085c7547 */ /* 0x000fea000b800000 */
[----:B------:R-:W2:Y:S08]  /*11020*/  LDC R34, c[0x0][0x384] ;  /* 0x0000e100ff227b82 */ /* 0x000eb00000000800 */
[----:B------:R-:W1:Y:S01]  /*11030*/  LDC.64 R20, c[0x0][0x408] ;  /* 0x00010200ff147b82 */ /* 0x000e620000000a00 */
[----:B--2---:R-:W-:-:S04]  /*11040*/  IMAD R33, R17, R34, R0 ;  /* 0x0000002211217224 */ /* 0x004fc800078e0200 */
[----:B-1----:R-:W-:-:S06]  /*11050*/  IMAD.WIDE.U32 R30, R33, 0x4, R20 ;  /* 0x00000004211e7825 */ /* 0x002fcc00078e0014 */
        /* <DEDUP_REMOVED lines=16> */
[----:B------:R-:W-:Y:S02]  /*11160*/  VIADD R17, R17, 0x4 ;  /* 0x0000000411117836 */ /* 0x000fe40000000000 */
[----:B--2---:R-:W-:-:S05]  /*11170*/  FADD R29, R31, R20 ;  /* 0x000000141f1d7221 */ /* 0x004fca0000000000 */
[----:B------:R1:W-:Y:S02]  /*11180*/  STG.E desc[UR6][R18.64], R29 ;  /* 0x0000001d12007986 */ /* 0x0003e4000c101906 */
.L_x_327:
[----:B------:R-:W-:Y:S05]  /*11190*/  @!P0 BRA `(.L_x_325) ;  /* 0x0000000000508947 */ /* 0x000fea0003800000 */
[----:B------:R-:W3:Y:S08]  /*111a0*/  LDC R28, c[0x0][0x384] ;  /* 0x0000e100ff1c7b82 */ /* 0x000ef00000000800 */
[----:B------:R-:W1:Y:S01]  /*111b0*/  LDC.64 R20, c[0x0][0x408] ;  /* 0x00010200ff147b82 */ /* 0x000e620000000a00 */
[----:B---3--:R-:W-:-:S04]  /*111c0*/  IMAD R17, R17, R28, R0 ;  /* 0x0000001c11117224 */ /* 0x008fc800078e0200 */
[----:B-1----:R-:W-:-:S06]  /*111d0*/  IMAD.WIDE.U32 R30, R17, 0x4, R20 ;  /* 0x00000004111e7825 */ /* 0x002fcc00078e0014 */
[----:B------:R-:W2:Y:S01]  /*111e0*/  LDG.E R30, desc[UR6][R30.64] ;  /* 0x000000061e1e7981 */ /* 0x000ea2000c1e1900 */
[----:B------:R-:W-:Y:S01]  /*111f0*/  ISETP.NE.AND P0, PT, R9, 0x1, PT ;  /* 0x000000010900780c */ /* 0x000fe20003f05270 */
[----:B--2---:R-:W-:-:S05]  /*11200*/  FADD R29, R29, R30 ;  /* 0x0000001e1d1d7221 */ /* 0x004fca0000000000 */
[----:B------:R3:W-:Y:S07]  /*11210*/  STG.E desc[UR6][R18.64], R29 ;  /* 0x0000001d12007986 */ /* 0x0007ee000c101906 */
[----:B------:R-:W-:Y:S05]  /*11220*/  @!P0 BRA `(.L_x_325) ;  /* 0x00000000002c8947 */ /* 0x000fea0003800000 */
[----:B------:R-:W-:-:S05]  /*11230*/  IADD3 R17, PT, PT, R17, R28, RZ ;  /* 0x0000001c11117210 */ /* 0x000fca0007ffe0ff */
[----:B------:R-:W-:-:S06]  /*11240*/  IMAD.WIDE.U32 R30, R17, 0x4, R20 ;  /* 0x00000004111e7825 */ /* 0x000fcc00078e0014 */
[----:B------:R-:W3:Y:S01]  /*11250*/  LDG.E R30, desc[UR6][R30.64] ;  /* 0x000000061e1e7981 */ /* 0x000ee2000c1e1900 */
[----:B------:R-:W-:-:S13]  /*11260*/  ISETP.NE.AND P0, PT, R9, 0x2, PT ;  /* 0x000000020900780c */ /* 0x000fda0003f05270 */
[----:B------:R-:W-:-:S05]  /*11270*/  @P0 IADD3 R17, PT, PT, R17, R28, RZ ;  /* 0x0000001c11110210 */ /* 0x000fca0007ffe0ff */
[----:B------:R-:W-:-:S04]  /*11280*/  @P0 IMAD.WIDE.U32 R20, R17, 0x4, R20 ;  /* 0x0000000411140825 */ /* 0x000fc800078e0014 */
[----:B---3--:R-:W-:-:S05]  /*11290*/  FADD R29, R29, R30 ;  /* 0x0000001e1d1d7221 */ /* 0x008fca0000000000 */
[----:B------:R1:W-:Y:S04]  /*112a0*/  STG.E desc[UR6][R18.64], R29 ;  /* 0x0000001d12007986 */ /* 0x0003e8000c101906 */
[----:B------:R-:W1:Y:S02]  /*112b0*/  @P0 LDG.E R20, desc[UR6][R20.64] ;  /* 0x0000000614140981 */ /* 0x000e64000c1e1900 */
[----:B-1----:R-:W-:-:S05]  /*112c0*/  @P0 FADD R29, R29, R20 ;  /* 0x000000141d1d0221 */ /* 0x002fca0000000000 */
[----:B------:R4:W-:Y:S02]  /*112d0*/  @P0 STG.E desc[UR6][R18.64], R29 ;  /* 0x0000001d12000986 */ /* 0x0009e4000c101906 */
.L_x_325:
[----:B------:R-:W5:Y:S01]  /*112e0*/  LDC.64 R20, c[0x0][0x420] ;  /* 0x00010800ff147b82 */ /* 0x000f620000000a00 */
[----:B------:R-:W0:Y:S01]  /*112f0*/  LDCU UR4, c[0x0][0x384] ;  /* 0x00007080ff0477ac */ /* 0x000e220008000800 */
[----:B-----5:R-:W-:-:S06]  /*11300*/  IMAD.WIDE.U32 R20, R0, 0x4, R20 ;  /* 0x0000000400147825 */ /* 0x020fcc00078e0014 */
[----:B------:R-:W1:Y:S01]  /*11310*/  LDG.E R20, desc[UR6][R20.64] ;  /* 0x0000000614147981 */ /* 0x000e62000c1e1900 */
[----:B------:R-:W-:-:S04]  /*11320*/  IADD3 R0, PT, PT, R0, 0x1, RZ ;  /* 0x0000000100007810 */ /* 0x000fc80007ffe0ff */
[----:B0-----:R-:W-:Y:S01]  /*11330*/  ISETP.NE.AND P0, PT, R0, UR4, PT ;  /* 0x0000000400007c0c */ /* 0x001fe2000bf05270 */
[----:B-1234-:R-:W-:-:S05]  /*11340*/  FMUL R29, R20, R29 ;  /* 0x0000001d141d7220 */ /* 0x01efca0000400000 */
[----:B------:R0:W-:Y:S07]  /*11350*/  STG.E desc[UR6][R18.64], R29 ;  /* 0x0000001d12007986 */ /* 0x0001ee000c101906 */
[----:B------:R-:W-:Y:S05]  /*11360*/  @!P0 BRA `(.L_x_321) ;  /* 0x0000000800a88947 */ /* 0x000fea0003800000 */
[----:B------:R-:W-:Y:S05]  /*11370*/  BRA `(.L_x_328) ;  /* 0xfffffff000d07947 */ /* 0x000fea000383ffff */
.L_x_322:
[----:B------:R-:W5:Y:S01]  /*11380*/  LDCU UR4, c[0x0][0x384] ;  /* 0x00007080ff0477ac */ /* 0x000f620008000800 */
[----:B------:R-:W-:Y:S01]  /*11390*/  IMAD.MOV.U32 R0, RZ, RZ, RZ ;  /* 0x000000ffff007224 */ /* 0x000fe200078e00ff */
[----:B-----5:R-:W-:-:S04]  /*113a0*/  UIADD3 UR5, UPT, UPT, UR4, -0x1, URZ ;  /* 0xffffffff04057890 */ /* 0x020fc8000fffe0ff */
[----:B------:R-:W-:-:S09]  /*113b0*/  UISETP.GE.U32.AND UP0, UPT, UR5, 0xf, UPT ;  /* 0x0000000f0500788c */ /* 0x000fd2000bf06070 */
[----:B------:R-:W-:Y:S05]  /*113c0*/  BRA.U !UP0, `(.L_x_329) ;  /* 0x0000000508287547 */ /* 0x000fea000b800000 */
[----:B------:R-:W-:-:S07]  /*113d0*/  HFMA2 R0, -RZ, RZ, 0, 0 ;  /* 0x00000000ff007431 */ /* 0x000fce00000001ff */
.L_x_330:
[----:B0-----:R-:W5:Y:S08]  /*113e0*/  LDC.64 R18, c[0x0][0x418] ;  /* 0x00010600ff127b82 */ /* 0x001f700000000a00 */
[----:B0123--:R-:W0:Y:S01]  /*113f0*/  LDC.64 R20, c[0x0][0x420] ;  /* 0x00010800ff147b82 */ /* 0x00fe220000000a00 */
[----:B-----5:R-:W-:-:S05]  /*11400*/  IMAD.WIDE.U32 R18, R0, 0x4, R18 ;  /* 0x0000000400127825 */ /* 0x020fca00078e0012 */
[----:B------:R-:W-:Y:S01]  /*11410*/  STG.E desc[UR6][R18.64], RZ ;  /* 0x000000ff12007986 */ /* 0x000fe2000c101906 */
[----:B0-----:R-:W-:-:S05]  /*11420*/  IMAD.WIDE.U32 R20, R0, 0x4, R20 ;  /* 0x0000000400147825 */ /* 0x001fca00078e0014 */
[----:B------:R-:W2:Y:S04]  /*11430*/  LDG.E R17, desc[UR6][R20.64] ;  /* 0x0000000614117981 */ /* 0x000ea8000c1e1900 */
[----:B------:R-:W-:Y:S01]  /*11440*/  STG.E desc[UR6][R18.64+0x4], RZ ;  /* 0x000004ff12007986 */ /* 0x000fe2000c101906 */
[----:B--2---:R-:W-:-:S05]  /*11450*/  FMUL R17, RZ, R17 ;  /* 0x00000011ff117220 */ /* 0x004fca0000400000 */
[----:B------:R0:W-:Y:S04]  /*11460*/  STG.E desc[UR6][R18.64], R17 ;  /* 0x0000001112007986 */ /* 0x0001e8000c101906 */
[----:B----4-:R-:W2:Y:S04]  /*11470*/  LDG.E R28, desc[UR6][R20.64+0x4] ;  /* 0x00000406141c7981 */ /* 0x010ea8000c1e1900 */
[----:B------:R-:W-:Y:S01]  /*11480*/  STG.E desc[UR6][R18.64+0x8], RZ ;  /* 0x000008ff12007986 */ /* 0x000fe2000c101906 */
[----:B--2---:R-:W-:-:S05]  /*11490*/  FMUL R29, RZ, R28 ;  /* 0x0000001cff1d7220 */ /* 0x004fca0000400000 */
[----:B------:R1:W-:Y:S04]  /*114a0*/  STG.E desc[UR6][R18.64+0x4], R29 ;  /* 0x0000041d12007986 */ /* 0x0003e8000c101906 */
[----:B------:R-:W2:Y:S04]  /*114b0*/  LDG.E R28, desc[UR6][R20.64+0x8] ;  /* 0x00000806141c7981 */ /* 0x000ea8000c1e1900 */
[----:B------:R-:W-:Y:S01]  /*114c0*/  STG.E desc[UR6][R18.64+0xc], RZ ;  /* 0x00000cff12007986 */ /* 0x000fe2000c101906 */
[----:B--2---:R-:W-:-:S05]  /*114d0*/  FMUL R31, RZ, R28 ;  /* 0x0000001cff1f7220 */ /* 0x004fca0000400000 */
[----:B------:R2:W-:Y:S04]  /*114e0*/  STG.E desc[UR6][R18.64+0x8], R31 ;  /* 0x0000081f12007986 */ /* 0x0005e8000c101906 */
[----:B------:R-:W3:Y:S04]  /*114f0*/  LDG.E R28, desc[UR6][R20.64+0xc] ;  /* 0x00000c06141c7981 */ /* 0x000ee8000c1e1900 */
[----:B------:R-:W-:Y:S01]  /*11500*/  STG.E desc[UR6][R18.64+0x10], RZ ;  /* 0x000010ff12007986 */ /* 0x000fe2000c101906 */
[----:B---3--:R-:W-:-:S05]  /*11510*/  FMUL R33, RZ, R28 ;  /* 0x0000001cff217220 */ /* 0x008fca0000400000 */
[----:B------:R3:W-:Y:S04]  /*11520*/  STG.E desc[UR6][R18.64+0xc], R33 ;  /* 0x00000c2112007986 */ /* 0x0007e8000c101906 */
[----:B0-----:R-:W4:Y:S04]  /*11530*/  LDG.E R17, desc[UR6][R20.64+0x10] ;  /* 0x0000100614117981 */ /* 0x001f28000c1e1900 */
[----:B------:R-:W-:Y:S01]  /*11540*/  STG.E desc[UR6][R18.64+0x14], RZ ;  /* 0x000014ff12007986 */ /* 0x000fe2000c101906 */
[----:B----4-:R-:W-:-:S05]  /*11550*/  FMUL R17, RZ, R17 ;  /* 0x00000011ff117220 */ /* 0x010fca0000400000 */
[----:B------:R0:W-:Y:S04]  /*11560*/  STG.E desc[UR6][R18.64+0x10], R17 ;  /* 0x0000101112007986 */ /* 0x0001e8000c101906 */
[----:B------:R-:W1:Y:S04]  /*11570*/  LDG.E R28, desc[UR6][R20.64+0x14] ;  /* 0x00001406141c7981 */ /* 0x000e68000c1e1900 */
[----:B------:R-:W-:Y:S01]  /*11580*/  STG.E desc[UR6][R18.64+0x18], RZ ;  /* 0x000018ff12007986 */ /* 0x000fe2000c101906 */
[----:B-1----:R-:W-:-:S05]  /*11590*/  FMUL R29, RZ, R28 ;  /* 0x0000001cff1d7220 */ /* 0x002fca0000400000 */
        /* <DEDUP_REMOVED lines=26> */
[----:B------:R0:W-:Y:S01]  /*11740*/  STG.E desc[UR6][R18.64+0x34], RZ ;  /* 0x000034ff12007986 */ /* 0x0001e2000c101906 */
[----:B----4-:R-:W-:-:S05]  /*11750*/  FMUL R17, RZ, R17 ;  /* 0x00000011ff117220 */ /* 0x010fca0000400000 */
[----:B------:R0:W-:Y:S04]  /*11760*/  STG.E desc[UR6][R18.64+0x30], R17 ;  /* 0x0000301112007986 */ /* 0x0001e8000c101906 */
[----:B------:R-:W1:Y:S04]  /*11770*/  LDG.E R28, desc[UR6][R20.64+0x34] ;  /* 0x00003406141c7981 */ /* 0x000e68000c1e1900 */
[----:B------:R0:W-:Y:S01]  /*11780*/  STG.E desc[UR6][R18.64+0x38], RZ ;  /* 0x000038ff12007986 */ /* 0x0001e2000c101906 */
[----:B-1----:R-:W-:-:S05]  /*11790*/  FMUL R29, RZ, R28 ;  /* 0x0000001cff1d7220 */ /* 0x002fca0000400000 */
[----:B------:R0:W-:Y:S04]  /*117a0*/  STG.E desc[UR6][R18.64+0x34], R29 ;  /* 0x0000341d12007986 */ /* 0x0001e8000c101906 */
[----:B------:R-:W2:Y:S04]  /*117b0*/  LDG.E R28, desc[UR6][R20.64+0x38] ;  /* 0x00003806141c7981 */ /* 0x000ea8000c1e1900 */
[----:B------:R0:W-:Y:S01]  /*117c0*/  STG.E desc[UR6][R18.64+0x3c], RZ ;  /* 0x00003cff12007986 */ /* 0x0001e2000c101906 */
[----:B--2---:R-:W-:-:S05]  /*117d0*/  FMUL R31, RZ, R28 ;  /* 0x0000001cff1f7220 */ /* 0x004fca0000400000 */
[----:B------:R0:W-:Y:S04]  /*117e0*/  STG.E desc[UR6][R18.64+0x38], R31 ;  /* 0x0000381f12007986 */ /* 0x0001e8000c101906 */
[----:B------:R-:W3:Y:S01]  /*117f0*/  LDG.E R28, desc[UR6][R20.64+0x3c] ;  /* 0x00003c06141c7981 */ /* 0x000ee2000c1e1900 */
[----:B------:R-:W-:Y:S01]  /*11800*/  ULOP3.LUT UR5, UR4, 0x7ffffff0, URZ, 0xc0, !UPT ;  /* 0x7ffffff004057892 */ /* 0x000fe2000f8ec0ff */
[----:B------:R-:W-:-:S05]  /*11810*/  IADD3 R0, PT, PT, R0, 0x10, RZ ;  /* 0x0000001000007810 */ /* 0x000fca0007ffe0ff */
[----:B------:R-:W-:Y:S01]  /*11820*/  ISETP.NE.AND P0, PT, R0, UR5, PT ;  /* 0x0000000500007c0c */ /* 0x000fe2000bf05270 */
[----:B---3--:R-:W-:-:S05]  /*11830*/  FMUL R33, RZ, R28 ;  /* 0x0000001cff217220 */ /* 0x008fca0000400000 */
[----:B------:R0:W-:Y:S07]  /*11840*/  STG.E desc[UR6][R18.64+0x3c], R33 ;  /* 0x00003c2112007986 */ /* 0x0001ee000c101906 */
[----:B------:R-:W-:Y:S05]  /*11850*/  @P0 BRA `(.L_x_330) ;  /* 0xfffffff800e00947 */ /* 0x000fea000383ffff */
[----:B------:R-:W-:-:S07]  /*11860*/  MOV R0, UR5 ;  /* 0x0000000500007c02 */ /* 0x000fce0008000f00 */
.L_x_329:
[----:B------:R-:W-:-:S09]  /*11870*/  ULOP3.LUT UP0, UR5, UR4, 0xf, URZ, 0xc0, !UPT ;  /* 0x0000000f04057892 */ /* 0x000fd2000f80c0ff */
[----:B------:R-:W-:Y:S05]  /*11880*/  BRA.U !UP0, `(.L_x_321) ;  /* 0x0000000508607547 */ /* 0x000fea000b800000 */
[----:B------:R-:W-:Y:S02]  /*11890*/  UIADD3 UR5, UPT, UPT, UR5, -0x1, URZ ;  /* 0xffffffff05057890 */ /* 0x000fe4000fffe0ff */
[----:B------:R-:W-:Y:S02]  /*118a0*/  ULOP3.LUT UP1, UR4, UR4, 0x7, URZ, 0xc0, !UPT ;  /* 0x0000000704047892 */ /* 0x000fe4000f82c0ff */
[----:B------:R-:W-:-:S09]  /*118b0*/  UISETP.GE.U32.AND UP0, UPT, UR5, 0x7, UPT ;  /* 0x000000070500788c */ /* 0x000fd2000bf06070 */
[----:B------:R-:W-:Y:S05]  /*118c0*/  BRA.U !UP0, `(.L_x_331) ;  /* 0x0000000108947547 */ /* 0x000fea000b800000 */
[----:B0-----:R-:W0:Y:S08]  /*118d0*/  LDC.64 R18, c[0x0][0x418] ;  /* 0x00010600ff127b82 */ /* 0x001e300000000a00 */
[----:B-123--:R-:W1:Y:S01]  /*118e0*/  LDC.64 R20, c[0x0][0x420] ;  /* 0x00010800ff147b82 */ /* 0x00ee620000000a00 */
[----:B0-----:R-:W-:-:S05]  /*118f0*/  IMAD.WIDE.U32 R18, R0, 0x4, R18 ;  /* 0x0000000400127825 */ /* 0x001fca00078e0012 */
[----:B------:R-:W-:Y:S01]  /*11900*/  STG.E desc[UR6][R18.64], RZ ;  /* 0x000000ff12007986 */ /* 0x000fe2000c101906 */
[----:B-1----:R-:W-:-:S05]  /*11910*/  IMAD.WIDE.U32 R20, R0, 0x4, R20 ;  /* 0x0000000400147825 */ /* 0x002fca00078e0014 */
        /* <DEDUP_REMOVED lines=29> */
[----:B------:R-:W-:Y:S02]  /*11af0*/  VIADD R0, R0, 0x8 ;  /* 0x0000000800007836 */ /* 0x000fe40000000000 */
[----:B---3--:R-:W-:-:S05]  /*11b00*/  FMUL R33, RZ, R28 ;  /* 0x0000001cff217220 */ /* 0x008fca0000400000 */
[----:B------:R0:W-:Y:S02]  /*11b10*/  STG.E desc[UR6][R18.64+0x1c], R33 ;  /* 0x00001c2112007986 */ /* 0x0001e4000c101906 */
.L_x_331:
[----:B------:R-:W-:Y:S05]  /*11b20*/  BRA.U !UP1, `(.L_x_321) ;  /* 0x0000000109b87547 */ /* 0x000fea000b800000 */
[----:B------:R-:W-:Y:S01]  /*11b30*/  UIADD3 UR4, UPT, UPT, UR4, -0x1, URZ ;  /* 0xffffffff04047890 */ /* 0x000fe2000fffe0ff */
[----:B------:R-:W-:-:S03]  /*11b40*/  ISETP.NE.AND P0, PT, R5, RZ, PT ;  /* 0x000000ff0500720c */ /* 0x000fc60003f05270 */
[----:B------:R-:W-:-:S09]  /*11b50*/  UISETP.GE.U32.AND UP0, UPT, UR4, 0x3, UPT ;  /* 0x000000030400788c */ /* 0x000fd2000bf06070 */
[----:B------:R-:W-:Y:S05]  /*11b60*/  BRA.U !UP0, `(.L_x_332) ;  /* 0x0000000108547547 */ /* 0x000fea000b800000 */
[----:B0-----:R-:W0:Y:S08]  /*11b70*/  LDC.64 R18, c[0x0][0x418] ;  /* 0x00010600ff127b82 */ /* 0x001e300000000a00 */
[----:B-123--:R-:W1:Y:S01]  /*11b80*/  LDC.64 R20, c[0x0][0x420] ;  /* 0x00010800ff147b82 */ /* 0x00ee620000000a00 */
[----:B0-----:R-:W-:-:S05]  /*11b90*/  IMAD.WIDE.U32 R18, R0, 0x4, R18 ;  /* 0x0000000400127825 */ /* 0x001fca00078e0012 */
[----:B------:R0:W-:Y:S01]  /*11ba0*/  STG.E desc[UR6][R18.64], RZ ;  /* 0x000000ff12007986 */ /* 0x0001e2000c101906 */
[----:B-1----:R-:W-:-:S05]  /*11bb0*/  IMAD.WIDE.U32 R20, R0, 0x4, R20 ;  /* 0x0000000400147825 */ /* 0x002fca00078e0014 */
[----:B------:R-:W2:Y:S04]  /*11bc0*/  LDG.E R17, desc[UR6][R20.64] ;  /* 0x0000000614117981 */ /* 0x000ea8000c1e1900 */
[----:B------:R0:W-:Y:S01]  /*11bd0*/  STG.E desc[UR6][R18.64+0x4], RZ ;  /* 0x000004ff12007986 */ /* 0x0001e2000c101906 */
[----:B--2---:R-:W-:-:S05]  /*11be0*/  FMUL R17, RZ, R17 ;  /* 0x00000011ff117220 */ /* 0x004fca0000400000 */
[----:B------:R0:W-:Y:S04]  /*11bf0*/  STG.E desc[UR6][R18.64], R17 ;  /* 0x0000001112007986 */ /* 0x0001e8000c101906 */
[----:B----4-:R-:W2:Y:S04]  /*11c00*/  LDG.E R28, desc[UR6][R20.64+0x4] ;  /* 0x00000406141c7981 */ /* 0x010ea8000c1e1900 */
[----:B------:R0:W-:Y:S01]  /*11c10*/  STG.E desc[UR6][R18.64+0x8], RZ ;  /* 0x000008ff12007986 */ /* 0x0001e2000c101906 */
[----:B--2---:R-:W-:-:S05]  /*11c20*/  FMUL R29, RZ, R28 ;  /* 0x0000001cff1d7220 */ /* 0x004fca0000400000 */
[----:B------:R0:W-:Y:S04]  /*11c30*/  STG.E desc[UR6][R18.64+0x4], R29 ;  /* 0x0000041d12007986 */ /* 0x0001e8000c101906 */
[----:B------:R-:W2:Y:S04]  /*11c40*/  LDG.E R28, desc[UR6][R20.64+0x8] ;  /* 0x00000806141c7981 */ /* 0x000ea8000c1e1900 */
[----:B------:R0:W-:Y:S01]  /*11c50*/  STG.E desc[UR6][R18.64+0xc], RZ ;  /* 0x00000cff12007986 */ /* 0x0001e2000c101906 */
[----:B--2---:R-:W-:-:S05]  /*11c60*/  FMUL R31, RZ, R28 ;  /* 0x0000001cff1f7220 */ /* 0x004fca0000400000 */
[----:B------:R0:W-:Y:S04]  /*11c70*/  STG.E desc[UR6][R18.64+0x8], R31 ;  /* 0x0000081f12007986 */ /* 0x0001e8000c101906 */
[----:B------:R-:W2:Y:S01]  /*11c80*/  LDG.E R28, desc[UR6][R20.64+0xc] ;  /* 0x00000c06141c7981 */ /* 0x000ea2000c1e1900 */
[----:B------:R-:W-:Y:S01]  /*11c90*/  IADD3 R0, PT, PT, R0, 0x4, RZ ;  /* 0x0000000400007810 */ /* 0x000fe20007ffe0ff */
[----:B--2---:R-:W-:-:S05]  /*11ca0*/  FMUL R33, RZ, R28 ;  /* 0x0000001cff217220 */ /* 0x004fca0000400000 */
[----:B------:R0:W-:Y:S02]  /*11cb0*/  STG.E desc[UR6][R18.64+0xc], R33 ;  /* 0x00000c2112007986 */ /* 0x0001e4000c101906 */
.L_x_332:
[----:B------:R-:W-:Y:S05]  /*11cc0*/  @!P0 BRA `(.L_x_321) ;  /* 0x0000000000508947 */ /* 0x000fea0003800000 */
[----:B0-----:R-:W0:Y:S08]  /*11cd0*/  LDC.64 R18, c[0x0][0x418] ;  /* 0x00010600ff127b82 */ /* 0x001e300000000a00 */
[----:B-123--:R-:W1:Y:S01]  /*11ce0*/  LDC.64 R20, c[0x0][0x420] ;  /* 0x00010800ff147b82 */ /* 0x00ee620000000a00 */
[----:B0-----:R-:W-:-:S05]  /*11cf0*/  IMAD.WIDE.U32 R18, R0, 0x4, R18 ;  /* 0x0000000400127825 */ /* 0x001fca00078e0012 */
[----:B------:R0:W-:Y:S01]  /*11d00*/  STG.E desc[UR6][R18.64], RZ ;  /* 0x000000ff12007986 */ /* 0x0001e2000c101906 */
[----:B-1----:R-:W-:-:S05]  /*11d10*/  IMAD.WIDE.U32 R20, R0, 0x4, R20 ;  /* 0x0000000400147825 */ /* 0x002fca00078e0014 */
[----:B------:R-:W2:Y:S01]  /*11d20*/  LDG.E R0, desc[UR6][R20.64] ;  /* 0x0000000614007981 */ /* 0x000ea2000c1e1900 */
[----:B------:R-:W-:Y:S01]  /*11d30*/  ISETP.NE.AND P0, PT, R5, 0x1, PT ;  /* 0x000000010500780c */ /* 0x000fe20003f05270 */
[----:B--2---:R-:W-:-:S05]  /*11d40*/  FMUL R17, RZ, R0 ;  /* 0x00000000ff117220 */ /* 0x004fca0000400000 */
[----:B------:R0:W-:Y:S07]  /*11d50*/  STG.E desc[UR6][R18.64], R17 ;  /* 0x0000001112007986 */ /* 0x0001ee000c101906 */
[----:B------:R-:W-:Y:S05]  /*11d60*/  @!P0 BRA `(.L_x_321) ;  /* 0x0000000000288947 */ /* 0x000fea0003800000 */
[----:B------:R1:W-:Y:S04]  /*11d70*/  STG.E desc[UR6][R18.64+0x4], RZ ;  /* 0x000004ff12007986 */ /* 0x0003e8000c101906 */
[----:B------:R-:W0:Y:S01]  /*11d80*/  LDG.E R0, desc[UR6][R20.64+0x4] ;  /* 0x0000040614007981 */ /* 0x000e22000c1e1900 */
[----:B------:R-:W-:Y:S01]  /*11d90*/  ISETP.NE.AND P0, PT, R5, 0x2, PT ;  /* 0x000000020500780c */ /* 0x000fe20003f05270 */
[----:B0-----:R-:W-:-:S05]  /*11da0*/  FMUL R17, RZ, R0 ;  /* 0x00000000ff117220 */ /* 0x001fca0000400000 */
[----:B------:R1:W-:Y:S07]  /*11db0*/  STG.E desc[UR6][R18.64+0x4], R17 ;  /* 0x0000041112007986 */ /* 0x0003ee000c101906 */
[----:B------:R-:W-:Y:S05]  /*11dc0*/  @!P0 BRA `(.L_x_321) ;  /* 0x0000000000108947 */ /* 0x000fea0003800000 */
[----:B------:R0:W-:Y:S04]  /*11dd0*/  STG.E desc[UR6][R18.64+0x8], RZ ;  /* 0x000008ff12007986 */ /* 0x0001e8000c101906 */
[----:B------:R-:W1:Y:S02]  /*11de0*/  LDG.E R20, desc[UR6][R20.64+0x8] ;  /* 0x0000080614147981 */ /* 0x000e64000c1e1900 */
[----:B-1----:R-:W-:-:S05]  /*11df0*/  FMUL R17, RZ, R20 ;  /* 0x00000014ff117220 */ /* 0x002fca0000400000 */
[----:B------:R0:W-:Y:S02]  /*11e00*/  STG.E desc[UR6][R18.64+0x8], R17 ;  /* 0x0000081112007986 */ /* 0x0001e4000c101906 */
.L_x_321:
[----:B------:R-:W-:Y:S05]  /*11e10*/  BSYNC.RECONVERGENT B0 ;  /* 0x0000000000007941 */ /* 0x000fea0003800200 */
.L_x_320:
[----:B------:R-:W-:Y:S01]  /*11e20*/  BAR.SYNC.DEFER_BLOCKING 0x0 ;  /* 0x0000000000007b1d */ /* 0x000fe20000010000 */
[----:B------:R-:W-:-:S05]  /*11e30*/  ISETP.NE.AND P0, PT, R2, RZ, PT ;  /* 0x000000ff0200720c */ /* 0x000fca0003f05270 */
[----:B------:R-:W-:Y:S08]  /*11e40*/  BSSY.RECONVERGENT B0, `(.L_x_333) ;  /* 0x0000090000007945 */ /* 0x000ff00003800200 */
[----:B------:R-:W-:Y:S05]  /*11e50*/  @P0 BRA `(.L_x_334) ;  /* 0x0000000800380947 */ /* 0x000fea0003800000 */
[----:B------:R-:W5:Y:S02]  /*11e60*/  LDCU UR4, c[0x0][0x384] ;  /* 0x00007080ff0477ac */ /* 0x000f640008000800 */
[----:B-----5:R-:W-:-:S09]  /*11e70*/  UISETP.GE.AND UP0, UPT, UR4, 0x1, UPT ;  /* 0x000000010400788c */ /* 0x020fd2000bf06270 */
[----:B------:R-:W-:Y:S05]  /*11e80*/  BRA.U !UP0, `(.L_x_334) ;  /* 0x00000009082c7547 */ /* 0x000fea000b800000 */
[----:B0123--:R-:W0:Y:S01]  /*11e90*/  LDC R21, c[0x0][0x398] ;  /* 0x0000e600ff157b82 */ /* 0x00fe220000000800 */
[----:B------:R-:W-:Y:S02]  /*11ea0*/  IABS R20, R6 ;  /* 0x0000000600147213 */ /* 0x000fe40000000000 */
[----:B0-----:R-:W-:-:S04]  /*11eb0*/  IABS R0, R21 ;  /* 0x0000001500007213 */ /* 0x001fc80000000000 */
[----:B------:R-:W0:Y:S08]  /*11ec0*/  I2F.RP R17, R0 ;  /* 0x0000000000117306 */ /* 0x000e300000209400 */
[----:B0-----:R-:W0:Y:S02]  /*11ed0*/  MUFU.RCP R17, R17 ;  /* 0x0000001100117308 */ /* 0x001e240000001000 */
[----:B0-----:R-:W-:-:S06]  /*11ee0*/  IADD3 R18, PT, PT, R17, 0xffffffe, RZ ;  /* 0x0ffffffe11127810 */ /* 0x001fcc0007ffe0ff */
[----:B------:R0:W4:Y:S02]  /*11ef0*/  F2I.FTZ.U32.TRUNC.NTZ R19, R18 ;  /* 0x0000001200137305 */ /* 0x000124000021f000 */
[----:B0-----:R-:W-:Y:S01]  /*11f00*/  IMAD.MOV.U32 R18, RZ, RZ, RZ ;  /* 0x000000ffff127224 */ /* 0x001fe200078e00ff */
[----:B----4-:R-:W-:-:S05]  /*11f10*/  IADD3 R29, PT, PT, RZ, -R19, RZ ;  /* 0x80000013ff1d7210 */ /* 0x010fca0007ffe0ff */
[----:B------:R-:W-:-:S04]  /*11f20*/  IMAD R29, R29, R0, RZ ;  /* 0x000000001d1d7224 */ /* 0x000fc800078e02ff */
[----:B------:R-:W-:Y:S01]  /*11f30*/  IMAD.HI.U32 R29, R19, R29, R18 ;  /* 0x0000001d131d7227 */ /* 0x000fe200078e0012 */
[----:B------:R-:W-:-:S05]  /*11f40*/  MOV R19, R20 ;  /* 0x0000001400137202 */ /* 0x000fca0000000f00 */
[----:B------:R-:W-:-:S05]  /*11f50*/  IMAD.HI.U32 R17, R29, R19, RZ ;  /* 0x000000131d117227 */ /* 0x000fca00078e00ff */
[----:B------:R-:W-:-:S05]  /*11f60*/  IADD3 R20, PT, PT, -R17, RZ, RZ ;  /* 0x000000ff11147210 */ /* 0x000fca0007ffe1ff */
[----:B------:R-:W-:-:S05]  /*11f70*/  IMAD R19, R0, R20, R19 ;  /* 0x0000001400137224 */ /* 0x000fca00078e0213 */
[----:B------:R-:W-:-:S13]  /*11f80*/  ISETP.GT.U32.AND P2, PT, R0, R19, PT ;  /* 0x000000130000720c */ /* 0x000fda0003f44070 */
[-C--:B------:R-:W-:Y:S01]  /*11f90*/  @!P2 IADD3 R19, PT, PT, R19, -R0.reuse, RZ ;  /* 0x800000001313a210 */ /* 0x080fe20007ffe0ff */
[----:B------:R-:W-:Y:S01]  /*11fa0*/  @!P2 VIADD R17, R17, 0x1 ;  /* 0x000000011111a836 */ /* 0x000fe20000000000 */
[----:B------:R-:W-:Y:S02]  /*11fb0*/  ISETP.NE.AND P2, PT, R21, RZ, PT ;  /* 0x000000ff1500720c */ /* 0x000fe40003f45270 */
[----:B------:R-:W-:Y:S02]  /*11fc0*/  ISETP.GE.U32.AND P0, PT, R19, R0, PT ;  /* 0x000000001300720c */ /* 0x000fe40003f06070 */
[----:B------:R-:W-:-:S04]  /*11fd0*/  LOP3.LUT R0, R6, R21, RZ, 0x3c, !PT ;  /* 0x0000001506007212 */ /* 0x000fc800078e3cff */
[----:B------:R-:W-:-:S07]  /*11fe0*/  ISETP.GE.AND P1, PT, R0, RZ, PT ;  /* 0x000000ff0000720c */ /* 0x000fce0003f26270 */
[----:B------:R-:W-:-:S06]  /*11ff0*/  @P0 IADD3 R17, PT, PT, R17, 0x1, RZ ;  /* 0x0000000111110810 */ /* 0x000fcc0007ffe0ff */
[----:B------:R-:W-:Y:S02]  /*12000*/  @!P1 IADD3 R17, PT, PT, -R17, RZ, RZ ;  /* 0x000000ff11119210 */ /* 0x000fe40007ffe1ff */
[----:B------:R-:W-:-:S05]  /*12010*/  @!P2 LOP3.LUT R17, RZ, R21, RZ, 0x33, !PT ;  /* 0x00000015ff11a212 */ /* 0x000fca00078e33ff */
[----:B------:R-:W-:-:S05]  /*12020*/  IMAD R17, R17, UR4, RZ ;  /* 0x0000000411117c24 */ /* 0x000fca000f8e02ff */
[----:B------:R-:W-:-:S04]  /*12030*/  IADD3 R0, PT, PT, R17, 0x1, RZ ;  /* 0x0000000111007810 */ /* 0x000fc80007ffe0ff */
[----:B------:R-:W-:-:S04]  /*12040*/  VIADDMNMX R0, R17, UR4, R0, !PT ;  /* 0x0000000411007c46 */ /* 0x000fc8000f800100 */
[C---:B------:R-:W-:Y:S01]  /*12050*/  IADD3 R28, PT, PT, -R17.reuse, R0, RZ ;  /* 0x00000000111c7210 */ /* 0x040fe20007ffe1ff */
[----:B------:R-:W-:Y:S01]  /*12060*/  IMAD.IADD R18, R17, 0x1, -R0 ;  /* 0x0000000111127824 */ /* 0x000fe200078e0a00 */
[----:B------:R-:W-:Y:S02]  /*12070*/  MOV R0, R17 ;  /* 0x0000001100007202 */ /* 0x000fe40000000f00 */
[----:B------:R-:W-:Y:S02]  /*12080*/  LOP3.LUT P1, R32, R28, 0xf, RZ, 0xc0, !PT ;  /* 0x0000000f1c207812 */ /* 0x000fe4000782c0ff */
[----:B------:R-:W-:-:S13]  /*12090*/  ISETP.GT.U32.AND P0, PT, R18, -0x10, PT ;  /* 0xfffffff01200780c */ /* 0x000fda0003f04070 */
[----:B------:R-:W-:Y:S05]  /*120a0*/  @P0 BRA `(.L_x_335) ;  /* 0x0000000000b00947 */ /* 0x000fea0003800000 */
[----:B------:R-:W-:Y:S01]  /*120b0*/  MOV R0, R17 ;  /* 0x0000001100007202 */ /* 0x000fe20000000f00 */
[----:B------:R-:W-:-:S06]  /*120c0*/  UMOV UR4, URZ ;  /* 0x000000ff00047c82 */ /* 0x000fcc0008000000 */
.L_x_336:
[----:B------:R-:W0:Y:S01]  /*120d0*/  LDC.64 R18, c[0x0][0x418] ;  /* 0x00010600ff127b82 */ /* 0x000e220000000a00 */
[----:B----4-:R-:W-:-:S04]  /*120e0*/  IMAD.IADD R21, R0, 0x1, -R17 ;  /* 0x0000000100157824 */ /* 0x010fc800078e0a11 */
[----:B0-----:R-:W-:-:S03]  /*120f0*/  IMAD.WIDE R18, R21, 0x4, R18 ;  /* 0x0000000415127825 */ /* 0x001fc600078e0212 */
[----:B------:R-:W0:Y:S02]  /*12100*/  LDC.64 R20, c[0x0][0x428] ;  /* 0x00010a00ff147b82 */ /* 0x000e240000000a00 */
[----:B------:R-:W2:Y:S01]  /*12110*/  LDG.E R29, desc[UR6][R18.64] ;  /* 0x00000006121d7981 */ /* 0x000ea2000c1e1900 */
[----:B0-----:R-:W-:-:S05]  /*12120*/  IMAD.WIDE R20, R0, 0x4, R20 ;  /* 0x0000000400147825 */ /* 0x001fca00078e0214 */
[----:B--2---:R0:W-:Y:S04]  /*12130*/  STG.E desc[UR6][R20.64], R29 ;  /* 0x0000001d14007986 */ /* 0x0041e8000c101906 */
[----:B------:R-:W2:Y:S04]  /*12140*/  LDG.E R31, desc[UR6][R18.64+0x4] ;  /* 0x00000406121f7981 */ /* 0x000ea8000c1e1900 */
[----:B--2---:R1:W-:Y:S04]  /*12150*/  STG.E desc[UR6][R20.64+0x4], R31 ;  /* 0x0000041f14007986 */ /* 0x0043e8000c101906 */
[----:B------:R-:W2:Y:S04]  /*12160*/  LDG.E R33, desc[UR6][R18.64+0x8] ;  /* 0x0000080612217981 */ /* 0x000ea8000c1e1900 */
[----:B--2---:R2:W-:Y:S04]  /*12170*/  STG.E desc[UR6][R20.64+0x8], R33 ;  /* 0x0000082114007986 */ /* 0x0045e8000c101906 */
[----:B------:R-:W3:Y:S04]  /*12180*/  LDG.E R35, desc[UR6][R18.64+0xc] ;  /* 0x00000c0612237981 */ /* 0x000ee8000c1e1900 */
[----:B---3--:R3:W-:Y:S04]  /*12190*/  STG.E desc[UR6][R20.64+0xc], R35 ;  /* 0x00000c2314007986 */ /* 0x0087e8000c101906 */
[----:B------:R-:W4:Y:S04]  /*121a0*/  LDG.E R37, desc[UR6][R18.64+0x10] ;  /* 0x0000100612257981 */ /* 0x000f28000c1e1900 */
[----:B----4-:R4:W-:Y:S04]  /*121b0*/  STG.E desc[UR6][R20.64+0x10], R37 ;  /* 0x0000102514007986 */ /* 0x0109e8000c101906 */
[----:B------:R-:W5:Y:S04]  /*121c0*/  LDG.E R39, desc[UR6][R18.64+0x14] ;  /* 0x0000140612277981 */ /* 0x000f68000c1e1900 */
[----:B-----5:R5:W-:Y:S04]  /*121d0*/  STG.E desc[UR6][R20.64+0x14], R39 ;  /* 0x0000142714007986 */ /* 0x020be8000c101906 */
[----:B0-----:R-:W2:Y:S04]  /*121e0*/  LDG.E R29, desc[UR6][R18.64+0x18] ;  /* 0x00001806121d7981 */ /* 0x001ea8000c1e1900 */
[----:B--2---:R0:W-:Y:S04]  /*121f0*/  STG.E desc[UR6][R20.64+0x18], R29 ;  /* 0x0000181d14007986 */ /* 0x0041e8000c101906 */
[----:B-1----:R-:W2:Y:S04]  /*12200*/  LDG.E R31, desc[UR6][R18.64+0x1c] ;  /* 0x00001c06121f7981 */ /* 0x002ea8000c1e1900 */
[----:B--2---:R1:W-:Y:S04]  /*12210*/  STG.E desc[UR6][R20.64+0x1c], R31 ;  /* 0x00001c1f14007986 */ /* 0x0043e8000c101906 */
[----:B------:R-:W2:Y:S04]  /*12220*/  LDG.E R33, desc[UR6][R18.64+0x20] ;  /* 0x0000200612217981 */ /* 0x000ea8000c1e1900 */
[----:B--2---:R2:W-:Y:S04]  /*12230*/  STG.E desc[UR6][R20.64+0x20], R33 ;  /* 0x0000202114007986 */ /* 0x0045e8000c101906 */
[----:B---3--:R-:W3:Y:S04]  /*12240*/  LDG.E R35, desc[UR6][R18.64+0x24] ;  /* 0x0000240612237981 */ /* 0x008ee8000c1e1900 */
[----:B---3--:R3:W-:Y:S04]  /*12250*/  STG.E desc[UR6][R20.64+0x24], R35 ;  /* 0x0000242314007986 */ /* 0x0087e8000c101906 */
[----:B----4-:R-:W4:Y:S04]  /*12260*/  LDG.E R37, desc[UR6][R18.64+0x28] ;  /* 0x0000280612257981 */ /* 0x010f28000c1e1900 */
[----:B----4-:R4:W-:Y:S04]  /*12270*/  STG.E desc[UR6][R20.64+0x28], R37 ;  /* 0x0000282514007986 */ /* 0x0109e8000c101906 */
[----:B-----5:R-:W5:Y:S04]  /*12280*/  LDG.E R39, desc[UR6][R18.64+0x2c] ;  /* 0x00002c0612277981 */ /* 0x020f68000c1e1900 */
[----:B-----5:R4:W-:Y:S04]  /*12290*/  STG.E desc[UR6][R20.64+0x2c], R39 ;  /* 0x00002c2714007986 */ /* 0x0209e8000c101906 */
[----:B0-----:R-:W5:Y:S04]  /*122a0*/  LDG.E R29, desc[UR6][R18.64+0x30] ;  /* 0x00003006121d7981 */ /* 0x001f68000c1e1900 */
[----:B-----5:R4:W-:Y:S04]  /*122b0*/  STG.E desc[UR6][R20.64+0x30], R29 ;  /* 0x0000301d14007986 */ /* 0x0209e8000c101906 */
[----:B-1----:R-:W5:Y:S04]  /*122c0*/  LDG.E R31, desc[UR6][R18.64+0x34] ;  /* 0x00003406121f7981 */ /* 0x002f68000c1e1900 */
[----:B-----5:R4:W-:Y:S04]  /*122d0*/  STG.E desc[UR6][R20.64+0x34], R31 ;  /* 0x0000341f14007986 */ /* 0x0209e8000c101906 */
[----:B--2---:R-:W2:Y:S04]  /*122e0*/  LDG.E R33, desc[UR6][R18.64+0x38] ;  /* 0x0000380612217981 */ /* 0x004ea8000c1e1900 */
[----:B--2---:R4:W-:Y:S04]  /*122f0*/  STG.E desc[UR6][R20.64+0x38], R33 ;  /* 0x0000382114007986 */ /* 0x0049e8000c101906 */
[----:B---3--:R-:W2:Y:S01]  /*12300*/  LDG.E R35, desc[UR6][R18.64+0x3c] ;  /* 0x00003c0612237981 */ /* 0x008ea2000c1e1900 */
[----:B------:R-:W-:Y:S01]  /*12310*/  UIADD3 UR4, UPT, UPT, UR4, 0x10, URZ ;  /* 0x0000001004047890 */ /* 0x000fe2000fffe0ff */
[----:B------:R-:W-:-:S02]  /*12320*/  LOP3.LUT R30, R28, 0xfffffff0, RZ, 0xc0, !PT ;  /* 0xfffffff01c1e7812 */ /* 0x000fc400078ec0ff */
[----:B------:R-:W-:-:S03]  /*12330*/  IADD3 R0, PT, PT, R0, 0x10, RZ ;  /* 0x0000001000007810 */ /* 0x000fc60007ffe0ff */
[----:B------:R-:W-:Y:S01]  /*12340*/  ISETP.NE.AND P0, PT, R30, UR4, PT ;  /* 0x000000041e007c0c */ /* 0x000fe2000bf05270 */
[----:B--2---:R4:W-:-:S12]  /*12350*/  STG.E desc[UR6][R20.64+0x3c], R35 ;  /* 0x00003c2314007986 */ /* 0x0049d8000c101906 */
[----:B------:R-:W-:Y:S05]  /*12360*/  @P0 BRA `(.L_x_336) ;  /* 0xfffffffc00580947 */ /* 0x000fea000383ffff */
.L_x_335:
[----:B------:R-:W-:Y:S05]  /*12370*/  @!P1 BRA `(.L_x_334) ;  /* 0x0000000000f09947 */ /* 0x000fea0003800000 */
[----:B------:R-:W-:Y:S02]  /*12380*/  ISETP.GE.U32.AND P0, PT, R32, 0x8, PT ;  /* 0x000000082000780c */ /* 0x000fe40003f06070 */
[----:B------:R-:W-:-:S11]  /*12390*/  LOP3.LUT P1, R30, R28, 0x7, RZ, 0xc0, !PT ;  /* 0x000000071c1e7812 */ /* 0x000fd6000782c0ff */
[----:B------:R-:W-:Y:S05]  /*123a0*/  @!P0 BRA `(.L_x_337) ;  /* 0x0000000000588947 */ /* 0x000fea0003800000 */
[----:B------:R-:W0:Y:S01]  /*123b0*/  LDC.64 R18, c[0x0][0x418] ;  /* 0x00010600ff127b82 */ /* 0x000e220000000a00 */
[----:B----4-:R-:W-:-:S05]  /*123c0*/  IADD3 R21, PT, PT, -R17, R0, RZ ;  /* 0x0000000011157210 */ /* 0x010fca0007ffe1ff */
[----:B0-----:R-:W-:Y:S02]  /*123d0*/  IMAD.WIDE R18, R21, 0x4, R18 ;  /* 0x0000000415127825 */ /* 0x001fe400078e0212 */
[----:B------:R-:W0:Y:S03]  /*123e0*/  LDC.64 R20, c[0x0][0x428] ;  /* 0x00010a00ff147b82 */ /* 0x000e260000000a00 */
        /* <DEDUP_REMOVED lines=9> */
[----:B------:R-:W3:Y:S04]  /*12480*/  LDG.E R37, desc[UR6][R18.64+0x10] ;  /* 0x0000100612257981 */ /* 0x000ee8000c1e1900 */
[----:B---3--:R2:W-:Y:S04]  /*12490*/  STG.E desc[UR6][R20.64+0x10], R37 ;  /* 0x0000102514007986 */ /* 0x0085e8000c101906 */
[----:B------:R-:W3:Y:S04]  /*124a0*/  LDG.E R39, desc[UR6][R18.64+0x14] ;  /* 0x0000140612277981 */ /* 0x000ee8000c1e1900 */
[----:B---3--:R2:W-:Y:S04]  /*124b0*/  STG.E desc[UR6][R20.64+0x14], R39 ;  /* 0x0000142714007986 */ /* 0x0085e8000c101906 */
[----:B0-----:R-:W3:Y:S04]  /*124c0*/  LDG.E R29, desc[UR6][R18.64+0x18] ;  /* 0x00001806121d7981 */ /* 0x001ee8000c1e1900 */
[----:B---3--:R2:W-:Y:S04]  /*124d0*/  STG.E desc[UR6][R20.64+0x18], R29 ;  /* 0x0000181d14007986 */ /* 0x0085e8000c101906 */
[----:B-1----:R-:W3:Y:S01]  /*124e0*/  LDG.E R31, desc[UR6][R18.64+0x1c] ;  /* 0x00001c06121f7981 */ /* 0x002ee2000c1e1900 */
[----:B------:R-:W-:-:S03]  /*124f0*/  IADD3 R0, PT, PT, R0, 0x8, RZ ;  /* 0x0000000800007810 */ /* 0x000fc60007ffe0ff */
[----:B---3--:R2:W-:Y:S04]  /*12500*/  STG.E desc[UR6][R20.64+0x1c], R31 ;  /* 0x00001c1f14007986 */ /* 0x0085e8000c101906 */
.L_x_337:
[----:B------:R-:W-:Y:S05]  /*12510*/  @!P1 BRA `(.L_x_334) ;  /* 0x0000000000889947 */ /* 0x000fea0003800000 */
[----:B------:R-:W-:Y:S02]  /*12520*/  ISETP.GE.U32.AND P0, PT, R30, 0x4, PT ;  /* 0x000000041e00780c */ /* 0x000fe40003f06070 */
[----:B------:R-:W-:-:S04]  /*12530*/  LOP3.LUT R28, R28, 0x3, RZ, 0xc0, !PT ;  /* 0x000000031c1c7812 */ /* 0x000fc800078ec0ff */
[----:B------:R-:W-:-:S07]  /*12540*/  ISETP.NE.AND P1, PT, R28, RZ, PT ;  /* 0x000000ff1c00720c */ /* 0x000fce0003f25270 */
[----:B------:R-:W-:Y:S06]  /*12550*/  @!P0 BRA `(.L_x_338) ;  /* 0x0000000000388947 */ /* 0x000fec0003800000 */
[----:B------:R-:W0:Y:S01]  /*12560*/  LDC.64 R18, c[0x0][0x418] ;  /* 0x00010600ff127b82 */ /* 0x000e220000000a00 */
[----:B--2-4-:R-:W-:-:S04]  /*12570*/  IMAD.IADD R21, R0, 0x1, -R17 ;  /* 0x0000000100157824 */ /* 0x014fc800078e0a11 */
        /* <DEDUP_REMOVED lines=10> */
[----:B------:R-:W-:-:S03]  /*12620*/  IADD3 R0, PT, PT, R0, 0x4, RZ ;  /* 0x0000000400007810 */ /* 0x000fc60007ffe0ff */
[----:B--2---:R0:W-:Y:S04]  /*12630*/  STG.E desc[UR6][R20.64+0xc], R35 ;  /* 0x00000c2314007986 */ /* 0x0041e8000c101906 */
.L_x_338:
[----:B------:R-:W-:Y:S05]  /*12640*/  @!P1 BRA `(.L_x_334) ;  /* 0x00000000003c9947 */ /* 0x000fea0003800000 */
[----:B------:R-:W1:Y:S01]  /*12650*/  LDC.64 R18, c[0x0][0x418] ;  /* 0x00010600ff127b82 */ /* 0x000e620000000a00 */
[----:B------:R-:W-:-:S07]  /*12660*/  IADD3 R17, PT, PT, -R17, R0, RZ ;  /* 0x0000000011117210 */ /* 0x000fce0007ffe1ff */
[----:B0-2-4-:R-:W0:Y:S01]  /*12670*/  LDC.64 R20, c[0x0][0x428] ;  /* 0x00010a00ff147b82 */ /* 0x015e220000000a00 */
[----:B-1----:R-:W-:-:S05]  /*12680*/  IMAD.WIDE R18, R17, 0x4, R18 ;  /* 0x0000000411127825 */ /* 0x002fca00078e0212 */
[----:B------:R-:W2:Y:S01]  /*12690*/  LDG.E R17, desc[UR6][R18.64] ;  /* 0x0000000612117981 */ /* 0x000ea2000c1e1900 */
[----:B------:R-:W-:Y:S01]  /*126a0*/  ISETP.NE.AND P0, PT, R28, 0x1, PT ;  /* 0x000000011c00780c */ /* 0x000fe20003f05270 */
[----:B0-----:R-:W-:-:S05]  /*126b0*/  IMAD.WIDE R20, R0, 0x4, R20 ;  /* 0x0000000400147825 */ /* 0x001fca00078e0214 */
[----:B--2---:R0:W-:Y:S07]  /*126c0*/  STG.E desc[UR6][R20.64], R17 ;  /* 0x0000001114007986 */ /* 0x0041ee000c101906 */
[----:B------:R-:W-:Y:S05]  /*126d0*/  @!P0 BRA `(.L_x_334) ;  /* 0x0000000000188947 */ /* 0x000fea0003800000 */
[----:B0-----:R-:W2:Y:S01]  /*126e0*/  LDG.E R17, desc[UR6][R18.64+0x4] ;  /* 0x0000040612117981 */ /* 0x001ea2000c1e1900 */
[----:B------:R-:W-:-:S03]  /*126f0*/  ISETP.NE.AND P0, PT, R28, 0x2, PT ;  /* 0x000000021c00780c */ /* 0x000fc60003f05270 */
[----:B--2---:R0:W-:Y:S10]  /*12700*/  STG.E desc[UR6][R20.64+0x4], R17 ;  /* 0x0000041114007986 */ /* 0x0041f4000c101906 */
[----:B------:R-:W-:Y:S05]  /*12710*/  @!P0 BRA `(.L_x_334) ;  /* 0x0000000000088947 */ /* 0x000fea0003800000 */
[----:B------:R-:W2:Y:S04]  /*12720*/  LDG.E R19, desc[UR6][R18.64+0x8] ;  /* 0x0000080612137981 */ /* 0x000ea8000c1e1900 */
[----:B--2---:R1:W-:Y:S02]  /*12730*/  STG.E desc[UR6][R20.64+0x8], R19 ;  /* 0x0000081314007986 */ /* 0x0043e4000c101906 */
.L_x_334:
[----:B------:R-:W-:Y:S05]  /*12740*/  BSYNC.RECONVERGENT B0 ;  /* 0x0000000000007941 */ /* 0x000fea0003800200 */
.L_x_333:
[----:B------:R-:W-:Y:S06]  /*12750*/  BAR.SYNC.DEFER_BLOCKING 0x0 ;  /* 0x0000000000007b1d */ /* 0x000fec0000010000 */
.L_x_273:
[----:B------:R-:W5:Y:S01]  /*12760*/  LDCU UR4, c[0x0][0x394] ;  /* 0x00007280ff0477ac */ /* 0x000f620008000800 */
[----:B------:R-:W-:-:S04]  /*12770*/  IADD3 R6, PT, PT, R6, 0x1, RZ ;  /* 0x0000000106067810 */ /* 0x000fc80007ffe0ff */
[----:B-----5:R-:W-:-:S13]  /*12780*/  ISETP.NE.AND P0, PT, R6, UR4, PT ;  /* 0x0000000406007c0c */ /* 0x020fda000bf05270 */
[----:B------:R-:W-:Y:S05]  /*12790*/  @P0 BRA `(.L_x_339) ;  /* 0xffffff4c004c0947 */ /* 0x000fea000383ffff */
[----:B------:R-:W-:Y:S05]  /*127a0*/  EXIT ;  /* 0x000000000000794d */ /* 0x000fea0003800000 */
        .weak           $__internal_0_$__cuda_sm20_div_rn_f64_full
        .type           $__internal_0_$__cuda_sm20_div_rn_f64_full,@function
        .size           $__internal_0_$__cuda_sm20_div_rn_f64_full,($__internal_1_$__cuda_sm20_rcp_rn_f32_slowpath - $__internal_0_$__cuda_sm20_div_rn_f64_full)
$__internal_0_$__cuda_sm20_div_rn_f64_full:
[C---:B------:R-:W-:Y:S01]  /*127b0*/  FSETP.GEU.AND P0, PT, |R33|.reuse, 1.469367938527859385e-39, PT ;  /* 0x001000002100780b */ /* 0x040fe20003f0e200 */
[----:B------:R-:W-:Y:S01]  /*127c0*/  BSSY.RECONVERGENT B0, `(.L_x_340) ;  /* 0x0000056000007945 */ /* 0x000fe20003800200 */
[----:B------:R-:W-:Y:S02]  /*127d0*/  LOP3.LUT R30, R33, 0x800fffff, RZ, 0xc0, !PT ;  /* 0x800fffff211e7812 */ /* 0x000fe400078ec0ff */
[C---:B------:R-:W-:Y:S02]  /*127e0*/  FSETP.GEU.AND P1, PT, |R35|.reuse, 1.469367938527859385e-39, PT ;  /* 0x001000002300780b */ /* 0x040fe40003f2e200 */
[----:B------:R-:W-:Y:S01]  /*127f0*/  LOP3.LUT R31, R30, 0x3ff00000, RZ, 0xfc, !PT ;  /* 0x3ff000001e1f7812 */ /* 0x000fe200078efcff */
[----:B------:R-:W-:Y:S01]  /*12800*/  IMAD.MOV.U32 R30, RZ, RZ, R32 ;  /* 0x000000ffff1e7224 */ /* 0x000fe200078e0020 */
[----:B------:R-:W-:Y:S02]  /*12810*/  MOV R50, 0x1 ;  /* 0x0000000100327802 */ /* 0x000fe40000000f00 */
[----:B------:R-:W-:-:S02]  /*12820*/  LOP3.LUT R42, R35, 0x7ff00000, RZ, 0xc0, !PT ;  /* 0x7ff00000232a7812 */ /* 0x000fc400078ec0ff */
[----:B------:R-:W-:Y:S01]  /*12830*/  MOV R41, 0x1ca00000 ;  /* 0x1ca0000000297802 */ /* 0x000fe20000000f00 */
[----:B------:R-:W-:Y:S01]  /*12840*/  @!P0 DMUL R30, R32, 8.98846567431157953865e+307 ;  /* 0x7fe00000201e8828 */ /* 0x000fe20000000000 */
[C---:B------:R-:W-:Y:S02]  /*12850*/  LOP3.LUT R46, R33.reuse, 0x7ff00000, RZ, 0xc0, !PT ;  /* 0x7ff00000212e7812 */ /* 0x040fe400078ec0ff */
[----:B------:R-:W-:Y:S02]  /*12860*/  MOV R45, R42 ;  /* 0x0000002a002d7202 */ /* 0x000fe40000000f00 */
[----:B------:R-:W-:Y:S01]  /*12870*/  @!P1 LOP3.LUT R37, R33, 0x7ff00000, RZ, 0xc0, !PT ;  /* 0x7ff0000021259812 */ /* 0x000fe200078ec0ff */
[----:B------:R-:W0:Y:S01]  /*12880*/  MUFU.RCP64H R51, R31 ;  /* 0x0000001f00337308 */ /* 0x000e220000001800 */
[C---:B------:R-:W-:Y:S02]  /*12890*/  ISETP.GE.U32.AND P3, PT, R42.reuse, R46, PT ;  /* 0x0000002e2a00720c */ /* 0x040fe40003f66070 */
[----:B------:R-:W-:-:S02]  /*128a0*/  @!P1 ISETP.GE.U32.AND P2, PT, R42, R37, PT ;  /* 0x000000252a00920c */ /* 0x000fc40003f46070 */
[C---:B------:R-:W-:Y:S02]  /*128b0*/  SEL R37, R41.reuse, 0x63400000, !P3 ;  /* 0x6340000029257807 */ /* 0x040fe40005800000 */
[----:B------:R-:W-:Y:S02]  /*128c0*/  @!P1 SEL R39, R41, 0x63400000, !P2 ;  /* 0x6340000029279807 */ /* 0x000fe40005000000 */
[--C-:B------:R-:W-:Y:S02]  /*128d0*/  LOP3.LUT R37, R37, 0x800fffff, R35.reuse, 0xf8, !PT ;  /* 0x800fffff25257812 */ /* 0x100fe400078ef823 */
[----:B------:R-:W-:Y:S02]  /*128e0*/  @!P1 LOP3.LUT R36, R39, 0x80000000, R35, 0xf8, !PT ;  /* 0x8000000027249812 */ /* 0x000fe400078ef823 */
[----:B------:R-:W-:Y:S01]  /*128f0*/  @!P0 LOP3.LUT R46, R31, 0x7ff00000, RZ, 0xc0, !PT ;  /* 0x7ff000001f2e8812 */ /* 0x000fe200078ec0ff */
[----:B0-----:R-:W-:-:S08]  /*12900*/  DFMA R52, R50, -R30, 1 ;  /* 0x3ff000003234742b */ /* 0x001fd0000000081e */
[----:B------:R-:W-:-:S08]  /*12910*/  DFMA R52, R52, R52, R52 ;  /* 0x000000343434722b */ /* 0x000fd00000000034 */
[----:B------:R-:W-:Y:S01]  /*12920*/  DFMA R50, R50, R52, R50 ;  /* 0x000000343232722b */ /* 0x000fe20000000032 */
[----:B------:R-:W-:Y:S01]  /*12930*/  @!P1 LOP3.LUT R53, R36, 0x100000, RZ, 0xfc, !PT ;  /* 0x0010000024359812 */ /* 0x000fe200078efcff */
[----:B------:R-:W-:Y:S01]  /*12940*/  @!P1 IMAD.MOV.U32 R52, RZ, RZ, RZ ;  /* 0x000000ffff349224 */ /* 0x000fe200078e00ff */
[----:B------:R-:W-:-:S05]  /*12950*/  MOV R36, R34 ;  /* 0x0000002200247202 */ /* 0x000fca0000000f00 */
[----:B------:R-:W-:Y:S02]  /*12960*/  DFMA R38, R50, -R30, 1 ;  /* 0x3ff000003226742b */ /* 0x000fe4000000081e */
[----:B------:R-:W-:-:S06]  /*12970*/  @!P1 DFMA R36, R36, 2, -R52 ;  /* 0x400000002424982b */ /* 0x000fcc0000000834 */
[----:B------:R-:W-:-:S04]  /*12980*/  DFMA R50, R50, R38, R50 ;  /* 0x000000263232722b */ /* 0x000fc80000000032 */
[----:B------:R-:W-:-:S04]  /*12990*/  @!P1 LOP3.LUT R45, R37, 0x7ff00000, RZ, 0xc0, !PT ;  /* 0x7ff00000252d9812 */ /* 0x000fc800078ec0ff */
[----:B------:R-:W-:Y:S01]  /*129a0*/  IADD3 R48, PT, PT, R45, -0x1, RZ ;  /* 0xffffffff2d307810 */ /* 0x000fe20007ffe0ff */
[----:B------:R-:W-:-:S03]  /*129b0*/  DMUL R38, R50, R36 ;  /* 0x0000002432267228 */ /* 0x000fc60000000000 */
[----:B------:R-:W-:Y:S02]  /*129c0*/  ISETP.GT.U32.AND P0, PT, R48, 0x7feffffe, PT ;  /* 0x7feffffe3000780c */ /* 0x000fe40003f04070 */
[----:B------:R-:W-:-:S03]  /*129d0*/  IADD3 R48, PT, PT, R46, -0x1, RZ ;  /* 0xffffffff2e307810 */ /* 0x000fc60007ffe0ff */
[----:B------:R-:W-:Y:S01]  /*129e0*/  DFMA R52, R38, -R30, R36 ;  /* 0x8000001e2634722b */ /* 0x000fe20000000024 */
[----:B------:R-:W-:-:S07]  /*129f0*/  ISETP.GT.U32.OR P0, PT, R48, 0x7feffffe, P0 ;  /* 0x7feffffe3000780c */ /* 0x000fce0000704470 */
[----:B------:R-:W-:-:S06]  /*12a00*/  DFMA R38, R50, R52, R38 ;  /* 0x000000343226722b */ /* 0x000fcc0000000026 */
[----:B------:R-:W-:Y:S05]  /*12a10*/  @P0 BRA `(.L_x_341) ;  /* 0x00000000006c0947 */ /* 0x000fea0003800000 */
[----:B------:R-:W-:Y:S02]  /*12a20*/  LOP3.LUT R35, R33, 0x7ff00000, RZ, 0xc0, !PT ;  /* 0x7ff0000021237812 */ /* 0x000fe400078ec0ff */
[----:B------:R-:W-:Y:S02]  /*12a30*/  MOV R52, RZ ;  /* 0x000000ff00347202 */ /* 0x000fe40000000f00 */
[CC--:B------:R-:W-:Y:S02]  /*12a40*/  VIADDMNMX R34, R42.reuse, -R35.reuse, 0xb9600000, !PT ;  /* 0xb96000002a227446 */ /* 0x0c0fe40007800923 */
[----:B------:R-:W-:Y:S02]  /*12a50*/  ISETP.GE.U32.AND P0, PT, R42, R35, PT ;  /* 0x000000232a00720c */ /* 0x000fe40003f06070 */
[----:B------:R-:W-:Y:S02]  /*12a60*/  VIMNMX R34, PT, PT, R34, 0x46a00000, PT ;  /* 0x46a0000022227848 */ /* 0x000fe40003fe0100 */
[----:B------:R-:W-:-:S05]  /*12a70*/  SEL R41, R41, 0x63400000, !P0 ;  /* 0x6340000029297807 */ /* 0x000fca0004000000 */
[----:B------:R-:W-:-:S05]  /*12a80*/  IMAD.IADD R34, R34, 0x1, -R41 ;  /* 0x0000000122227824 */ /* 0x000fca00078e0a29 */
[----:B------:R-:W-:-:S06]  /*12a90*/  IADD3 R53, PT, PT, R34, 0x7fe00000, RZ ;  /* 0x7fe0000022357810 */ /* 0x000fcc0007ffe0ff */
[----:B------:R-:W-:-:S10]  /*12aa0*/  DMUL R50, R38, R52 ;  /* 0x0000003426327228 */ /* 0x000fd40000000000 */
[----:B------:R-:W-:-:S13]  /*12ab0*/  FSETP.GTU.AND P0, PT, |R51|, 1.469367938527859385e-39, PT ;  /* 0x001000003300780b */ /* 0x000fda0003f0c200 */
[----:B------:R-:W-:Y:S05]  /*12ac0*/  @P0 BRA `(.L_x_342) ;  /* 0x0000000000940947 */ /* 0x000fea0003800000 */
[----:B------:R-:W-:Y:S01]  /*12ad0*/  DFMA R30, R38, -R30, R36 ;  /* 0x8000001e261e722b */ /* 0x000fe20000000024 */
[----:B------:R-:W-:-:S09]  /*12ae0*/  MOV R52, RZ ;  /* 0x000000ff00347202 */ /* 0x000fd20000000f00 */
[C---:B------:R-:W-:Y:S02]  /*12af0*/  FSETP.NEU.AND P0, PT, R31.reuse, RZ, PT ;  /* 0x000000ff1f00720b */ /* 0x040fe40003f0d000 */
[----:B------:R-:W-:-:S04]  /*12b00*/  LOP3.LUT R32, R31, 0x80000000, R33, 0x48, !PT ;  /* 0x800000001f207812 */ /* 0x000fc800078e4821 */
[----:B------:R-:W-:-:S07]  /*12b10*/  LOP3.LUT R53, R32, R53, RZ, 0xfc, !PT ;  /* 0x0000003520357212 */ /* 0x000fce00078efcff */
[----:B------:R-:W-:Y:S05]  /*12b20*/  @!P0 BRA `(.L_x_342) ;  /* 0x00000000007c8947 */ /* 0x000fea0003800000 */
[----:B------:R-:W-:Y:S01]  /*12b30*/  IMAD.MOV R31, RZ, RZ, -R34 ;  /* 0x000000ffff1f7224 */ /* 0x000fe200078e0a22 */
[----:B------:R-:W-:Y:S02]  /*12b40*/  MOV R30, RZ ;  /* 0x000000ff001e7202 */ /* 0x000fe40000000f00 */
[----:B------:R-:W-:-:S04]  /*12b50*/  IADD3 R34, PT, PT, -R34, -0x43300000, RZ ;  /* 0xbcd0000022227810 */ /* 0x000fc80007ffe1ff */
[----:B------:R-:W-:Y:S02]  /*12b60*/  DFMA R30, R50, -R30, R38 ;  /* 0x8000001e321e722b */ /* 0x000fe40000000026 */
[----:B------:R-:W-:-:S08]  /*12b70*/  DMUL.RP R38, R38, R52 ;  /* 0x0000003426267228 */ /* 0x000fd00000008000 */
[----:B------:R-:W-:Y:S02]  /*12b80*/  FSETP.NEU.AND P0, PT, |R31|, R34, PT ;  /* 0x000000221f00720b */ /* 0x000fe40003f0d200 */
[----:B------:R-:W-:Y:S02]  /*12b90*/  LOP3.LUT R31, R39, R32, RZ, 0x3c, !PT ;  /* 0x00000020271f7212 */ /* 0x000fe400078e3cff */
[----:B------:R-:W-:Y:S02]  /*12ba0*/  FSEL R50, R38, R50, !P0 ;  /* 0x0000003226327208 */ /* 0x000fe40004000000 */
[----:B------:R-:W-:Y:S01]  /*12bb0*/  FSEL R51, R31, R51, !P0 ;  /* 0x000000331f337208 */ /* 0x000fe20004000000 */
[----:B------:R-:W-:Y:S06]  /*12bc0*/  BRA `(.L_x_342) ;  /* 0x0000000000547947 */ /* 0x000fec0003800000 */
.L_x_341:
[----:B------:R-:W-:-:S14]  /*12bd0*/  DSETP.NAN.AND P0, PT, R34, R34, PT ;  /* 0x000000222200722a */ /* 0x000fdc0003f08000 */
[----:B------:R-:W-:Y:S05]  /*12be0*/  @P0 BRA `(.L_x_343) ;  /* 0x0000000000440947 */ /* 0x000fea0003800000 */
[----:B------:R-:W-:-:S14]  /*12bf0*/  DSETP.NAN.AND P0, PT, R32, R32, PT ;  /* 0x000000202000722a */ /* 0x000fdc0003f08000 */
[----:B------:R-:W-:Y:S05]  /*12c00*/  @P0 BRA `(.L_x_344) ;  /* 0x0000000000300947 */ /* 0x000fea0003800000 */
[----:B------:R-:W-:Y:S02]  /*12c10*/  ISETP.NE.AND P0, PT, R45, R46, PT ;  /* 0x0000002e2d00720c */ /* 0x000fe40003f05270 */
[----:B------:R-:W-:Y:S02]  /*12c20*/  MOV R50, 0x0 ;  /* 0x0000000000327802 */ /* 0x000fe40000000f00 */
[----:B------:R-:W-:-:S09]  /*12c30*/  MOV R51, 0xfff80000 ;  /* 0xfff8000000337802 */ /* 0x000fd20000000f00 */
[----:B------:R-:W-:Y:S05]  /*12c40*/  @!P0 BRA `(.L_x_342) ;  /* 0x0000000000348947 */ /* 0x000fea0003800000 */
[----:B------:R-:W-:Y:S02]  /*12c50*/  ISETP.NE.AND P0, PT, R45, 0x7ff00000, PT ;  /* 0x7ff000002d00780c */ /* 0x000fe40003f05270 */
[----:B------:R-:W-:Y:S02]  /*12c60*/  LOP3.LUT R51, R35, 0x80000000, R33, 0x48, !PT ;  /* 0x8000000023337812 */ /* 0x000fe400078e4821 */
[----:B------:R-:W-:-:S13]  /*12c70*/  ISETP.EQ.OR P0, PT, R46, RZ, !P0 ;  /* 0x000000ff2e00720c */ /* 0x000fda0004702670 */
[----:B------:R-:W-:Y:S01]  /*12c80*/  @P0 LOP3.LUT R30, R51, 0x7ff00000, RZ, 0xfc, !PT ;  /* 0x7ff00000331e0812 */ /* 0x000fe200078efcff */
[----:B------:R-:W-:Y:S01]  /*12c90*/  @!P0 IMAD.MOV.U32 R50, RZ, RZ, RZ ;  /* 0x000000ffff328224 */ /* 0x000fe200078e00ff */
[----:B------:R-:W-:Y:S02]  /*12ca0*/  @P0 MOV R50, RZ ;  /* 0x000000ff00320202 */ /* 0x000fe40000000f00 */
[----:B------:R-:W-:Y:S01]  /*12cb0*/  @P0 MOV R51, R30 ;  /* 0x0000001e00330202 */ /* 0x000fe20000000f00 */
[----:B------:R-:W-:Y:S06]  /*12cc0*/  BRA `(.L_x_342) ;  /* 0x0000000000147947 */ /* 0x000fec0003800000 */
.L_x_344:
[----:B------:R-:W-:Y:S02]  /*12cd0*/  LOP3.LUT R51, R33, 0x80000, RZ, 0xfc, !PT ;  /* 0x0008000021337812 */ /* 0x000fe400078efcff */
[----:B------:R-:W-:Y:S01]  /*12ce0*/  MOV R50, R32 ;  /* 0x0000002000327202 */ /* 0x000fe20000000f00 */
[----:B------:R-:W-:Y:S06]  /*12cf0*/  BRA `(.L_x_342) ;  /* 0x0000000000087947 */ /* 0x000fec0003800000 */
.L_x_343:
[----:B------:R-:W-:Y:S01]  /*12d00*/  LOP3.LUT R51, R35, 0x80000, RZ, 0xfc, !PT ;  /* 0x0008000023337812 */ /* 0x000fe200078efcff */
[----:B------:R-:W-:-:S07]  /*12d10*/  IMAD.MOV.U32 R50, RZ, RZ, R34 ;  /* 0x000000ffff327224 */ /* 0x000fce00078e0022 */
.L_x_342:
[----:B------:R-:W-:Y:S05]  /*12d20*/  BSYNC.RECONVERGENT B0 ;  /* 0x0000000000007941 */ /* 0x000fea0003800200 */
.L_x_340:
[----:B------:R-:W-:Y:S01]  /*12d30*/  HFMA2 R31, -RZ, RZ, 0, 0 ;  /* 0x00000000ff1f7431 */ /* 0x000fe200000001ff */
[----:B------:R-:W-:-:S04]  /*12d40*/  MOV R30, R0 ;  /* 0x00000000001e7202 */ /* 0x000fc80000000f00 */
[----:B------:R-:W-:Y:S05]  /*12d50*/  RET.REL.NODEC R30 `(_Z4mcmciiiiiiiffP17curandStateXORWOWPfS1_S1_S1_S1_PiS1_S1_S1_S2_S1_S1_S1_S1_S1_S1_) ;  /* 0xfffffed01ea87950 */ /* 0x000fea0003c3ffff */
        .weak           $__internal_1_$__cuda_sm20_rcp_rn_f32_slowpath
        .type           $__internal_1_$__cuda_sm20_rcp_rn_f32_slowpath,@function
        .size           $__internal_1_$__cuda_sm20_rcp_rn_f32_slowpath,($__internal_2_$__cuda_sm20_sqrt_rn_f32_slowpath - $__internal_1_$__cuda_sm20_rcp_rn_f32_slowpath)
$__internal_1_$__cuda_sm20_rcp_rn_f32_slowpath:
[----:B------:R-:W-:Y:S01]  /*12d60*/  SHF.L.U32 R17, R0, 0x1, RZ ;  /* 0x0000000100117819 */ /* 0x000fe200000006ff */
[----:B------:R-:W-:Y:S03]  /*12d70*/  BSSY.RECONVERGENT B3, `(.L_x_345) ;  /* 0x0000030000037945 */ /* 0x000fe60003800200 */
[----:B------:R-:W-:-:S04]  /*12d80*/  SHF.R.U32.HI R37, RZ, 0x18, R17 ;  /* 0x00000018ff257819 */ /* 0x000fc80000011611 */
[----:B------:R-:W-:-:S13]  /*12d90*/  ISETP.NE.U32.AND P0, PT, R37, RZ, PT ;  /* 0x000000ff2500720c */ /* 0x000fda0003f05070 */
[----:B------:R-:W-:Y:S05]  /*12da0*/  @P0 BRA `(.L_x_346) ;  /* 0x0000000000280947 */ /* 0x000fea0003800000 */
[----:B------:R-:W-:-:S05]  /*12db0*/  IMAD.SHL.U32 R17, R0, 0x2, RZ ;  /* 0x0000000200117824 */ /* 0x000fca00078e00ff */
[----:B------:R-:W-:-:S13]  /*12dc0*/  ISETP.NE.AND P0, PT, R17, RZ, PT ;  /* 0x000000ff1100720c */ /* 0x000fda0003f05270 */
[----:B------:R-:W-:Y:S01]  /*12dd0*/  @P0 FFMA R34, R0, 1.84467440737095516160e+19, RZ ;  /* 0x5f80000000220823 */ /* 0x000fe200000000ff */
[----:B------:R-:W-:Y:S08]  /*12de0*/  @!P0 MUFU.RCP R33, R0 ;  /* 0x0000000000218308 */ /* 0x000ff00000001000 */
[----:B------:R-:W0:Y:S02]  /*12df0*/  @P0 MUFU.RCP R17, R34 ;  /* 0x0000002200110308 */ /* 0x000e240000001000 */
[----:B0-----:R-:W-:-:S04]  /*12e00*/  @P0 FFMA R35, R34, R17, -1 ;  /* 0xbf80000022230423 */ /* 0x001fc80000000011 */
[----:B------:R-:W-:-:S04]  /*12e10*/  @P0 FADD.FTZ R36, -R35, -RZ ;  /* 0x800000ff23240221 */ /* 0x000fc80000010100 */
[----:B------:R-:W-:-:S04]  /*12e20*/  @P0 FFMA R17, R17, R36, R17 ;  /* 0x0000002411110223 */ /* 0x000fc80000000011 */
[----:B------:R-:W-:Y:S01]  /*12e30*/  @P0 FFMA R33, R17, 1.84467440737095516160e+19, RZ ;  /* 0x5f80000011210823 */ /* 0x000fe200000000ff */
[----:B------:R-:W-:Y:S06]  /*12e40*/  BRA `(.L_x_347) ;  /* 0x0000000000887947 */ /* 0x000fec0003800000 */
.L_x_346:
[----:B------:R-:W-:-:S04]  /*12e50*/  IADD3 R39, PT, PT, R37, -0xfd, RZ ;  /* 0xffffff0325277810 */ /* 0x000fc80007ffe0ff */
[----:B------:R-:W-:-:S13]  /*12e60*/  ISETP.GT.U32.AND P0, PT, R39, 0x1, PT ;  /* 0x000000012700780c */ /* 0x000fda0003f04070 */
[----:B------:R-:W-:Y:S05]  /*12e70*/  @P0 BRA `(.L_x_348) ;  /* 0x0000000000780947 */ /* 0x000fea0003800000 */
[----:B------:R-:W-:Y:S02]  /*12e80*/  LOP3.LUT R17, R0, 0x7fffff, RZ, 0xc0, !PT ;  /* 0x007fffff00117812 */ /* 0x000fe400078ec0ff */
[----:B------:R-:W-:Y:S02]  /*12e90*/  MOV R36, 0x3 ;  /* 0x0000000300247802 */ /* 0x000fe40000000f00 */
[----:B------:R-:W-:Y:S02]  /*12ea0*/  LOP3.LUT R17, R17, 0x3f800000, RZ, 0xfc, !PT ;  /* 0x3f80000011117812 */ /* 0x000fe400078efcff */
[----:B------:R-:W-:Y:S02]  /*12eb0*/  SHF.L.U32 R36, R36, R39, RZ ;  /* 0x0000002724247219 */ /* 0x000fe400000006ff */
[----:B------:R-:W0:Y:S02]  /*12ec0*/  MUFU.RCP R34, R17 ;  /* 0x0000001100227308 */ /* 0x000e240000001000 */
[----:B0-----:R-:W-:-:S04]  /*12ed0*/  FFMA R33, R17, R34, -1 ;  /* 0xbf80000011217423 */ /* 0x001fc80000000022 */
[----:B------:R-:W-:-:S04]  /*12ee0*/  FADD.FTZ R33, -R33, -RZ ;  /* 0x800000ff21217221 */ /* 0x000fc80000010100 */
[CCC-:B------:R-:W-:Y:S01]  /*12ef0*/  FFMA.RM R35, R34.reuse, R33.reuse, R34.reuse ;  /* 0x0000002122237223 */ /* 0x1c0fe20000004022 */
[----:B------:R-:W-:-:S04]  /*12f00*/  FFMA.RP R34, R34, R33, R34 ;  /* 0x0000002122227223 */ /* 0x000fc80000008022 */
[C---:B------:R-:W-:Y:S02]  /*12f10*/  LOP3.LUT R33, R35.reuse, 0x7fffff, RZ, 0xc0, !PT ;  /* 0x007fffff23217812 */ /* 0x040fe400078ec0ff */
[----:B------:R-:W-:Y:S02]  /*12f20*/  FSETP.NEU.FTZ.AND P0, PT, R35, R34, PT ;  /* 0x000000222300720b */ /* 0x000fe40003f1d000 */
[----:B------:R-:W-:Y:S02]  /*12f30*/  LOP3.LUT R33, R33, 0x800000, RZ, 0xfc, !PT ;  /* 0x0080000021217812 */ /* 0x000fe400078efcff */
[----:B------:R-:W-:Y:S02]  /*12f40*/  SEL R34, RZ, 0xffffffff, !P0 ;  /* 0xffffffffff227807 */ /* 0x000fe40004000000 */
[----:B------:R-:W-:Y:S02]  /*12f50*/  LOP3.LUT R36, R36, R33, RZ, 0xc0, !PT ;  /* 0x0000002124247212 */ /* 0x000fe400078ec0ff */
[----:B------:R-:W-:-:S02]  /*12f60*/  IADD3 R34, PT, PT, -R34, RZ, RZ ;  /* 0x000000ff22227210 */ /* 0x000fc40007ffe1ff */
[-C--:B------:R-:W-:Y:S02]  /*12f70*/  SHF.R.U32.HI R36, RZ, R39.reuse, R36 ;  /* 0x00000027ff247219 */ /* 0x080fe40000011624 */
[----:B------:R-:W-:Y:S02]  /*12f80*/  LOP3.LUT P0, RZ, R34, R39, R33, 0xf8, !PT ;  /* 0x0000002722ff7212 */ /* 0x000fe4000780f821 */
[C---:B------:R-:W-:Y:S02]  /*12f90*/  LOP3.LUT P1, RZ, R36.reuse, 0x1, RZ, 0xc0, !PT ;  /* 0x0000000124ff7812 */ /* 0x040fe4000782c0ff */
[----:B------:R-:W-:Y:S02]  /*12fa0*/  LOP3.LUT P2, RZ, R36, 0x2, RZ, 0xc0, !PT ;  /* 0x0000000224ff7812 */ /* 0x000fe4000784c0ff */
[----:B------:R-:W-:Y:S02]  /*12fb0*/  IADD3 R34, PT, PT, R37, -0xfc, RZ ;  /* 0xffffff0425227810 */ /* 0x000fe40007ffe0ff */
[----:B------:R-:W-:-:S02]  /*12fc0*/  PLOP3.LUT P0, PT, P1, P0, P2, 0xe0, 0x0 ;  /* 0x000000000000781c */ /* 0x000fc40000f01c20 */
[----:B------:R-:W-:Y:S02]  /*12fd0*/  LOP3.LUT P1, RZ, R0, 0x7fffff, RZ, 0xc0, !PT ;  /* 0x007fffff00ff7812 */ /* 0x000fe4000782c0ff */
[----:B------:R-:W-:Y:S02]  /*12fe0*/  SEL R17, RZ, 0x1, !P0 ;  /* 0x00000001ff117807 */ /* 0x000fe40004000000 */
[----:B------:R-:W-:-:S03]  /*12ff0*/  SHF.R.U32.HI R33, RZ, R34, R33 ;  /* 0x00000022ff217219 */ /* 0x000fc60000011621 */
[----:B------:R-:W-:-:S05]  /*13000*/  IMAD.MOV R17, RZ, RZ, -R17 ;  /* 0x000000ffff117224 */ /* 0x000fca00078e0a11 */
[----:B------:R-:W-:-:S13]  /*13010*/  ISETP.GE.AND P0, PT, R17, RZ, PT ;  /* 0x000000ff1100720c */ /* 0x000fda0003f06270 */
[----:B------:R-:W-:-:S04]  /*13020*/  @!P0 IADD3 R33, PT, PT, R33, 0x1, RZ ;  /* 0x0000000121218810 */ /* 0x000fc80007ffe0ff */
[----:B------:R-:W-:-:S04]  /*13030*/  @!P1 SHF.L.U32 R33, R33, 0x1, RZ ;  /* 0x0000000121219819 */ /* 0x000fc800000006ff */
[----:B------:R-:W-:Y:S01]  /*13040*/  LOP3.LUT R33, R33, 0x80000000, R0, 0xf8, !PT ;  /* 0x8000000021217812 */ /* 0x000fe200078ef800 */
[----:B------:R-:W-:Y:S06]  /*13050*/  BRA `(.L_x_347) ;  /* 0x0000000000047947 */ /* 0x000fec0003800000 */
.L_x_348:
[----:B------:R0:W1:Y:S02]  /*13060*/  MUFU.RCP R33, R0 ;  /* 0x0000000000217308 */ /* 0x0000640000001000 */
.L_x_347:
[----:B------:R-:W-:Y:S05]  /*13070*/  BSYNC.RECONVERGENT B3 ;  /* 0x0000000000037941 */ /* 0x000fea0003800200 */
.L_x_345:
[----:B-1----:R-:W-:Y:S02]  /*13080*/  IMAD.MOV.U32 R17, RZ, RZ, R33 ;  /* 0x000000ffff117224 */ /* 0x002fe400078e0021 */
[----:B------:R-:W-:-:S04]  /*13090*/  HFMA2 R33, -RZ, RZ, 0, 0 ;  /* 0x00000000ff217431 */ /* 0x000fc800000001ff */
[----:B0-----:R-:W-:Y:S05]  /*130a0*/  RET.REL.NODEC R32 `(_Z4mcmciiiiiiiffP17curandStateXORWOWPfS1_S1_S1_S1_PiS1_S1_S1_S2_S1_S1_S1_S1_S1_S1_) ;  /* 0xfffffecc20d47950 */ /* 0x001fea0003c3ffff */
        .weak           $__internal_2_$__cuda_sm20_sqrt_rn_f32_slowpath
        .type           $__internal_2_$__cuda_sm20_sqrt_rn_f32_slowpath,@function
        .size           $__internal_2_$__cuda_sm20_sqrt_rn_f32_slowpath,(.L_x_353 - $__internal_2_$__cuda_sm20_sqrt_rn_f32_slowpath)
$__internal_2_$__cuda_sm20_sqrt_rn_f32_slowpath:
[----:B------:R-:W-:-:S13]  /*130b0*/  LOP3.LUT P0, RZ, R0, 0x7fffffff, RZ, 0xc0, !PT ;  /* 0x7fffffff00ff7812 */ /* 0x000fda000780c0ff */
[----:B------:R-:W-:Y:S01]  /*130c0*/  @!P0 MOV R20, R0 ;  /* 0x0000000000148202 */ /* 0x000fe20000000f00 */
[----:B------:R-:W-:Y:S06]  /*130d0*/  @!P0 BRA `(.L_x_349) ;  /* 0x0000000000408947 */ /* 0x000fec0003800000 */
[----:B------:R-:W-:-:S13]  /*130e0*/  FSETP.GEU.FTZ.AND P0, PT, R0, RZ, PT ;  /* 0x000000ff0000720b */ /* 0x000fda0003f1e000 */
[----:B------:R-:W-:Y:S01]  /*130f0*/  @!P0 MOV R20, 0x7fffffff ;  /* 0x7fffffff00148802 */ /* 0x000fe20000000f00 */
[----:B------:R-:W-:Y:S06]  /*13100*/  @!P0 BRA `(.L_x_349) ;  /* 0x0000000000348947 */ /* 0x000fec0003800000 */
[----:B------:R-:W-:-:S13]  /*13110*/  FSETP.GTU.FTZ.AND P0, PT, |R0|, +INF , PT ;  /* 0x7f8000000000780b */ /* 0x000fda0003f1c200 */
[----:B------:R-:W-:Y:S01]  /*13120*/  @P0 FADD.FTZ R20, R0, 1 ;  /* 0x3f80000000140421 */ /* 0x000fe20000010000 */
[----:B------:R-:W-:Y:S06]  /*13130*/  @P0 BRA `(.L_x_349) ;  /* 0x0000000000280947 */ /* 0x000fec0003800000 */
[----:B------:R-:W-:-:S13]  /*13140*/  FSETP.NEU.FTZ.AND P0, PT, |R0|, +INF , PT ;  /* 0x7f8000000000780b */ /* 0x000fda0003f1d200 */
[----:B------:R-:W-:-:S04]  /*13150*/  @P0 FFMA R21, R0, 1.84467440737095516160e+19, RZ ;  /* 0x5f80000000150823 */ /* 0x000fc800000000ff */
[----:B------:R-:W0:Y:S02]  /*13160*/  @P0 MUFU.RSQ R20, R21 ;  /* 0x0000001500140308 */ /* 0x000e240000001400 */
[----:B0-----:R-:W-:Y:S01]  /*13170*/  @P0 FMUL.FTZ R28, R21, R20 ;  /* 0x00000014151c0220 */ /* 0x001fe20000410000 */
[----:B------:R-:W-:Y:S01]  /*13180*/  @P0 FMUL.FTZ R30, R20, 0.5 ;  /* 0x3f000000141e0820 */ /* 0x000fe20000410000 */
[----:B------:R-:W-:Y:S02]  /*13190*/  @!P0 IMAD.MOV.U32 R20, RZ, RZ, R0 ;  /* 0x000000ffff148224 */ /* 0x000fe400078e0000 */
[----:B------:R-:W-:-:S04]  /*131a0*/  @P0 FADD.FTZ R29, -R28, -RZ ;  /* 0x800000ff1c1d0221 */ /* 0x000fc80000010100 */
[----:B------:R-:W-:-:S04]  /*131b0*/  @P0 FFMA R29, R28, R29, R21 ;  /* 0x0000001d1c1d0223 */ /* 0x000fc80000000015 */
[----:B------:R-:W-:-:S04]  /*131c0*/  @P0 FFMA R29, R29, R30, R28 ;  /* 0x0000001e1d1d0223 */ /* 0x000fc8000000001c */
[----:B------:R-:W-:-:S07]  /*131d0*/  @P0 FMUL.FTZ R20, R29, 2.3283064365386962891e-10 ;  /* 0x2f8000001d140820 */ /* 0x000fce0000410000 */
.L_x_349:
[----:B------:R-:W-:Y:S01]  /*131e0*/  HFMA2 R21, -RZ, RZ, 0, 0 ;  /* 0x00000000ff157431 */ /* 0x000fe200000001ff */
[----:B------:R-:W-:Y:S02]  /*131f0*/  MOV R0, R20 ;  /* 0x0000001400007202 */ /* 0x000fe40000000f00 */
[----:B------:R-:W-:-:S04]  /*13200*/  MOV R20, R31 ;  /* 0x0000001f00147202 */ /* 0x000fc80000000f00 */
[----:B------:R-:W-:Y:S05]  /*13210*/  RET.REL.NODEC R20 `(_Z4mcmciiiiiiiffP17curandStateXORWOWPfS1_S1_S1_S1_PiS1_S1_S1_S2_S1_S1_S1_S1_S1_S1_) ;  /* 0xfffffecc14787950 */ /* 0x000fea0003c3ffff */
.L_x_350:
[----:B------:R-:W-:-:S00]  /*13220*/  BRA `(.L_x_350) ;  /* 0xfffffffc00fc7947 */ /* 0x000fc0000383ffff */
[----:B------:R-:W-:-:S00]  /*13230*/  NOP ;  /* 0x0000000000007918 */ /* 0x000fc00000000000 */
        /* <DEDUP_REMOVED lines=12> */
.L_x_353:


//--------------------- .nv.global.init           --------------------------
	.section	.nv.global.init,"aw",@progbits
	.align	4
.nv.global.init:
	.type		mrg32k3aM1SubSeq,@object
	.size		mrg32k3aM1SubSeq,(mrg32k3aM2SubSeq - mrg32k3aM1SubSeq)
mrg32k3aM1SubSeq:
        /*0000*/ 	.byte	0x0b, 0xcc, 0xee, 0x04, 0x73, 0x29, 0x8b, 0x6f, 0xf6, 0x53, 0x03, 0xf6, 0x23, 0xf6, 0xea, 0xda
        /* <DEDUP_REMOVED lines=125> */
	.type		mrg32k3aM2SubSeq,@object
	.size		mrg32k3aM2SubSeq,(mrg32k3aM1 - mrg32k3aM2SubSeq)
mrg32k3aM2SubSeq:
        /* <DEDUP_REMOVED lines=126> */
	.type		mrg32k3aM1,@object
	.size		mrg32k3aM1,(mrg32k3aM1Seq - mrg32k3aM1)
mrg32k3aM1:
        /* <DEDUP_REMOVED lines=144> */
	.type		mrg32k3aM1Seq,@object
	.size		mrg32k3aM1Seq,(mrg32k3aM2 - mrg32k3aM1Seq)
mrg32k3aM1Seq:
        /* <DEDUP_REMOVED lines=144> */
	.type		mrg32k3aM2,@object
	.size		mrg32k3aM2,(mrg32k3aM2Seq - mrg32k3aM2)
mrg32k3aM2:
        /* <DEDUP_REMOVED lines=144> */
	.type		mrg32k3aM2Seq,@object
	.size		mrg32k3aM2Seq,(precalc_xorwow_matrix - mrg32k3aM2Seq)
mrg32k3aM2Seq:
        /* <DEDUP_REMOVED lines=144> */
	.type		precalc_xorwow_matrix,@object
	.size		precalc_xorwow_matrix,(precalc_xorwow_offset_matrix - precalc_xorwow_matrix)
precalc_xorwow_matrix:
        /* <DEDUP_REMOVED lines=6400> */
	.type		precalc_xorwow_offset_matrix,@object
	.size		precalc_xorwow_offset_matrix,(.L_1 - precalc_xorwow_offset_matrix)
precalc_xorwow_offset_matrix:
        /* <DEDUP_REMOVED lines=6400> */
.L_1:


//--------------------- .nv.shared._Z4mcmciiiiiiiffP17curandStateXORWOWPfS1_S1_S1_S1_PiS1_S1_S1_S2_S1_S1_S1_S1_S1_S1_ --------------------------
	.section	.nv.shared._Z4mcmciiiiiiiffP17curandStateXORWOWPfS1_S1_S1_S1_PiS1_S1_S1_S2_S1_S1_S1_S1_S1_S1_,"aw",@nobits
	.sectionflags	@""
	.align	16
	.zero		1024


//--------------------- .nv.shared.reserved.0     --------------------------
	.section	.nv.shared.reserved.0,"aw",@nobits
	.weak		__nv_reservedSMEM_offset_0_alias
	.size		__nv_reservedSMEM_offset_0_alias, 0, 64
	.other		__nv_reservedSMEM_offset_0_alias,@"STO_CUDA_RESERVED_SHARED STV_DEFAULT"
__nv_reservedSMEM_offset_0_alias:
	.zero		0
	.zero		64


//--------------------- .nv.constant0._Z4mcmciiiiiiiffP17curandStateXORWOWPfS1_S1_S1_S1_PiS1_S1_S1_S2_S1_S1_S1_S1_S1_S1_ --------------------------
	.section	.nv.constant0._Z4mcmciiiiiiiffP17curandStateXORWOWPfS1_S1_S1_S1_PiS1_S1_S1_S2_S1_S1_S1_S1_S1_S1_,"a",@progbits
	.sectionflags	@""
	.align	4
.nv.constant0._Z4mcmciiiiiiiffP17curandStateXORWOWPfS1_S1_S1_S1_PiS1_S1_S1_S2_S1_S1_S1_S1_S1_S1_:
	.zero		1072


//--------------------- SYMBOLS --------------------------

	.type		.nv.reservedSmem.offset0,@object
	.size		.nv.reservedSmem.offset0,0x4
	.type		.nv.reservedSmem.cap,@object
	.size		.nv.reservedSmem.cap,0x4
